	.target	sm_80

	.elftype	@"ET_EXEC"


//--------------------- .note.nv.tkinfo           --------------------------
	.section	.note.nv.tkinfo,"",@"SHT_NOTE"
	.sectionflags	@"SHF_NOTE_NV_TKINFO"
	.tkinfo
        /*0018*/ 	.word	0x00000002
        /*0030*/ 	.string	""
        /*0030*/ 	.string	"ptxas"
        /*0030*/ 	.string	"Cuda compilation tools, release 13.0, V13.0.88"
        /*0030*/ 	.string	"Build cuda_13.0.r13.0/compiler.36424714_0"
        /*0030*/ 	.string	"-arch sm_80 -m 64 "



//--------------------- .note.nv.cuinfo           --------------------------
	.section	.note.nv.cuinfo,"",@"SHT_NOTE"
	.sectionflags	@"SHF_NOTE_NV_CUINFO"
        /*0018*/ 	.short	0x0002
        /*001a*/ 	.short	0x0050
        /*001c*/ 	.short	0x0082
	.zero		2


//--------------------- .nv.info                  --------------------------
	.section	.nv.info,"",@"SHT_CUDA_INFO"
	.align	4


	//----- nvinfo : EIATTR_REGCOUNT
	.align		4
        /*0000*/ 	.byte	0x04, 0x2f
        /*0002*/ 	.short	(.L_12 - .L_11)
	.align		4
.L_11:
        /*0004*/ 	.word	index@(_ZN7cutlass13device_kernelIN5flash22FlashAttnBwdPreprocessIN4cute5tupleIJNS3_1CILi64EEENS5_ILi256EEEEEENS_6half_tEfNS_4arch4Sm80ELb1ELb1EEEEEvNT_6ParamsE)
        /*0008*/ 	.word	0x00000067


	//----- nvinfo : EIATTR_FRAME_SIZE
	.align		4
.L_12:
        /*000c*/ 	.byte	0x04, 0x11
        /*000e*/ 	.short	(.L_14 - .L_13)
	.align		4
.L_13:
        /*0010*/ 	.word	index@(_ZN7cutlass13device_kernelIN5flash22FlashAttnBwdPreprocessIN4cute5tupleIJNS3_1CILi64EEENS5_ILi256EEEEEENS_6half_tEfNS_4arch4Sm80ELb1ELb1EEEEEvNT_6ParamsE)
        /*0014*/ 	.word	0x00000000


	//----- nvinfo : EIATTR_REGCOUNT
	.align		4
.L_14:
        /*0018*/ 	.byte	0x04, 0x2f
        /*001a*/ 	.short	(.L_16 - .L_15)
	.align		4
.L_15:
        /*001c*/ 	.word	index@(_ZN7cutlass13device_kernelIN5flash19enable_sm80_to_sm89INS1_16FlashAttnBwdSm80INS1_25CollectiveMainloopBwdSm80ILi1ELi1EN4cute5tupleIJNS5_1CILi64EEES8_NS7_ILi256EEEEEENS_6half_tEfNS_4arch4Sm80ELb1ELb0ELb1ELb1ELb0ELb0ELb0ELb0ELi2ELi4ELi2ELi2ELb0EEENS1_24CollectiveEpilogueBwdGQAISA_fSD_Li256ELb1ELb0EEENS1_25SingleTileBwdLPTSchedulerILb1ELi64ELb0EEEEEEEEEvNT_6ParamsE)
        /*0020*/ 	.word	0x000000ff


	//----- nvinfo : EIATTR_FRAME_SIZE
	.align		4
.L_16:
        /*0024*/ 	.byte	0x04, 0x11
        /*0026*/ 	.short	(.L_18 - .L_17)
	.align		4
.L_17:
        /*0028*/ 	.word	index@(_ZN7cutlass13device_kernelIN5flash19enable_sm80_to_sm89INS1_16FlashAttnBwdSm80INS1_25CollectiveMainloopBwdSm80ILi1ELi1EN4cute5tupleIJNS5_1CILi64EEES8_NS7_ILi256EEEEEENS_6half_tEfNS_4arch4Sm80ELb1ELb0ELb1ELb1ELb0ELb0ELb0ELb0ELi2ELi4ELi2ELi2ELb0EEENS1_24CollectiveEpilogueBwdGQAISA_fSD_Li256ELb1ELb0EEENS1_25SingleTileBwdLPTSchedulerILb1ELi64ELb0EEEEEEEEEvNT_6ParamsE)
        /*002c*/ 	.word	0x00000038


	//----- nvinfo : EIATTR_REGCOUNT
	.align		4
.L_18:
        /*0030*/ 	.byte	0x04, 0x2f
        /*0032*/ 	.short	(.L_20 - .L_19)
	.align		4
.L_19:
        /*0034*/ 	.word	index@(_ZN7cutlass13device_kernelIN5flash32FlashAttnBwdPostprocessConvertdQIN4cute5tupleIJNS3_1CILi64EEENS5_ILi256EEEEEENS_6half_tEfNS_4arch4Sm80ELi256ENS3_8TiledMMAINS3_8MMA_AtomIJNS3_28SM80_16x8x16_F32F16F16F32_TNEEEENS3_6LayoutINS4_IJNS5_ILi2EEENS5_ILi4EEENS5_ILi1EEEEEENS4_IJSJ_SH_NS5_ILi0EEEEEEEENS4_IJNS5_ILi32EEES6_NS5_ILi16EEEEEEEELb0EEEEEvNT_6ParamsE)
        /*0038*/ 	.word	0x00000056


	//----- nvinfo : EIATTR_FRAME_SIZE
	.align		4
.L_20:
        /*003c*/ 	.byte	0x04, 0x11
        /*003e*/ 	.short	(.L_22 - .L_21)
	.align		4
.L_21:
        /*0040*/ 	.word	index@(_ZN7cutlass13device_kernelIN5flash32FlashAttnBwdPostprocessConvertdQIN4cute5tupleIJNS3_1CILi64EEENS5_ILi256EEEEEENS_6half_tEfNS_4arch4Sm80ELi256ENS3_8TiledMMAINS3_8MMA_AtomIJNS3_28SM80_16x8x16_F32F16F16F32_TNEEEENS3_6LayoutINS4_IJNS5_ILi2EEENS5_ILi4EEENS5_ILi1EEEEEENS4_IJSJ_SH_NS5_ILi0EEEEEEEENS4_IJNS5_ILi32EEES6_NS5_ILi16EEEEEEEELb0EEEEEvNT_6ParamsE)
        /*0044*/ 	.word	0x00000000


	//----- nvinfo : EIATTR_REGCOUNT
	.align		4
.L_22:
        /*0048*/ 	.byte	0x04, 0x2f
        /*004a*/ 	.short	(.L_24 - .L_23)
	.align		4
.L_23:
        /*004c*/ 	.word	index@(_ZN7cutlass13device_kernelIN5flash19enable_sm80_to_sm89INS1_16FlashAttnBwdSm80INS1_25CollectiveMainloopBwdSm80ILi1ELi1EN4cute5tupleIJNS5_1CILi64EEES8_NS7_ILi256EEEEEENS_6half_tEfNS_4arch4Sm80ELb1ELb0ELb1ELb1ELb0ELb0ELb0ELb0ELi2ELi4ELi2ELi2ELb0EEENS1_21CollectiveEpilogueBwdISA_SB_SD_Li256ELb1ELb0ELi4EEENS1_25SingleTileBwdLPTSchedulerILb1ELi64ELb0EEEEEEEEEvNT_6ParamsE)
        /*0050*/ 	.word	0x000000ff


	//----- nvinfo : EIATTR_FRAME_SIZE
	.align		4
.L_24:
        /*0054*/ 	.byte	0x04, 0x11
        /*0056*/ 	.short	(.L_26 - .L_25)
	.align		4
.L_25:
        /*0058*/ 	.word	index@(_ZN7cutlass13device_kernelIN5flash19enable_sm80_to_sm89INS1_16FlashAttnBwdSm80INS1_25CollectiveMainloopBwdSm80ILi1ELi1EN4cute5tupleIJNS5_1CILi64EEES8_NS7_ILi256EEEEEENS_6half_tEfNS_4arch4Sm80ELb1ELb0ELb1ELb1ELb0ELb0ELb0ELb0ELi2ELi4ELi2ELi2ELb0EEENS1_21CollectiveEpilogueBwdISA_SB_SD_Li256ELb1ELb0ELi4EEENS1_25SingleTileBwdLPTSchedulerILb1ELi64ELb0EEEEEEEEEvNT_6ParamsE)
        /*005c*/ 	.word	0x00000038


	//----- nvinfo : EIATTR_REGCOUNT
	.align		4
.L_26:
        /*0060*/ 	.byte	0x04, 0x2f
        /*0062*/ 	.short	(.L_28 - .L_27)
	.align		4
.L_27:
        /*0064*/ 	.word	index@(_ZN7cutlass13device_kernelIN5flash22FlashAttnBwdPreprocessIN4cute5tupleIJNS3_1CILi64EEENS5_ILi256EEEEEENS_6half_tEfNS_4arch4Sm80ELb1ELb0EEEEEvNT_6ParamsE)
        /*0068*/ 	.word	0x00000069


	//----- nvinfo : EIATTR_FRAME_SIZE
	.align		4
.L_28:
        /*006c*/ 	.byte	0x04, 0x11
        /*006e*/ 	.short	(.L_30 - .L_29)
	.align		4
.L_29:
        /*0070*/ 	.word	index@(_ZN7cutlass13device_kernelIN5flash22FlashAttnBwdPreprocessIN4cute5tupleIJNS3_1CILi64EEENS5_ILi256EEEEEENS_6half_tEfNS_4arch4Sm80ELb1ELb0EEEEEvNT_6ParamsE)
        /*0074*/ 	.word	0x00000000


	//----- nvinfo : EIATTR_REGCOUNT
	.align		4
.L_30:
        /*0078*/ 	.byte	0x04, 0x2f
        /*007a*/ 	.short	(.L_32 - .L_31)
	.align		4
.L_31:
        /*007c*/ 	.word	index@(_ZN7cutlass13device_kernelIN5flash19enable_sm80_to_sm89INS1_16FlashAttnBwdSm80INS1_25CollectiveMainloopBwdSm80ILi1ELi1EN4cute5tupleIJNS5_1CILi64EEES8_NS7_ILi256EEEEEENS_6half_tEfNS_4arch4Sm80ELb1ELb0ELb1ELb0ELb0ELb0ELb0ELb0ELi2ELi4ELi2ELi2ELb0EEENS1_24CollectiveEpilogueBwdGQAISA_fSD_Li256ELb0ELb0EEENS1_25SingleTileBwdLPTSchedulerILb0ELi64ELb0EEEEEEEEEvNT_6ParamsE)
        /*0080*/ 	.word	0x000000ff


	//----- nvinfo : EIATTR_FRAME_SIZE
	.align		4
.L_32:
        /*0084*/ 	.byte	0x04, 0x11
        /*0086*/ 	.short	(.L_34 - .L_33)
	.align		4
.L_33:
        /*0088*/ 	.word	index@(_ZN7cutlass13device_kernelIN5flash19enable_sm80_to_sm89INS1_16FlashAttnBwdSm80INS1_25CollectiveMainloopBwdSm80ILi1ELi1EN4cute5tupleIJNS5_1CILi64EEES8_NS7_ILi256EEEEEENS_6half_tEfNS_4arch4Sm80ELb1ELb0ELb1ELb0ELb0ELb0ELb0ELb0ELi2ELi4ELi2ELi2ELb0EEENS1_24CollectiveEpilogueBwdGQAISA_fSD_Li256ELb0ELb0EEENS1_25SingleTileBwdLPTSchedulerILb0ELi64ELb0EEEEEEEEEvNT_6ParamsE)
        /*008c*/ 	.word	0x00000040


	//----- nvinfo : EIATTR_REGCOUNT
	.align		4
.L_34:
        /*0090*/ 	.byte	0x04, 0x2f
        /*0092*/ 	.short	(.L_36 - .L_35)
	.align		4
.L_35:
        /*0094*/ 	.word	index@(_ZN7cutlass13device_kernelIN5flash19enable_sm80_to_sm89INS1_16FlashAttnBwdSm80INS1_25CollectiveMainloopBwdSm80ILi1ELi1EN4cute5tupleIJNS5_1CILi64EEES8_NS7_ILi256EEEEEENS_6half_tEfNS_4arch4Sm80ELb1ELb0ELb1ELb0ELb0ELb0ELb0ELb0ELi2ELi4ELi2ELi2ELb0EEENS1_21CollectiveEpilogueBwdISA_SB_SD_Li256ELb0ELb0ELi4EEENS1_25SingleTileBwdLPTSchedulerILb0ELi64ELb0EEEEEEEEEvNT_6ParamsE)
        /*0098*/ 	.word	0x000000ff


	//----- nvinfo : EIATTR_FRAME_SIZE
	.align		4
.L_36:
        /*009c*/ 	.byte	0x04, 0x11
        /*009e*/ 	.short	(.L_38 - .L_37)
	.align		4
.L_37:
        /*00a0*/ 	.word	index@(_ZN7cutlass13device_kernelIN5flash19enable_sm80_to_sm89INS1_16FlashAttnBwdSm80INS1_25CollectiveMainloopBwdSm80ILi1ELi1EN4cute5tupleIJNS5_1CILi64EEES8_NS7_ILi256EEEEEENS_6half_tEfNS_4arch4Sm80ELb1ELb0ELb1ELb0ELb0ELb0ELb0ELb0ELi2ELi4ELi2ELi2ELb0EEENS1_21CollectiveEpilogueBwdISA_SB_SD_Li256ELb0ELb0ELi4EEENS1_25SingleTileBwdLPTSchedulerILb0ELi64ELb0EEEEEEEEEvNT_6ParamsE)
        /*00a4*/ 	.word	0x00000048


	//----- nvinfo : EIATTR_REGCOUNT
	.align		4
.L_38:
        /*00a8*/ 	.byte	0x04, 0x2f
        /*00aa*/ 	.short	(.L_40 - .L_39)
	.align		4
.L_39:
        /*00ac*/ 	.word	index@(_ZN7cutlass13device_kernelIN5flash19enable_sm80_to_sm89INS1_16FlashAttnBwdSm80INS1_25CollectiveMainloopBwdSm80ILi1ELi1EN4cute5tupleIJNS5_1CILi64EEES8_NS7_ILi256EEEEEENS_6half_tEfNS_4arch4Sm80ELb0ELb1ELb1ELb1ELb0ELb0ELb0ELb0ELi2ELi4ELi2ELi2ELb0EEENS1_24CollectiveEpilogueBwdGQAISA_fSD_Li256ELb1ELb0EEENS1_19SingleTileSchedulerILb1ELb0ELb0ELi64EEEEEEEEEvNT_6ParamsE)
        /*00b0*/ 	.word	0x000000ff


	//----- nvinfo : EIATTR_FRAME_SIZE
	.align		4
.L_40:
        /*00b4*/ 	.byte	0x04, 0x11
        /*00b6*/ 	.short	(.L_42 - .L_41)
	.align		4
.L_41:
        /*00b8*/ 	.word	index@(_ZN7cutlass13device_kernelIN5flash19enable_sm80_to_sm89INS1_16FlashAttnBwdSm80INS1_25CollectiveMainloopBwdSm80ILi1ELi1EN4cute5tupleIJNS5_1CILi64EEES8_NS7_ILi256EEEEEENS_6half_tEfNS_4arch4Sm80ELb0ELb1ELb1ELb1ELb0ELb0ELb0ELb0ELi2ELi4ELi2ELi2ELb0EEENS1_24CollectiveEpilogueBwdGQAISA_fSD_Li256ELb1ELb0EEENS1_19SingleTileSchedulerILb1ELb0ELb0ELi64EEEEEEEEEvNT_6ParamsE)
        /*00bc*/ 	.word	0x00000040


	//----- nvinfo : EIATTR_REGCOUNT
	.align		4
.L_42:
        /*00c0*/ 	.byte	0x04, 0x2f
        /*00c2*/ 	.short	(.L_44 - .L_43)
	.align		4
.L_43:
        /*00c4*/ 	.word	index@(_ZN7cutlass13device_kernelIN5flash19enable_sm80_to_sm89INS1_16FlashAttnBwdSm80INS1_25CollectiveMainloopBwdSm80ILi1ELi1EN4cute5tupleIJNS5_1CILi64EEES8_NS7_ILi256EEEEEENS_6half_tEfNS_4arch4Sm80ELb0ELb1ELb1ELb1ELb0ELb0ELb0ELb0ELi2ELi4ELi2ELi2ELb0EEENS1_21CollectiveEpilogueBwdISA_SB_SD_Li256ELb1ELb0ELi4EEENS1_19SingleTileSchedulerILb1ELb0ELb0ELi64EEEEEEEEEvNT_6ParamsE)
        /*00c8*/ 	.word	0x000000ff


	//----- nvinfo : EIATTR_FRAME_SIZE
	.align		4
.L_44:
        /*00cc*/ 	.byte	0x04, 0x11
        /*00ce*/ 	.short	(.L_46 - .L_45)
	.align		4
.L_45:
        /*00d0*/ 	.word	index@(_ZN7cutlass13device_kernelIN5flash19enable_sm80_to_sm89INS1_16FlashAttnBwdSm80INS1_25CollectiveMainloopBwdSm80ILi1ELi1EN4cute5tupleIJNS5_1CILi64EEES8_NS7_ILi256EEEEEENS_6half_tEfNS_4arch4Sm80ELb0ELb1ELb1ELb1ELb0ELb0ELb0ELb0ELi2ELi4ELi2ELi2ELb0EEENS1_21CollectiveEpilogueBwdISA_SB_SD_Li256ELb1ELb0ELi4EEENS1_19SingleTileSchedulerILb1ELb0ELb0ELi64EEEEEEEEEvNT_6ParamsE)
        /*00d4*/ 	.word	0x00000040


	//----- nvinfo : EIATTR_REGCOUNT
	.align		4
.L_46:
        /*00d8*/ 	.byte	0x04, 0x2f
        /*00da*/ 	.short	(.L_48 - .L_47)
	.align		4
.L_47:
        /*00dc*/ 	.word	index@(_ZN7cutlass13device_kernelIN5flash19enable_sm80_to_sm89INS1_16FlashAttnBwdSm80INS1_25CollectiveMainloopBwdSm80ILi1ELi1EN4cute5tupleIJNS5_1CILi64EEES8_NS7_ILi256EEEEEENS_6half_tEfNS_4arch4Sm80ELb0ELb1ELb1ELb0ELb0ELb0ELb0ELb0ELi2ELi4ELi2ELi2ELb0EEENS1_24CollectiveEpilogueBwdGQAISA_fSD_Li256ELb0ELb0EEENS1_19SingleTileSchedulerILb0ELb0ELb0ELi64EEEEEEEEEvNT_6ParamsE)
        /*00e0*/ 	.word	0x000000ff


	//----- nvinfo : EIATTR_FRAME_SIZE
	.align		4
.L_48:
        /*00e4*/ 	.byte	0x04, 0x11
        /*00e6*/ 	.short	(.L_50 - .L_49)
	.align		4
.L_49:
        /*00e8*/ 	.word	index@(_ZN7cutlass13device_kernelIN5flash19enable_sm80_to_sm89INS1_16FlashAttnBwdSm80INS1_25CollectiveMainloopBwdSm80ILi1ELi1EN4cute5tupleIJNS5_1CILi64EEES8_NS7_ILi256EEEEEENS_6half_tEfNS_4arch4Sm80ELb0ELb1ELb1ELb0ELb0ELb0ELb0ELb0ELi2ELi4ELi2ELi2ELb0EEENS1_24CollectiveEpilogueBwdGQAISA_fSD_Li256ELb0ELb0EEENS1_19SingleTileSchedulerILb0ELb0ELb0ELi64EEEEEEEEEvNT_6ParamsE)
        /*00ec*/ 	.word	0x00000038


	//----- nvinfo : EIATTR_REGCOUNT
	.align		4
.L_50:
        /*00f0*/ 	.byte	0x04, 0x2f
        /*00f2*/ 	.short	(.L_52 - .L_51)
	.align		4
.L_51:
        /*00f4*/ 	.word	index@(_ZN7cutlass13device_kernelIN5flash19enable_sm80_to_sm89INS1_16FlashAttnBwdSm80INS1_25CollectiveMainloopBwdSm80ILi1ELi1EN4cute5tupleIJNS5_1CILi64EEES8_NS7_ILi256EEEEEENS_6half_tEfNS_4arch4Sm80ELb0ELb1ELb1ELb0ELb0ELb0ELb0ELb0ELi2ELi4ELi2ELi2ELb0EEENS1_21CollectiveEpilogueBwdISA_SB_SD_Li256ELb0ELb0ELi4EEENS1_19SingleTileSchedulerILb0ELb0ELb0ELi64EEEEEEEEEvNT_6ParamsE)
        /*00f8*/ 	.word	0x000000ff


	//----- nvinfo : EIATTR_FRAME_SIZE
	.align		4
.L_52:
        /*00fc*/ 	.byte	0x04, 0x11
        /*00fe*/ 	.short	(.L_54 - .L_53)
	.align		4
.L_53:
        /*0100*/ 	.word	index@(_ZN7cutlass13device_kernelIN5flash19enable_sm80_to_sm89INS1_16FlashAttnBwdSm80INS1_25CollectiveMainloopBwdSm80ILi1ELi1EN4cute5tupleIJNS5_1CILi64EEES8_NS7_ILi256EEEEEENS_6half_tEfNS_4arch4Sm80ELb0ELb1ELb1ELb0ELb0ELb0ELb0ELb0ELi2ELi4ELi2ELi2ELb0EEENS1_21CollectiveEpilogueBwdISA_SB_SD_Li256ELb0ELb0ELi4EEENS1_19SingleTileSchedulerILb0ELb0ELb0ELi64EEEEEEEEEvNT_6ParamsE)
        /*0104*/ 	.word	0x00000038


	//----- nvinfo : EIATTR_REGCOUNT
	.align		4
.L_54:
        /*0108*/ 	.byte	0x04, 0x2f
        /*010a*/ 	.short	(.L_56 - .L_55)
	.align		4
.L_55:
        /*010c*/ 	.word	index@(_ZN7cutlass13device_kernelIN5flash19enable_sm80_to_sm89INS1_16FlashAttnBwdSm80INS1_25CollectiveMainloopBwdSm80ILi1ELi1EN4cute5tupleIJNS5_1CILi64EEES8_NS7_ILi256EEEEEENS_6half_tEfNS_4arch4Sm80ELb0ELb0ELb1ELb1ELb0ELb0ELb0ELb0ELi2ELi4ELi2ELi2ELb0EEENS1_24CollectiveEpilogueBwdGQAISA_fSD_Li256ELb1ELb0EEENS1_19SingleTileSchedulerILb1ELb0ELb0ELi64EEEEEEEEEvNT_6ParamsE)
        /*0110*/ 	.word	0x000000ff


	//----- nvinfo : EIATTR_FRAME_SIZE
	.align		4
.L_56:
        /*0114*/ 	.byte	0x04, 0x11
        /*0116*/ 	.short	(.L_58 - .L_57)
	.align		4
.L_57:
        /*0118*/ 	.word	index@(_ZN7cutlass13device_kernelIN5flash19enable_sm80_to_sm89INS1_16FlashAttnBwdSm80INS1_25CollectiveMainloopBwdSm80ILi1ELi1EN4cute5tupleIJNS5_1CILi64EEES8_NS7_ILi256EEEEEENS_6half_tEfNS_4arch4Sm80ELb0ELb0ELb1ELb1ELb0ELb0ELb0ELb0ELi2ELi4ELi2ELi2ELb0EEENS1_24CollectiveEpilogueBwdGQAISA_fSD_Li256ELb1ELb0EEENS1_19SingleTileSchedulerILb1ELb0ELb0ELi64EEEEEEEEEvNT_6ParamsE)
        /*011c*/ 	.word	0x00000038


	//----- nvinfo : EIATTR_REGCOUNT
	.align		4
.L_58:
        /*0120*/ 	.byte	0x04, 0x2f
        /*0122*/ 	.short	(.L_60 - .L_59)
	.align		4
.L_59:
        /*0124*/ 	.word	index@(_ZN7cutlass13device_kernelIN5flash19enable_sm80_to_sm89INS1_16FlashAttnBwdSm80INS1_25CollectiveMainloopBwdSm80ILi1ELi1EN4cute5tupleIJNS5_1CILi64EEES8_NS7_ILi256EEEEEENS_6half_tEfNS_4arch4Sm80ELb0ELb0ELb1ELb1ELb0ELb0ELb0ELb0ELi2ELi4ELi2ELi2ELb0EEENS1_21CollectiveEpilogueBwdISA_SB_SD_Li256ELb1ELb0ELi4EEENS1_19SingleTileSchedulerILb1ELb0ELb0ELi64EEEEEEEEEvNT_6ParamsE)
        /*0128*/ 	.word	0x000000ff


	//----- nvinfo : EIATTR_FRAME_SIZE
	.align		4
.L_60:
        /*012c*/ 	.byte	0x04, 0x11
        /*012e*/ 	.short	(.L_62 - .L_61)
	.align		4
.L_61:
        /*0130*/ 	.word	index@(_ZN7cutlass13device_kernelIN5flash19enable_sm80_to_sm89INS1_16FlashAttnBwdSm80INS1_25CollectiveMainloopBwdSm80ILi1ELi1EN4cute5tupleIJNS5_1CILi64EEES8_NS7_ILi256EEEEEENS_6half_tEfNS_4arch4Sm80ELb0ELb0ELb1ELb1ELb0ELb0ELb0ELb0ELi2ELi4ELi2ELi2ELb0EEENS1_21CollectiveEpilogueBwdISA_SB_SD_Li256ELb1ELb0ELi4EEENS1_19SingleTileSchedulerILb1ELb0ELb0ELi64EEEEEEEEEvNT_6ParamsE)
        /*0134*/ 	.word	0x00000038


	//----- nvinfo : EIATTR_REGCOUNT
	.align		4
.L_62:
        /*0138*/ 	.byte	0x04, 0x2f
        /*013a*/ 	.short	(.L_64 - .L_63)
	.align		4
.L_63:
        /*013c*/ 	.word	index@(_ZN7cutlass13device_kernelIN5flash19enable_sm80_to_sm89INS1_16FlashAttnBwdSm80INS1_25CollectiveMainloopBwdSm80ILi1ELi1EN4cute5tupleIJNS5_1CILi64EEES8_NS7_ILi256EEEEEENS_6half_tEfNS_4arch4Sm80ELb0ELb0ELb1ELb0ELb0ELb0ELb0ELb0ELi2ELi4ELi2ELi2ELb0EEENS1_24CollectiveEpilogueBwdGQAISA_fSD_Li256ELb0ELb0EEENS1_19SingleTileSchedulerILb0ELb0ELb0ELi64EEEEEEEEEvNT_6ParamsE)
        /*0140*/ 	.word	0x000000ff


	//----- nvinfo : EIATTR_FRAME_SIZE
	.align		4
.L_64:
        /*0144*/ 	.byte	0x04, 0x11
        /*0146*/ 	.short	(.L_66 - .L_65)
	.align		4
.L_65:
        /*0148*/ 	.word	index@(_ZN7cutlass13device_kernelIN5flash19enable_sm80_to_sm89INS1_16FlashAttnBwdSm80INS1_25CollectiveMainloopBwdSm80ILi1ELi1EN4cute5tupleIJNS5_1CILi64EEES8_NS7_ILi256EEEEEENS_6half_tEfNS_4arch4Sm80ELb0ELb0ELb1ELb0ELb0ELb0ELb0ELb0ELi2ELi4ELi2ELi2ELb0EEENS1_24CollectiveEpilogueBwdGQAISA_fSD_Li256ELb0ELb0EEENS1_19SingleTileSchedulerILb0ELb0ELb0ELi64EEEEEEEEEvNT_6ParamsE)
        /*014c*/ 	.word	0x00000038


	//----- nvinfo : EIATTR_REGCOUNT
	.align		4
.L_66:
        /*0150*/ 	.byte	0x04, 0x2f
        /*0152*/ 	.short	(.L_68 - .L_67)
	.align		4
.L_67:
        /*0154*/ 	.word	index@(_ZN7cutlass13device_kernelIN5flash19enable_sm80_to_sm89INS1_16FlashAttnBwdSm80INS1_25CollectiveMainloopBwdSm80ILi1ELi1EN4cute5tupleIJNS5_1CILi64EEES8_NS7_ILi256EEEEEENS_6half_tEfNS_4arch4Sm80ELb0ELb0ELb1ELb0ELb0ELb0ELb0ELb0ELi2ELi4ELi2ELi2ELb0EEENS1_21CollectiveEpilogueBwdISA_SB_SD_Li256ELb0ELb0ELi4EEENS1_19SingleTileSchedulerILb0ELb0ELb0ELi64EEEEEEEEEvNT_6ParamsE)
        /*0158*/ 	.word	0x000000ff


	//----- nvinfo : EIATTR_FRAME_SIZE
	.align		4
.L_68:
        /*015c*/ 	.byte	0x04, 0x11
        /*015e*/ 	.short	(.L_70 - .L_69)
	.align		4
.L_69:
        /*0160*/ 	.word	index@(_ZN7cutlass13device_kernelIN5flash19enable_sm80_to_sm89INS1_16FlashAttnBwdSm80INS1_25CollectiveMainloopBwdSm80ILi1ELi1EN4cute5tupleIJNS5_1CILi64EEES8_NS7_ILi256EEEEEENS_6half_tEfNS_4arch4Sm80ELb0ELb0ELb1ELb0ELb0ELb0ELb0ELb0ELi2ELi4ELi2ELi2ELb0EEENS1_21CollectiveEpilogueBwdISA_SB_SD_Li256ELb0ELb0ELi4EEENS1_19SingleTileSchedulerILb0ELb0ELb0ELi64EEEEEEEEEvNT_6ParamsE)
        /*0164*/ 	.word	0x00000018


	//----- nvinfo : EIATTR_REGCOUNT
	.align		4
.L_70:
        /*0168*/ 	.byte	0x04, 0x2f
        /*016a*/ 	.short	(.L_72 - .L_71)
	.align		4
.L_71:
        /*016c*/ 	.word	index@(_ZN7cutlass13device_kernelIN5flash22FlashAttnBwdPreprocessIN4cute5tupleIJNS3_1CILi32EEENS5_ILi256EEEEEENS_6half_tEfNS_4arch4Sm80ELb1ELb1EEEEEvNT_6ParamsE)
        /*0170*/ 	.word	0x0000003f


	//----- nvinfo : EIATTR_FRAME_SIZE
	.align		4
.L_72:
        /*0174*/ 	.byte	0x04, 0x11
        /*0176*/ 	.short	(.L_74 - .L_73)
	.align		4
.L_73:
        /*0178*/ 	.word	index@(_ZN7cutlass13device_kernelIN5flash22FlashAttnBwdPreprocessIN4cute5tupleIJNS3_1CILi32EEENS5_ILi256EEEEEENS_6half_tEfNS_4arch4Sm80ELb1ELb1EEEEEvNT_6ParamsE)
        /*017c*/ 	.word	0x00000000


	//----- nvinfo : EIATTR_REGCOUNT
	.align		4
.L_74:
        /*0180*/ 	.byte	0x04, 0x2f
        /*0182*/ 	.short	(.L_76 - .L_75)
	.align		4
.L_75:
        /*0184*/ 	.word	index@(_ZN7cutlass13device_kernelIN5flash19enable_sm80_to_sm89INS1_16FlashAttnBwdSm80INS1_25CollectiveMainloopBwdSm80ILi1ELi1EN4cute5tupleIJNS5_1CILi32EEENS7_ILi64EEENS7_ILi256EEEEEENS_6half_tEfNS_4arch4Sm80ELb1ELb0ELb1ELb1ELb0ELb0ELb0ELb0ELi2ELi2ELi2ELi1ELb1EEENS1_24CollectiveEpilogueBwdGQAISB_fSE_Li256ELb1ELb0EEENS1_25SingleTileBwdLPTSchedulerILb1ELi64ELb0EEEEEEEEEvNT_6ParamsE)
        /*0188*/ 	.word	0x000000ff


	//----- nvinfo : EIATTR_FRAME_SIZE
	.align		4
.L_76:
        /*018c*/ 	.byte	0x04, 0x11
        /*018e*/ 	.short	(.L_78 - .L_77)
	.align		4
.L_77:
        /*0190*/ 	.word	index@(_ZN7cutlass13device_kernelIN5flash19enable_sm80_to_sm89INS1_16FlashAttnBwdSm80INS1_25CollectiveMainloopBwdSm80ILi1ELi1EN4cute5tupleIJNS5_1CILi32EEENS7_ILi64EEENS7_ILi256EEEEEENS_6half_tEfNS_4arch4Sm80ELb1ELb0ELb1ELb1ELb0ELb0ELb0ELb0ELi2ELi2ELi2ELi1ELb1EEENS1_24CollectiveEpilogueBwdGQAISB_fSE_Li256ELb1ELb0EEENS1_25SingleTileBwdLPTSchedulerILb1ELi64ELb0EEEEEEEEEvNT_6ParamsE)
        /*0194*/ 	.word	0x000000d0


	//----- nvinfo : EIATTR_REGCOUNT
	.align		4
.L_78:
        /*0198*/ 	.byte	0x04, 0x2f
        /*019a*/ 	.short	(.L_80 - .L_79)
	.align		4
.L_79:
        /*019c*/ 	.word	index@(_ZN7cutlass13device_kernelIN5flash32FlashAttnBwdPostprocessConvertdQIN4cute5tupleIJNS3_1CILi32EEENS5_ILi256EEEEEENS_6half_tEfNS_4arch4Sm80ELi256ENS3_8TiledMMAINS3_8MMA_AtomIJNS3_28SM80_16x8x16_F32F16F16F32_TNEEEENS3_6LayoutINS4_IJNS5_ILi1EEENS5_ILi8EEESH_EEENS4_IJNS5_ILi0EEESH_SK_EEEEENS4_IJNS5_ILi16EEENS5_ILi128EEESN_EEEEELb0EEEEEvNT_6ParamsE)
        /*01a0*/ 	.word	0x00000033


	//----- nvinfo : EIATTR_FRAME_SIZE
	.align		4
.L_80:
        /*01a4*/ 	.byte	0x04, 0x11
        /*01a6*/ 	.short	(.L_82 - .L_81)
	.align		4
.L_81:
        /*01a8*/ 	.word	index@(_ZN7cutlass13device_kernelIN5flash32FlashAttnBwdPostprocessConvertdQIN4cute5tupleIJNS3_1CILi32EEENS5_ILi256EEEEEENS_6half_tEfNS_4arch4Sm80ELi256ENS3_8TiledMMAINS3_8MMA_AtomIJNS3_28SM80_16x8x16_F32F16F16F32_TNEEEENS3_6LayoutINS4_IJNS5_ILi1EEENS5_ILi8EEESH_EEENS4_IJNS5_ILi0EEESH_SK_EEEEENS4_IJNS5_ILi16EEENS5_ILi128EEESN_EEEEELb0EEEEEvNT_6ParamsE)
        /*01ac*/ 	.word	0x00000000


	//----- nvinfo : EIATTR_REGCOUNT
	.align		4
.L_82:
        /*01b0*/ 	.byte	0x04, 0x2f
        /*01b2*/ 	.short	(.L_84 - .L_83)
	.align		4
.L_83:
        /*01b4*/ 	.word	index@(_ZN7cutlass13device_kernelIN5flash19enable_sm80_to_sm89INS1_16FlashAttnBwdSm80INS1_25CollectiveMainloopBwdSm80ILi1ELi1EN4cute5tupleIJNS5_1CILi32EEENS7_ILi64EEENS7_ILi256EEEEEENS_6half_tEfNS_4arch4Sm80ELb1ELb0ELb1ELb1ELb0ELb0ELb0ELb0ELi2ELi2ELi2ELi1ELb1EEENS1_21CollectiveEpilogueBwdISB_SC_SE_Li256ELb1ELb0ELi4EEENS1_25SingleTileBwdLPTSchedulerILb1ELi64ELb0EEEEEEEEEvNT_6ParamsE)
        /*01b8*/ 	.word	0x000000ff


	//----- nvinfo : EIATTR_FRAME_SIZE
	.align		4
.L_84:
        /*01bc*/ 	.byte	0x04, 0x11
        /*01be*/ 	.short	(.L_86 - .L_85)
	.align		4
.L_85:
        /*01c0*/ 	.word	index@(_ZN7cutlass13device_kernelIN5flash19enable_sm80_to_sm89INS1_16FlashAttnBwdSm80INS1_25CollectiveMainloopBwdSm80ILi1ELi1EN4cute5tupleIJNS5_1CILi32EEENS7_ILi64EEENS7_ILi256EEEEEENS_6half_tEfNS_4arch4Sm80ELb1ELb0ELb1ELb1ELb0ELb0ELb0ELb0ELi2ELi2ELi2ELi1ELb1EEENS1_21CollectiveEpilogueBwdISB_SC_SE_Li256ELb1ELb0ELi4EEENS1_25SingleTileBwdLPTSchedulerILb1ELi64ELb0EEEEEEEEEvNT_6ParamsE)
        /*01c4*/ 	.word	0x000000c8


	//----- nvinfo : EIATTR_REGCOUNT
	.align		4
.L_86:
        /*01c8*/ 	.byte	0x04, 0x2f
        /*01ca*/ 	.short	(.L_88 - .L_87)
	.align		4
.L_87:
        /*01cc*/ 	.word	index@(_ZN7cutlass13device_kernelIN5flash22FlashAttnBwdPreprocessIN4cute5tupleIJNS3_1CILi32EEENS5_ILi256EEEEEENS_6half_tEfNS_4arch4Sm80ELb1ELb0EEEEEvNT_6ParamsE)
        /*01d0*/ 	.word	0x0000003c


	//----- nvinfo : EIATTR_FRAME_SIZE
	.align		4
.L_88:
        /*01d4*/ 	.byte	0x04, 0x11
        /*01d6*/ 	.short	(.L_90 - .L_89)
	.align		4
.L_89:
        /*01d8*/ 	.word	index@(_ZN7cutlass13device_kernelIN5flash22FlashAttnBwdPreprocessIN4cute5tupleIJNS3_1CILi32EEENS5_ILi256EEEEEENS_6half_tEfNS_4arch4Sm80ELb1ELb0EEEEEvNT_6ParamsE)
        /*01dc*/ 	.word	0x00000000


	//----- nvinfo : EIATTR_REGCOUNT
	.align		4
.L_90:
        /*01e0*/ 	.byte	0x04, 0x2f
        /*01e2*/ 	.short	(.L_92 - .L_91)
	.align		4
.L_91:
        /*01e4*/ 	.word	index@(_ZN7cutlass13device_kernelIN5flash19enable_sm80_to_sm89INS1_16FlashAttnBwdSm80INS1_25CollectiveMainloopBwdSm80ILi1ELi1EN4cute5tupleIJNS5_1CILi32EEENS7_ILi64EEENS7_ILi256EEEEEENS_6half_tEfNS_4arch4Sm80ELb1ELb0ELb1ELb0ELb0ELb0ELb0ELb0ELi2ELi2ELi2ELi1ELb1EEENS1_24CollectiveEpilogueBwdGQAISB_fSE_Li256ELb0ELb0EEENS1_25SingleTileBwdLPTSchedulerILb0ELi64ELb0EEEEEEEEEvNT_6ParamsE)
        /*01e8*/ 	.word	0x000000ff


	//----- nvinfo : EIATTR_FRAME_SIZE
	.align		4
.L_92:
        /*01ec*/ 	.byte	0x04, 0x11
        /*01ee*/ 	.short	(.L_94 - .L_93)
	.align		4
.L_93:
        /*01f0*/ 	.word	index@(_ZN7cutlass13device_kernelIN5flash19enable_sm80_to_sm89INS1_16FlashAttnBwdSm80INS1_25CollectiveMainloopBwdSm80ILi1ELi1EN4cute5tupleIJNS5_1CILi32EEENS7_ILi64EEENS7_ILi256EEEEEENS_6half_tEfNS_4arch4Sm80ELb1ELb0ELb1ELb0ELb0ELb0ELb0ELb0ELi2ELi2ELi2ELi1ELb1EEENS1_24CollectiveEpilogueBwdGQAISB_fSE_Li256ELb0ELb0EEENS1_25SingleTileBwdLPTSchedulerILb0ELi64ELb0EEEEEEEEEvNT_6ParamsE)
        /*01f4*/ 	.word	0x000000d8


	//----- nvinfo : EIATTR_REGCOUNT
	.align		4
.L_94:
        /*01f8*/ 	.byte	0x04, 0x2f
        /*01fa*/ 	.short	(.L_96 - .L_95)
	.align		4
.L_95:
        /*01fc*/ 	.word	index@(_ZN7cutlass13device_kernelIN5flash19enable_sm80_to_sm89INS1_16FlashAttnBwdSm80INS1_25CollectiveMainloopBwdSm80ILi1ELi1EN4cute5tupleIJNS5_1CILi32EEENS7_ILi64EEENS7_ILi256EEEEEENS_6half_tEfNS_4arch4Sm80ELb1ELb0ELb1ELb0ELb0ELb0ELb0ELb0ELi2ELi2ELi2ELi1ELb1EEENS1_21CollectiveEpilogueBwdISB_SC_SE_Li256ELb0ELb0ELi4EEENS1_25SingleTileBwdLPTSchedulerILb0ELi64ELb0EEEEEEEEEvNT_6ParamsE)
        /*0200*/ 	.word	0x000000ff


	//----- nvinfo : EIATTR_FRAME_SIZE
	.align		4
.L_96:
        /*0204*/ 	.byte	0x04, 0x11
        /*0206*/ 	.short	(.L_98 - .L_97)
	.align		4
.L_97:
        /*0208*/ 	.word	index@(_ZN7cutlass13device_kernelIN5flash19enable_sm80_to_sm89INS1_16FlashAttnBwdSm80INS1_25CollectiveMainloopBwdSm80ILi1ELi1EN4cute5tupleIJNS5_1CILi32EEENS7_ILi64EEENS7_ILi256EEEEEENS_6half_tEfNS_4arch4Sm80ELb1ELb0ELb1ELb0ELb0ELb0ELb0ELb0ELi2ELi2ELi2ELi1ELb1EEENS1_21CollectiveEpilogueBwdISB_SC_SE_Li256ELb0ELb0ELi4EEENS1_25SingleTileBwdLPTSchedulerILb0ELi64ELb0EEEEEEEEEvNT_6ParamsE)
        /*020c*/ 	.word	0x000000d8


	//----- nvinfo : EIATTR_REGCOUNT
	.align		4
.L_98:
        /*0210*/ 	.byte	0x04, 0x2f
        /*0212*/ 	.short	(.L_100 - .L_99)
	.align		4
.L_99:
        /*0214*/ 	.word	index@(_ZN7cutlass13device_kernelIN5flash19enable_sm80_to_sm89INS1_16FlashAttnBwdSm80INS1_25CollectiveMainloopBwdSm80ILi1ELi1EN4cute5tupleIJNS5_1CILi32EEENS7_ILi64EEENS7_ILi256EEEEEENS_6half_tEfNS_4arch4Sm80ELb0ELb1ELb1ELb1ELb0ELb0ELb0ELb0ELi2ELi2ELi2ELi1ELb1EEENS1_24CollectiveEpilogueBwdGQAISB_fSE_Li256ELb1ELb0EEENS1_19SingleTileSchedulerILb1ELb0ELb0ELi64EEEEEEEEEvNT_6ParamsE)
        /*0218*/ 	.word	0x000000ff


	//----- nvinfo : EIATTR_FRAME_SIZE
	.align		4
.L_100:
        /*021c*/ 	.byte	0x04, 0x11
        /*021e*/ 	.short	(.L_102 - .L_101)
	.align		4
.L_101:
        /*0220*/ 	.word	index@(_ZN7cutlass13device_kernelIN5flash19enable_sm80_to_sm89INS1_16FlashAttnBwdSm80INS1_25CollectiveMainloopBwdSm80ILi1ELi1EN4cute5tupleIJNS5_1CILi32EEENS7_ILi64EEENS7_ILi256EEEEEENS_6half_tEfNS_4arch4Sm80ELb0ELb1ELb1ELb1ELb0ELb0ELb0ELb0ELi2ELi2ELi2ELi1ELb1EEENS1_24CollectiveEpilogueBwdGQAISB_fSE_Li256ELb1ELb0EEENS1_19SingleTileSchedulerILb1ELb0ELb0ELi64EEEEEEEEEvNT_6ParamsE)
        /*0224*/ 	.word	0x000000d8


	//----- nvinfo : EIATTR_REGCOUNT
	.align		4
.L_102:
        /*0228*/ 	.byte	0x04, 0x2f
        /*022a*/ 	.short	(.L_104 - .L_103)
	.align		4
.L_103:
        /*022c*/ 	.word	index@(_ZN7cutlass13device_kernelIN5flash19enable_sm80_to_sm89INS1_16FlashAttnBwdSm80INS1_25CollectiveMainloopBwdSm80ILi1ELi1EN4cute5tupleIJNS5_1CILi32EEENS7_ILi64EEENS7_ILi256EEEEEENS_6half_tEfNS_4arch4Sm80ELb0ELb1ELb1ELb1ELb0ELb0ELb0ELb0ELi2ELi2ELi2ELi1ELb1EEENS1_21CollectiveEpilogueBwdISB_SC_SE_Li256ELb1ELb0ELi4EEENS1_19SingleTileSchedulerILb1ELb0ELb0ELi64EEEEEEEEEvNT_6ParamsE)
        /*0230*/ 	.word	0x000000ff


	//----- nvinfo : EIATTR_FRAME_SIZE
	.align		4
.L_104:
        /*0234*/ 	.byte	0x04, 0x11
        /*0236*/ 	.short	(.L_106 - .L_105)
	.align		4
.L_105:
        /*0238*/ 	.word	index@(_ZN7cutlass13device_kernelIN5flash19enable_sm80_to_sm89INS1_16FlashAttnBwdSm80INS1_25CollectiveMainloopBwdSm80ILi1ELi1EN4cute5tupleIJNS5_1CILi32EEENS7_ILi64EEENS7_ILi256EEEEEENS_6half_tEfNS_4arch4Sm80ELb0ELb1ELb1ELb1ELb0ELb0ELb0ELb0ELi2ELi2ELi2ELi1ELb1EEENS1_21CollectiveEpilogueBwdISB_SC_SE_Li256ELb1ELb0ELi4EEENS1_19SingleTileSchedulerILb1ELb0ELb0ELi64EEEEEEEEEvNT_6ParamsE)
        /*023c*/ 	.word	0x000000d8


	//----- nvinfo : EIATTR_REGCOUNT
	.align		4
.L_106:
        /*0240*/ 	.byte	0x04, 0x2f
        /*0242*/ 	.short	(.L_108 - .L_107)
	.align		4
.L_107:
        /*0244*/ 	.word	index@(_ZN7cutlass13device_kernelIN5flash19enable_sm80_to_sm89INS1_16FlashAttnBwdSm80INS1_25CollectiveMainloopBwdSm80ILi1ELi1EN4cute5tupleIJNS5_1CILi32EEENS7_ILi64EEENS7_ILi256EEEEEENS_6half_tEfNS_4arch4Sm80ELb0ELb1ELb1ELb0ELb0ELb0ELb0ELb0ELi2ELi2ELi2ELi1ELb1EEENS1_24CollectiveEpilogueBwdGQAISB_fSE_Li256ELb0ELb0EEENS1_19SingleTileSchedulerILb0ELb0ELb0ELi64EEEEEEEEEvNT_6ParamsE)
        /*0248*/ 	.word	0x000000ff


	//----- nvinfo : EIATTR_FRAME_SIZE
	.align		4
.L_108:
        /*024c*/ 	.byte	0x04, 0x11
        /*024e*/ 	.short	(.L_110 - .L_109)
	.align		4
.L_109:
        /*0250*/ 	.word	index@(_ZN7cutlass13device_kernelIN5flash19enable_sm80_to_sm89INS1_16FlashAttnBwdSm80INS1_25CollectiveMainloopBwdSm80ILi1ELi1EN4cute5tupleIJNS5_1CILi32EEENS7_ILi64EEENS7_ILi256EEEEEENS_6half_tEfNS_4arch4Sm80ELb0ELb1ELb1ELb0ELb0ELb0ELb0ELb0ELi2ELi2ELi2ELi1ELb1EEENS1_24CollectiveEpilogueBwdGQAISB_fSE_Li256ELb0ELb0EEENS1_19SingleTileSchedulerILb0ELb0ELb0ELi64EEEEEEEEEvNT_6ParamsE)
        /*0254*/ 	.word	0x000000d0


	//----- nvinfo : EIATTR_REGCOUNT
	.align		4
.L_110:
        /*0258*/ 	.byte	0x04, 0x2f
        /*025a*/ 	.short	(.L_112 - .L_111)
	.align		4
.L_111:
        /*025c*/ 	.word	index@(_ZN7cutlass13device_kernelIN5flash19enable_sm80_to_sm89INS1_16FlashAttnBwdSm80INS1_25CollectiveMainloopBwdSm80ILi1ELi1EN4cute5tupleIJNS5_1CILi32EEENS7_ILi64EEENS7_ILi256EEEEEENS_6half_tEfNS_4arch4Sm80ELb0ELb1ELb1ELb0ELb0ELb0ELb0ELb0ELi2ELi2ELi2ELi1ELb1EEENS1_21CollectiveEpilogueBwdISB_SC_SE_Li256ELb0ELb0ELi4EEENS1_19SingleTileSchedulerILb0ELb0ELb0ELi64EEEEEEEEEvNT_6ParamsE)
        /*0260*/ 	.word	0x000000ff


	//----- nvinfo : EIATTR_FRAME_SIZE
	.align		4
.L_112:
        /*0264*/ 	.byte	0x04, 0x11
        /*0266*/ 	.short	(.L_114 - .L_113)
	.align		4
.L_113:
        /*0268*/ 	.word	index@(_ZN7cutlass13device_kernelIN5flash19enable_sm80_to_sm89INS1_16FlashAttnBwdSm80INS1_25CollectiveMainloopBwdSm80ILi1ELi1EN4cute5tupleIJNS5_1CILi32EEENS7_ILi64EEENS7_ILi256EEEEEENS_6half_tEfNS_4arch4Sm80ELb0ELb1ELb1ELb0ELb0ELb0ELb0ELb0ELi2ELi2ELi2ELi1ELb1EEENS1_21CollectiveEpilogueBwdISB_SC_SE_Li256ELb0ELb0ELi4EEENS1_19SingleTileSchedulerILb0ELb0ELb0ELi64EEEEEEEEEvNT_6ParamsE)
        /*026c*/ 	.word	0x000000d0


	//----- nvinfo : EIATTR_REGCOUNT
	.align		4
.L_114:
        /*0270*/ 	.byte	0x04, 0x2f
        /*0272*/ 	.short	(.L_116 - .L_115)
	.align		4
.L_115:
        /*0274*/ 	.word	index@(_ZN7cutlass13device_kernelIN5flash19enable_sm80_to_sm89INS1_16FlashAttnBwdSm80INS1_25CollectiveMainloopBwdSm80ILi1ELi1EN4cute5tupleIJNS5_1CILi32EEENS7_ILi64EEENS7_ILi256EEEEEENS_6half_tEfNS_4arch4Sm80ELb0ELb0ELb1ELb1ELb0ELb0ELb0ELb0ELi2ELi2ELi2ELi1ELb1EEENS1_24CollectiveEpilogueBwdGQAISB_fSE_Li256ELb1ELb0EEENS1_19SingleTileSchedulerILb1ELb0ELb0ELi64EEEEEEEEEvNT_6ParamsE)
        /*0278*/ 	.word	0x000000ff


	//----- nvinfo : EIATTR_FRAME_SIZE
	.align		4
.L_116:
        /*027c*/ 	.byte	0x04, 0x11
        /*027e*/ 	.short	(.L_118 - .L_117)
	.align		4
.L_117:
        /*0280*/ 	.word	index@(_ZN7cutlass13device_kernelIN5flash19enable_sm80_to_sm89INS1_16FlashAttnBwdSm80INS1_25CollectiveMainloopBwdSm80ILi1ELi1EN4cute5tupleIJNS5_1CILi32EEENS7_ILi64EEENS7_ILi256EEEEEENS_6half_tEfNS_4arch4Sm80ELb0ELb0ELb1ELb1ELb0ELb0ELb0ELb0ELi2ELi2ELi2ELi1ELb1EEENS1_24CollectiveEpilogueBwdGQAISB_fSE_Li256ELb1ELb0EEENS1_19SingleTileSchedulerILb1ELb0ELb0ELi64EEEEEEEEEvNT_6ParamsE)
        /*0284*/ 	.word	0x000000c0


	//----- nvinfo : EIATTR_REGCOUNT
	.align		4
.L_118:
        /*0288*/ 	.byte	0x04, 0x2f
        /*028a*/ 	.short	(.L_120 - .L_119)
	.align		4
.L_119:
        /*028c*/ 	.word	index@(_ZN7cutlass13device_kernelIN5flash19enable_sm80_to_sm89INS1_16FlashAttnBwdSm80INS1_25CollectiveMainloopBwdSm80ILi1ELi1EN4cute5tupleIJNS5_1CILi32EEENS7_ILi64EEENS7_ILi256EEEEEENS_6half_tEfNS_4arch4Sm80ELb0ELb0ELb1ELb1ELb0ELb0ELb0ELb0ELi2ELi2ELi2ELi1ELb1EEENS1_21CollectiveEpilogueBwdISB_SC_SE_Li256ELb1ELb0ELi4EEENS1_19SingleTileSchedulerILb1ELb0ELb0ELi64EEEEEEEEEvNT_6ParamsE)
        /*0290*/ 	.word	0x000000ff


	//----- nvinfo : EIATTR_FRAME_SIZE
	.align		4
.L_120:
        /*0294*/ 	.byte	0x04, 0x11
        /*0296*/ 	.short	(.L_122 - .L_121)
	.align		4
.L_121:
        /*0298*/ 	.word	index@(_ZN7cutlass13device_kernelIN5flash19enable_sm80_to_sm89INS1_16FlashAttnBwdSm80INS1_25CollectiveMainloopBwdSm80ILi1ELi1EN4cute5tupleIJNS5_1CILi32EEENS7_ILi64EEENS7_ILi256EEEEEENS_6half_tEfNS_4arch4Sm80ELb0ELb0ELb1ELb1ELb0ELb0ELb0ELb0ELi2ELi2ELi2ELi1ELb1EEENS1_21CollectiveEpilogueBwdISB_SC_SE_Li256ELb1ELb0ELi4EEENS1_19SingleTileSchedulerILb1ELb0ELb0ELi64EEEEEEEEEvNT_6ParamsE)
        /*029c*/ 	.word	0x000000c0


	//----- nvinfo : EIATTR_REGCOUNT
	.align		4
.L_122:
        /*02a0*/ 	.byte	0x04, 0x2f
        /*02a2*/ 	.short	(.L_124 - .L_123)
	.align		4
.L_123:
        /*02a4*/ 	.word	index@(_ZN7cutlass13device_kernelIN5flash19enable_sm80_to_sm89INS1_16FlashAttnBwdSm80INS1_25CollectiveMainloopBwdSm80ILi1ELi1EN4cute5tupleIJNS5_1CILi32EEENS7_ILi64EEENS7_ILi256EEEEEENS_6half_tEfNS_4arch4Sm80ELb0ELb0ELb1ELb0ELb0ELb0ELb0ELb0ELi2ELi2ELi2ELi1ELb1EEENS1_24CollectiveEpilogueBwdGQAISB_fSE_Li256ELb0ELb0EEENS1_19SingleTileSchedulerILb0ELb0ELb0ELi64EEEEEEEEEvNT_6ParamsE)
        /*02a8*/ 	.word	0x000000ff


	//----- nvinfo : EIATTR_FRAME_SIZE
	.align		4
.L_124:
        /*02ac*/ 	.byte	0x04, 0x11
        /*02ae*/ 	.short	(.L_126 - .L_125)
	.align		4
.L_125:
        /*02b0*/ 	.word	index@(_ZN7cutlass13device_kernelIN5flash19enable_sm80_to_sm89INS1_16FlashAttnBwdSm80INS1_25CollectiveMainloopBwdSm80ILi1ELi1EN4cute5tupleIJNS5_1CILi32EEENS7_ILi64EEENS7_ILi256EEEEEENS_6half_tEfNS_4arch4Sm80ELb0ELb0ELb1ELb0ELb0ELb0ELb0ELb0ELi2ELi2ELi2ELi1ELb1EEENS1_24CollectiveEpilogueBwdGQAISB_fSE_Li256ELb0ELb0EEENS1_19SingleTileSchedulerILb0ELb0ELb0ELi64EEEEEEEEEvNT_6ParamsE)
        /*02b4*/ 	.word	0x000000b0


	//----- nvinfo : EIATTR_REGCOUNT
	.align		4
.L_126:
        /*02b8*/ 	.byte	0x04, 0x2f
        /*02ba*/ 	.short	(.L_128 - .L_127)
	.align		4
.L_127:
        /*02bc*/ 	.word	index@(_ZN7cutlass13device_kernelIN5flash19enable_sm80_to_sm89INS1_16FlashAttnBwdSm80INS1_25CollectiveMainloopBwdSm80ILi1ELi1EN4cute5tupleIJNS5_1CILi32EEENS7_ILi64EEENS7_ILi256EEEEEENS_6half_tEfNS_4arch4Sm80ELb0ELb0ELb1ELb0ELb0ELb0ELb0ELb0ELi2ELi2ELi2ELi1ELb1EEENS1_21CollectiveEpilogueBwdISB_SC_SE_Li256ELb0ELb0ELi4EEENS1_19SingleTileSchedulerILb0ELb0ELb0ELi64EEEEEEEEEvNT_6ParamsE)
        /*02c0*/ 	.word	0x000000ff


	//----- nvinfo : EIATTR_FRAME_SIZE
	.align		4
.L_128:
        /*02c4*/ 	.byte	0x04, 0x11
        /*02c6*/ 	.short	(.L_130 - .L_129)
	.align		4
.L_129:
        /*02c8*/ 	.word	index@(_ZN7cutlass13device_kernelIN5flash19enable_sm80_to_sm89INS1_16FlashAttnBwdSm80INS1_25CollectiveMainloopBwdSm80ILi1ELi1EN4cute5tupleIJNS5_1CILi32EEENS7_ILi64EEENS7_ILi256EEEEEENS_6half_tEfNS_4arch4Sm80ELb0ELb0ELb1ELb0ELb0ELb0ELb0ELb0ELi2ELi2ELi2ELi1ELb1EEENS1_21CollectiveEpilogueBwdISB_SC_SE_Li256ELb0ELb0ELi4EEENS1_19SingleTileSchedulerILb0ELb0ELb0ELi64EEEEEEEEEvNT_6ParamsE)
        /*02cc*/ 	.word	0x000000b8


	//----- nvinfo : EIATTR_MIN_STACK_SIZE
	.align		4
.L_130:
        /*02d0*/ 	.byte	0x04, 0x12
        /*02d2*/ 	.short	(.L_132 - .L_131)
	.align		4
.L_131:
        /*02d4*/ 	.word	index@(_ZN7cutlass13device_kernelIN5flash19enable_sm80_to_sm89INS1_16FlashAttnBwdSm80INS1_25CollectiveMainloopBwdSm80ILi1ELi1EN4cute5tupleIJNS5_1CILi32EEENS7_ILi64EEENS7_ILi256EEEEEENS_6half_tEfNS_4arch4Sm80ELb0ELb0ELb1ELb0ELb0ELb0ELb0ELb0ELi2ELi2ELi2ELi1ELb1EEENS1_21CollectiveEpilogueBwdISB_SC_SE_Li256ELb0ELb0ELi4EEENS1_19SingleTileSchedulerILb0ELb0ELb0ELi64EEEEEEEEEvNT_6ParamsE)
        /*02d8*/ 	.word	0x000000b8


	//----- nvinfo : EIATTR_MIN_STACK_SIZE
	.align		4
.L_132:
        /*02dc*/ 	.byte	0x04, 0x12
        /*02de*/ 	.short	(.L_134 - .L_133)
	.align		4
.L_133:
        /*02e0*/ 	.word	index@(_ZN7cutlass13device_kernelIN5flash19enable_sm80_to_sm89INS1_16FlashAttnBwdSm80INS1_25CollectiveMainloopBwdSm80ILi1ELi1EN4cute5tupleIJNS5_1CILi32EEENS7_ILi64EEENS7_ILi256EEEEEENS_6half_tEfNS_4arch4Sm80ELb0ELb0ELb1ELb0ELb0ELb0ELb0ELb0ELi2ELi2ELi2ELi1ELb1EEENS1_24CollectiveEpilogueBwdGQAISB_fSE_Li256ELb0ELb0EEENS1_19SingleTileSchedulerILb0ELb0ELb0ELi64EEEEEEEEEvNT_6ParamsE)
        /*02e4*/ 	.word	0x000000b0


	//----- nvinfo : EIATTR_MIN_STACK_SIZE
	.align		4
.L_134:
        /*02e8*/ 	.byte	0x04, 0x12
        /*02ea*/ 	.short	(.L_136 - .L_135)
	.align		4
.L_135:
        /*02ec*/ 	.word	index@(_ZN7cutlass13device_kernelIN5flash19enable_sm80_to_sm89INS1_16FlashAttnBwdSm80INS1_25CollectiveMainloopBwdSm80ILi1ELi1EN4cute5tupleIJNS5_1CILi32EEENS7_ILi64EEENS7_ILi256EEEEEENS_6half_tEfNS_4arch4Sm80ELb0ELb0ELb1ELb1ELb0ELb0ELb0ELb0ELi2ELi2ELi2ELi1ELb1EEENS1_21CollectiveEpilogueBwdISB_SC_SE_Li256ELb1ELb0ELi4EEENS1_19SingleTileSchedulerILb1ELb0ELb0ELi64EEEEEEEEEvNT_6ParamsE)
        /*02f0*/ 	.word	0x000000c0


	//----- nvinfo : EIATTR_MIN_STACK_SIZE
	.align		4
.L_136:
        /*02f4*/ 	.byte	0x04, 0x12
        /*02f6*/ 	.short	(.L_138 - .L_137)
	.align		4
.L_137:
        /*02f8*/ 	.word	index@(_ZN7cutlass13device_kernelIN5flash19enable_sm80_to_sm89INS1_16FlashAttnBwdSm80INS1_25CollectiveMainloopBwdSm80ILi1ELi1EN4cute5tupleIJNS5_1CILi32EEENS7_ILi64EEENS7_ILi256EEEEEENS_6half_tEfNS_4arch4Sm80ELb0ELb0ELb1ELb1ELb0ELb0ELb0ELb0ELi2ELi2ELi2ELi1ELb1EEENS1_24CollectiveEpilogueBwdGQAISB_fSE_Li256ELb1ELb0EEENS1_19SingleTileSchedulerILb1ELb0ELb0ELi64EEEEEEEEEvNT_6ParamsE)
        /*02fc*/ 	.word	0x000000c0


	//----- nvinfo : EIATTR_MIN_STACK_SIZE
	.align		4
.L_138:
        /*0300*/ 	.byte	0x04, 0x12
        /*0302*/ 	.short	(.L_140 - .L_139)
	.align		4
.L_139:
        /*0304*/ 	.word	index@(_ZN7cutlass13device_kernelIN5flash19enable_sm80_to_sm89INS1_16FlashAttnBwdSm80INS1_25CollectiveMainloopBwdSm80ILi1ELi1EN4cute5tupleIJNS5_1CILi32EEENS7_ILi64EEENS7_ILi256EEEEEENS_6half_tEfNS_4arch4Sm80ELb0ELb1ELb1ELb0ELb0ELb0ELb0ELb0ELi2ELi2ELi2ELi1ELb1EEENS1_21CollectiveEpilogueBwdISB_SC_SE_Li256ELb0ELb0ELi4EEENS1_19SingleTileSchedulerILb0ELb0ELb0ELi64EEEEEEEEEvNT_6ParamsE)
        /*0308*/ 	.word	0x000000d0


	//----- nvinfo : EIATTR_MIN_STACK_SIZE
	.align		4
.L_140:
        /*030c*/ 	.byte	0x04, 0x12
        /*030e*/ 	.short	(.L_142 - .L_141)
	.align		4
.L_141:
        /*0310*/ 	.word	index@(_ZN7cutlass13device_kernelIN5flash19enable_sm80_to_sm89INS1_16FlashAttnBwdSm80INS1_25CollectiveMainloopBwdSm80ILi1ELi1EN4cute5tupleIJNS5_1CILi32EEENS7_ILi64EEENS7_ILi256EEEEEENS_6half_tEfNS_4arch4Sm80ELb0ELb1ELb1ELb0ELb0ELb0ELb0ELb0ELi2ELi2ELi2ELi1ELb1EEENS1_24CollectiveEpilogueBwdGQAISB_fSE_Li256ELb0ELb0EEENS1_19SingleTileSchedulerILb0ELb0ELb0ELi64EEEEEEEEEvNT_6ParamsE)
        /*0314*/ 	.word	0x000000d0


	//----- nvinfo : EIATTR_MIN_STACK_SIZE
	.align		4
.L_142:
        /*0318*/ 	.byte	0x04, 0x12
        /*031a*/ 	.short	(.L_144 - .L_143)
	.align		4
.L_143:
        /*031c*/ 	.word	index@(_ZN7cutlass13device_kernelIN5flash19enable_sm80_to_sm89INS1_16FlashAttnBwdSm80INS1_25CollectiveMainloopBwdSm80ILi1ELi1EN4cute5tupleIJNS5_1CILi32EEENS7_ILi64EEENS7_ILi256EEEEEENS_6half_tEfNS_4arch4Sm80ELb0ELb1ELb1ELb1ELb0ELb0ELb0ELb0ELi2ELi2ELi2ELi1ELb1EEENS1_21CollectiveEpilogueBwdISB_SC_SE_Li256ELb1ELb0ELi4EEENS1_19SingleTileSchedulerILb1ELb0ELb0ELi64EEEEEEEEEvNT_6ParamsE)
        /*0320*/ 	.word	0x000000d8


	//----- nvinfo : EIATTR_MIN_STACK_SIZE
	.align		4
.L_144:
        /*0324*/ 	.byte	0x04, 0x12
        /*0326*/ 	.short	(.L_146 - .L_145)
	.align		4
.L_145:
        /*0328*/ 	.word	index@(_ZN7cutlass13device_kernelIN5flash19enable_sm80_to_sm89INS1_16FlashAttnBwdSm80INS1_25CollectiveMainloopBwdSm80ILi1ELi1EN4cute5tupleIJNS5_1CILi32EEENS7_ILi64EEENS7_ILi256EEEEEENS_6half_tEfNS_4arch4Sm80ELb0ELb1ELb1ELb1ELb0ELb0ELb0ELb0ELi2ELi2ELi2ELi1ELb1EEENS1_24CollectiveEpilogueBwdGQAISB_fSE_Li256ELb1ELb0EEENS1_19SingleTileSchedulerILb1ELb0ELb0ELi64EEEEEEEEEvNT_6ParamsE)
        /*032c*/ 	.word	0x000000d8


	//----- nvinfo : EIATTR_MIN_STACK_SIZE
	.align		4
.L_146:
        /*0330*/ 	.byte	0x04, 0x12
        /*0332*/ 	.short	(.L_148 - .L_147)
	.align		4
.L_147:
        /*0334*/ 	.word	index@(_ZN7cutlass13device_kernelIN5flash19enable_sm80_to_sm89INS1_16FlashAttnBwdSm80INS1_25CollectiveMainloopBwdSm80ILi1ELi1EN4cute5tupleIJNS5_1CILi32EEENS7_ILi64EEENS7_ILi256EEEEEENS_6half_tEfNS_4arch4Sm80ELb1ELb0ELb1ELb0ELb0ELb0ELb0ELb0ELi2ELi2ELi2ELi1ELb1EEENS1_21CollectiveEpilogueBwdISB_SC_SE_Li256ELb0ELb0ELi4EEENS1_25SingleTileBwdLPTSchedulerILb0ELi64ELb0EEEEEEEEEvNT_6ParamsE)
        /*0338*/ 	.word	0x000000d8


	//----- nvinfo : EIATTR_MIN_STACK_SIZE
	.align		4
.L_148:
        /*033c*/ 	.byte	0x04, 0x12
        /*033e*/ 	.short	(.L_150 - .L_149)
	.align		4
.L_149:
        /*0340*/ 	.word	index@(_ZN7cutlass13device_kernelIN5flash19enable_sm80_to_sm89INS1_16FlashAttnBwdSm80INS1_25CollectiveMainloopBwdSm80ILi1ELi1EN4cute5tupleIJNS5_1CILi32EEENS7_ILi64EEENS7_ILi256EEEEEENS_6half_tEfNS_4arch4Sm80ELb1ELb0ELb1ELb0ELb0ELb0ELb0ELb0ELi2ELi2ELi2ELi1ELb1EEENS1_24CollectiveEpilogueBwdGQAISB_fSE_Li256ELb0ELb0EEENS1_25SingleTileBwdLPTSchedulerILb0ELi64ELb0EEEEEEEEEvNT_6ParamsE)
        /*0344*/ 	.word	0x000000d8


	//----- nvinfo : EIATTR_MIN_STACK_SIZE
	.align		4
.L_150:
        /*0348*/ 	.byte	0x04, 0x12
        /*034a*/ 	.short	(.L_152 - .L_151)
	.align		4
.L_151:
        /*034c*/ 	.word	index@(_ZN7cutlass13device_kernelIN5flash22FlashAttnBwdPreprocessIN4cute5tupleIJNS3_1CILi32EEENS5_ILi256EEEEEENS_6half_tEfNS_4arch4Sm80ELb1ELb0EEEEEvNT_6ParamsE)
        /*0350*/ 	.word	0x00000000


	//----- nvinfo : EIATTR_MIN_STACK_SIZE
	.align		4
.L_152:
        /*0354*/ 	.byte	0x04, 0x12
        /*0356*/ 	.short	(.L_154 - .L_153)
	.align		4
.L_153:
        /*0358*/ 	.word	index@(_ZN7cutlass13device_kernelIN5flash19enable_sm80_to_sm89INS1_16FlashAttnBwdSm80INS1_25CollectiveMainloopBwdSm80ILi1ELi1EN4cute5tupleIJNS5_1CILi32EEENS7_ILi64EEENS7_ILi256EEEEEENS_6half_tEfNS_4arch4Sm80ELb1ELb0ELb1ELb1ELb0ELb0ELb0ELb0ELi2ELi2ELi2ELi1ELb1EEENS1_21CollectiveEpilogueBwdISB_SC_SE_Li256ELb1ELb0ELi4EEENS1_25SingleTileBwdLPTSchedulerILb1ELi64ELb0EEEEEEEEEvNT_6ParamsE)
        /*035c*/ 	.word	0x000000c8


	//----- nvinfo : EIATTR_MIN_STACK_SIZE
	.align		4
.L_154:
        /*0360*/ 	.byte	0x04, 0x12
        /*0362*/ 	.short	(.L_156 - .L_155)
	.align		4
.L_155:
        /*0364*/ 	.word	index@(_ZN7cutlass13device_kernelIN5flash32FlashAttnBwdPostprocessConvertdQIN4cute5tupleIJNS3_1CILi32EEENS5_ILi256EEEEEENS_6half_tEfNS_4arch4Sm80ELi256ENS3_8TiledMMAINS3_8MMA_AtomIJNS3_28SM80_16x8x16_F32F16F16F32_TNEEEENS3_6LayoutINS4_IJNS5_ILi1EEENS5_ILi8EEESH_EEENS4_IJNS5_ILi0EEESH_SK_EEEEENS4_IJNS5_ILi16EEENS5_ILi128EEESN_EEEEELb0EEEEEvNT_6ParamsE)
        /*0368*/ 	.word	0x00000000


	//----- nvinfo : EIATTR_MIN_STACK_SIZE
	.align		4
.L_156:
        /*036c*/ 	.byte	0x04, 0x12
        /*036e*/ 	.short	(.L_158 - .L_157)
	.align		4
.L_157:
        /*0370*/ 	.word	index@(_ZN7cutlass13device_kernelIN5flash19enable_sm80_to_sm89INS1_16FlashAttnBwdSm80INS1_25CollectiveMainloopBwdSm80ILi1ELi1EN4cute5tupleIJNS5_1CILi32EEENS7_ILi64EEENS7_ILi256EEEEEENS_6half_tEfNS_4arch4Sm80ELb1ELb0ELb1ELb1ELb0ELb0ELb0ELb0ELi2ELi2ELi2ELi1ELb1EEENS1_24CollectiveEpilogueBwdGQAISB_fSE_Li256ELb1ELb0EEENS1_25SingleTileBwdLPTSchedulerILb1ELi64ELb0EEEEEEEEEvNT_6ParamsE)
        /*0374*/ 	.word	0x000000d0


	//----- nvinfo : EIATTR_MIN_STACK_SIZE
	.align		4
.L_158:
        /*0378*/ 	.byte	0x04, 0x12
        /*037a*/ 	.short	(.L_160 - .L_159)
	.align		4
.L_159:
        /*037c*/ 	.word	index@(_ZN7cutlass13device_kernelIN5flash22FlashAttnBwdPreprocessIN4cute5tupleIJNS3_1CILi32EEENS5_ILi256EEEEEENS_6half_tEfNS_4arch4Sm80ELb1ELb1EEEEEvNT_6ParamsE)
        /*0380*/ 	.word	0x00000000


	//----- nvinfo : EIATTR_MIN_STACK_SIZE
	.align		4
.L_160:
        /*0384*/ 	.byte	0x04, 0x12
        /*0386*/ 	.short	(.L_162 - .L_161)
	.align		4
.L_161:
        /*0388*/ 	.word	index@(_ZN7cutlass13device_kernelIN5flash19enable_sm80_to_sm89INS1_16FlashAttnBwdSm80INS1_25CollectiveMainloopBwdSm80ILi1ELi1EN4cute5tupleIJNS5_1CILi64EEES8_NS7_ILi256EEEEEENS_6half_tEfNS_4arch4Sm80ELb0ELb0ELb1ELb0ELb0ELb0ELb0ELb0ELi2ELi4ELi2ELi2ELb0EEENS1_21CollectiveEpilogueBwdISA_SB_SD_Li256ELb0ELb0ELi4EEENS1_19SingleTileSchedulerILb0ELb0ELb0ELi64EEEEEEEEEvNT_6ParamsE)
        /*038c*/ 	.word	0x00000018


	//----- nvinfo : EIATTR_MIN_STACK_SIZE
	.align		4
.L_162:
        /*0390*/ 	.byte	0x04, 0x12
        /*0392*/ 	.short	(.L_164 - .L_163)
	.align		4
.L_163:
        /*0394*/ 	.word	index@(_ZN7cutlass13device_kernelIN5flash19enable_sm80_to_sm89INS1_16FlashAttnBwdSm80INS1_25CollectiveMainloopBwdSm80ILi1ELi1EN4cute5tupleIJNS5_1CILi64EEES8_NS7_ILi256EEEEEENS_6half_tEfNS_4arch4Sm80ELb0ELb0ELb1ELb0ELb0ELb0ELb0ELb0ELi2ELi4ELi2ELi2ELb0EEENS1_24CollectiveEpilogueBwdGQAISA_fSD_Li256ELb0ELb0EEENS1_19SingleTileSchedulerILb0ELb0ELb0ELi64EEEEEEEEEvNT_6ParamsE)
        /*0398*/ 	.word	0x00000038


	//----- nvinfo : EIATTR_MIN_STACK_SIZE
	.align		4
.L_164:
        /*039c*/ 	.byte	0x04, 0x12
        /*039e*/ 	.short	(.L_166 - .L_165)
	.align		4
.L_165:
        /*03a0*/ 	.word	index@(_ZN7cutlass13device_kernelIN5flash19enable_sm80_to_sm89INS1_16FlashAttnBwdSm80INS1_25CollectiveMainloopBwdSm80ILi1ELi1EN4cute5tupleIJNS5_1CILi64EEES8_NS7_ILi256EEEEEENS_6half_tEfNS_4arch4Sm80ELb0ELb0ELb1ELb1ELb0ELb0ELb0ELb0ELi2ELi4ELi2ELi2ELb0EEENS1_21CollectiveEpilogueBwdISA_SB_SD_Li256ELb1ELb0ELi4EEENS1_19SingleTileSchedulerILb1ELb0ELb0ELi64EEEEEEEEEvNT_6ParamsE)
        /*03a4*/ 	.word	0x00000038


	//----- nvinfo : EIATTR_MIN_STACK_SIZE
	.align		4
.L_166:
        /*03a8*/ 	.byte	0x04, 0x12
        /*03aa*/ 	.short	(.L_168 - .L_167)
	.align		4
.L_167:
        /*03ac*/ 	.word	index@(_ZN7cutlass13device_kernelIN5flash19enable_sm80_to_sm89INS1_16FlashAttnBwdSm80INS1_25CollectiveMainloopBwdSm80ILi1ELi1EN4cute5tupleIJNS5_1CILi64EEES8_NS7_ILi256EEEEEENS_6half_tEfNS_4arch4Sm80ELb0ELb0ELb1ELb1ELb0ELb0ELb0ELb0ELi2ELi4ELi2ELi2ELb0EEENS1_24CollectiveEpilogueBwdGQAISA_fSD_Li256ELb1ELb0EEENS1_19SingleTileSchedulerILb1ELb0ELb0ELi64EEEEEEEEEvNT_6ParamsE)
        /*03b0*/ 	.word	0x00000038


	//----- nvinfo : EIATTR_MIN_STACK_SIZE
	.align		4
.L_168:
        /*03b4*/ 	.byte	0x04, 0x12
        /*03b6*/ 	.short	(.L_170 - .L_169)
	.align		4
.L_169:
        /*03b8*/ 	.word	index@(_ZN7cutlass13device_kernelIN5flash19enable_sm80_to_sm89INS1_16FlashAttnBwdSm80INS1_25CollectiveMainloopBwdSm80ILi1ELi1EN4cute5tupleIJNS5_1CILi64EEES8_NS7_ILi256EEEEEENS_6half_tEfNS_4arch4Sm80ELb0ELb1ELb1ELb0ELb0ELb0ELb0ELb0ELi2ELi4ELi2ELi2ELb0EEENS1_21CollectiveEpilogueBwdISA_SB_SD_Li256ELb0ELb0ELi4EEENS1_19SingleTileSchedulerILb0ELb0ELb0ELi64EEEEEEEEEvNT_6ParamsE)
        /*03bc*/ 	.word	0x00000038


	//----- nvinfo : EIATTR_MIN_STACK_SIZE
	.align		4
.L_170:
        /*03c0*/ 	.byte	0x04, 0x12
        /*03c2*/ 	.short	(.L_172 - .L_171)
	.align		4
.L_171:
        /*03c4*/ 	.word	index@(_ZN7cutlass13device_kernelIN5flash19enable_sm80_to_sm89INS1_16FlashAttnBwdSm80INS1_25CollectiveMainloopBwdSm80ILi1ELi1EN4cute5tupleIJNS5_1CILi64EEES8_NS7_ILi256EEEEEENS_6half_tEfNS_4arch4Sm80ELb0ELb1ELb1ELb0ELb0ELb0ELb0ELb0ELi2ELi4ELi2ELi2ELb0EEENS1_24CollectiveEpilogueBwdGQAISA_fSD_Li256ELb0ELb0EEENS1_19SingleTileSchedulerILb0ELb0ELb0ELi64EEEEEEEEEvNT_6ParamsE)
        /*03c8*/ 	.word	0x00000038


	//----- nvinfo : EIATTR_MIN_STACK_SIZE
	.align		4
.L_172:
        /*03cc*/ 	.byte	0x04, 0x12
        /*03ce*/ 	.short	(.L_174 - .L_173)
	.align		4
.L_173:
        /*03d0*/ 	.word	index@(_ZN7cutlass13device_kernelIN5flash19enable_sm80_to_sm89INS1_16FlashAttnBwdSm80INS1_25CollectiveMainloopBwdSm80ILi1ELi1EN4cute5tupleIJNS5_1CILi64EEES8_NS7_ILi256EEEEEENS_6half_tEfNS_4arch4Sm80ELb0ELb1ELb1ELb1ELb0ELb0ELb0ELb0ELi2ELi4ELi2ELi2ELb0EEENS1_21CollectiveEpilogueBwdISA_SB_SD_Li256ELb1ELb0ELi4EEENS1_19SingleTileSchedulerILb1ELb0ELb0ELi64EEEEEEEEEvNT_6ParamsE)
        /*03d4*/ 	.word	0x00000040


	//----- nvinfo : EIATTR_MIN_STACK_SIZE
	.align		4
.L_174:
        /*03d8*/ 	.byte	0x04, 0x12
        /*03da*/ 	.short	(.L_176 - .L_175)
	.align		4
.L_175:
        /*03dc*/ 	.word	index@(_ZN7cutlass13device_kernelIN5flash19enable_sm80_to_sm89INS1_16FlashAttnBwdSm80INS1_25CollectiveMainloopBwdSm80ILi1ELi1EN4cute5tupleIJNS5_1CILi64EEES8_NS7_ILi256EEEEEENS_6half_tEfNS_4arch4Sm80ELb0ELb1ELb1ELb1ELb0ELb0ELb0ELb0ELi2ELi4ELi2ELi2ELb0EEENS1_24CollectiveEpilogueBwdGQAISA_fSD_Li256ELb1ELb0EEENS1_19SingleTileSchedulerILb1ELb0ELb0ELi64EEEEEEEEEvNT_6ParamsE)
        /*03e0*/ 	.word	0x00000040


	//----- nvinfo : EIATTR_MIN_STACK_SIZE
	.align		4
.L_176:
        /*03e4*/ 	.byte	0x04, 0x12
        /*03e6*/ 	.short	(.L_178 - .L_177)
	.align		4
.L_177:
        /*03e8*/ 	.word	index@(_ZN7cutlass13device_kernelIN5flash19enable_sm80_to_sm89INS1_16FlashAttnBwdSm80INS1_25CollectiveMainloopBwdSm80ILi1ELi1EN4cute5tupleIJNS5_1CILi64EEES8_NS7_ILi256EEEEEENS_6half_tEfNS_4arch4Sm80ELb1ELb0ELb1ELb0ELb0ELb0ELb0ELb0ELi2ELi4ELi2ELi2ELb0EEENS1_21CollectiveEpilogueBwdISA_SB_SD_Li256ELb0ELb0ELi4EEENS1_25SingleTileBwdLPTSchedulerILb0ELi64ELb0EEEEEEEEEvNT_6ParamsE)
        /*03ec*/ 	.word	0x00000048


	//----- nvinfo : EIATTR_MIN_STACK_SIZE
	.align		4
.L_178:
        /*03f0*/ 	.byte	0x04, 0x12
        /*03f2*/ 	.short	(.L_180 - .L_179)
	.align		4
.L_179:
        /*03f4*/ 	.word	index@(_ZN7cutlass13device_kernelIN5flash19enable_sm80_to_sm89INS1_16FlashAttnBwdSm80INS1_25CollectiveMainloopBwdSm80ILi1ELi1EN4cute5tupleIJNS5_1CILi64EEES8_NS7_ILi256EEEEEENS_6half_tEfNS_4arch4Sm80ELb1ELb0ELb1ELb0ELb0ELb0ELb0ELb0ELi2ELi4ELi2ELi2ELb0EEENS1_24CollectiveEpilogueBwdGQAISA_fSD_Li256ELb0ELb0EEENS1_25SingleTileBwdLPTSchedulerILb0ELi64ELb0EEEEEEEEEvNT_6ParamsE)
        /*03f8*/ 	.word	0x00000040


	//----- nvinfo : EIATTR_MIN_STACK_SIZE
	.align		4
.L_180:
        /*03fc*/ 	.byte	0x04, 0x12
        /*03fe*/ 	.short	(.L_182 - .L_181)
	.align		4
.L_181:
        /*0400*/ 	.word	index@(_ZN7cutlass13device_kernelIN5flash22FlashAttnBwdPreprocessIN4cute5tupleIJNS3_1CILi64EEENS5_ILi256EEEEEENS_6half_tEfNS_4arch4Sm80ELb1ELb0EEEEEvNT_6ParamsE)
        /*0404*/ 	.word	0x00000000


	//----- nvinfo : EIATTR_MIN_STACK_SIZE
	.align		4
.L_182:
        /*0408*/ 	.byte	0x04, 0x12
        /*040a*/ 	.short	(.L_184 - .L_183)
	.align		4
.L_183:
        /*040c*/ 	.word	index@(_ZN7cutlass13device_kernelIN5flash19enable_sm80_to_sm89INS1_16FlashAttnBwdSm80INS1_25CollectiveMainloopBwdSm80ILi1ELi1EN4cute5tupleIJNS5_1CILi64EEES8_NS7_ILi256EEEEEENS_6half_tEfNS_4arch4Sm80ELb1ELb0ELb1ELb1ELb0ELb0ELb0ELb0ELi2ELi4ELi2ELi2ELb0EEENS1_21CollectiveEpilogueBwdISA_SB_SD_Li256ELb1ELb0ELi4EEENS1_25SingleTileBwdLPTSchedulerILb1ELi64ELb0EEEEEEEEEvNT_6ParamsE)
        /*0410*/ 	.word	0x00000038


	//----- nvinfo : EIATTR_MIN_STACK_SIZE
	.align		4
.L_184:
        /*0414*/ 	.byte	0x04, 0x12
        /*0416*/ 	.short	(.L_186 - .L_185)
	.align		4
.L_185:
        /*0418*/ 	.word	index@(_ZN7cutlass13device_kernelIN5flash32FlashAttnBwdPostprocessConvertdQIN4cute5tupleIJNS3_1CILi64EEENS5_ILi256EEEEEENS_6half_tEfNS_4arch4Sm80ELi256ENS3_8TiledMMAINS3_8MMA_AtomIJNS3_28SM80_16x8x16_F32F16F16F32_TNEEEENS3_6LayoutINS4_IJNS5_ILi2EEENS5_ILi4EEENS5_ILi1EEEEEENS4_IJSJ_SH_NS5_ILi0EEEEEEEENS4_IJNS5_ILi32EEES6_NS5_ILi16EEEEEEEELb0EEEEEvNT_6ParamsE)
        /*041c*/ 	.word	0x00000000


	//----- nvinfo : EIATTR_MIN_STACK_SIZE
	.align		4
.L_186:
        /*0420*/ 	.byte	0x04, 0x12
        /*0422*/ 	.short	(.L_188 - .L_187)
	.align		4
.L_187:
        /*0424*/ 	.word	index@(_ZN7cutlass13device_kernelIN5flash19enable_sm80_to_sm89INS1_16FlashAttnBwdSm80INS1_25CollectiveMainloopBwdSm80ILi1ELi1EN4cute5tupleIJNS5_1CILi64EEES8_NS7_ILi256EEEEEENS_6half_tEfNS_4arch4Sm80ELb1ELb0ELb1ELb1ELb0ELb0ELb0ELb0ELi2ELi4ELi2ELi2ELb0EEENS1_24CollectiveEpilogueBwdGQAISA_fSD_Li256ELb1ELb0EEENS1_25SingleTileBwdLPTSchedulerILb1ELi64ELb0EEEEEEEEEvNT_6ParamsE)
        /*0428*/ 	.word	0x00000038


	//----- nvinfo : EIATTR_MIN_STACK_SIZE
	.align		4
.L_188:
        /*042c*/ 	.byte	0x04, 0x12
        /*042e*/ 	.short	(.L_190 - .L_189)
	.align		4
.L_189:
        /*0430*/ 	.word	index@(_ZN7cutlass13device_kernelIN5flash22FlashAttnBwdPreprocessIN4cute5tupleIJNS3_1CILi64EEENS5_ILi256EEEEEENS_6half_tEfNS_4arch4Sm80ELb1ELb1EEEEEvNT_6ParamsE)
        /*0434*/ 	.word	0x00000000
.L_190:


//--------------------- .nv.info._ZN7cutlass13device_kernelIN5flash19enable_sm80_to_sm89INS1_16FlashAttnBwdSm80INS1_25CollectiveMainloopBwdSm80ILi1ELi1EN4cute5tupleIJNS5_1CILi32EEENS7_ILi64EEENS7_ILi256EEEEEENS_6half_tEfNS_4arch4Sm80ELb0ELb0ELb1ELb0ELb0ELb0ELb0ELb0ELi2ELi2ELi2ELi1ELb1EEENS1_21CollectiveEpilogueBwdISB_SC_SE_Li256ELb0ELb0ELi4EEENS1_19SingleTileSchedulerILb0ELb0ELb0ELi64EEEEEEEEEvNT_6ParamsE --------------------------
	.section	.nv.info._ZN7cutlass13device_kernelIN5flash19enable_sm80_to_sm89INS1_16FlashAttnBwdSm80INS1_25CollectiveMainloopBwdSm80ILi1ELi1EN4cute5tupleIJNS5_1CILi32EEENS7_ILi64EEENS7_ILi256EEEEEENS_6half_tEfNS_4arch4Sm80ELb0ELb0ELb1ELb0ELb0ELb0ELb0ELb0ELi2ELi2ELi2ELi1ELb1EEENS1_21CollectiveEpilogueBwdISB_SC_SE_Li256ELb0ELb0ELi4EEENS1_19SingleTileSchedulerILb0ELb0ELb0ELi64EEEEEEEEEvNT_6ParamsE,"",@"SHT_CUDA_INFO"
	.sectionflags	@""
	.align	4


	//----- nvinfo : EIATTR_CUDA_API_VERSION
	.align		4
        /*0000*/ 	.byte	0x04, 0x37
        /*0002*/ 	.short	(.L_192 - .L_191)
.L_191:
        /*0004*/ 	.word	0x00000082


	//----- nvinfo : EIATTR_SW2861232_WAR
	.align		4
.L_192:
        /*0008*/ 	.byte	0x01, 0x35
	.zero		2


	//----- nvinfo : EIATTR_PARAM_CBANK
	.align		4
        /*000c*/ 	.byte	0x04, 0x0a
        /*000e*/ 	.short	(.L_194 - .L_193)
	.align		4
.L_193:
        /*0010*/ 	.word	index@(.nv.constant0._ZN7cutlass13device_kernelIN5flash19enable_sm80_to_sm89INS1_16FlashAttnBwdSm80INS1_25CollectiveMainloopBwdSm80ILi1ELi1EN4cute5tupleIJNS5_1CILi32EEENS7_ILi64EEENS7_ILi256EEEEEENS_6half_tEfNS_4arch4Sm80ELb0ELb0ELb1ELb0ELb0ELb0ELb0ELb0ELi2ELi2ELi2ELi1ELb1EEENS1_21CollectiveEpilogueBwdISB_SC_SE_Li256ELb0ELb0ELi4EEENS1_19SingleTileSchedulerILb0ELb0ELb0ELi64EEEEEEEEEvNT_6ParamsE)
        /*0014*/ 	.short	0x0160
        /*0016*/ 	.short	0x0270


	//----- nvinfo : EIATTR_CBANK_PARAM_SIZE
	.align		4
.L_194:
        /*0018*/ 	.byte	0x03, 0x19
        /*001a*/ 	.short	0x0270


	//----- nvinfo : EIATTR_KPARAM_INFO
	.align		4
        /*001c*/ 	.byte	0x04, 0x17
        /*001e*/ 	.short	(.L_196 - .L_195)
.L_195:
        /*0020*/ 	.word	0x00000000
        /*0024*/ 	.short	0x0000
        /*0026*/ 	.short	0x0000
        /*0028*/ 	.byte	0x00, 0xf0, 0xc1, 0x09


	//----- nvinfo : EIATTR_MAXREG_COUNT
	.align		4
.L_196:
        /*002c*/ 	.byte	0x03, 0x1b
        /*002e*/ 	.short	0x00ff


	//----- nvinfo : EIATTR_NUM_BARRIERS
	.align		4
        /*0030*/ 	.byte	0x02, 0x4c
        /*0032*/ 	.byte	0x02
	.zero		1


	//----- nvinfo : EIATTR_ANNOTATIONS
	.align		4
        /*0034*/ 	.byte	0x04, 0x55
        /*0036*/ 	.short	(.L_198 - .L_197)


	//   ....[0]....
.L_197:
        /*0038*/ 	.word	0x00000001
        /*003c*/ 	.byte	0xb0, 0x01, 0x00, 0x00, 0x01, 0x00, 0x00, 0x00, 0x90, 0x02, 0x00, 0x00, 0x01, 0x00, 0x00, 0x00
        /* <DEDUP_REMOVED lines=38> */
        /*02ac*/ 	.byte	0xb0, 0x44, 0x00, 0x00, 0x01, 0x00, 0x00, 0x00, 0xe0, 0x44, 0x00, 0x00


	//----- nvinfo : EIATTR_MERCURY_ISA_VERSION
	.align		4
.L_198:
        /*02b8*/ 	.byte	0x03, 0x5f
        /*02ba*/ 	.short	0x0000


	//----- nvinfo : EIATTR_EXIT_INSTR_OFFSETS
	.align		4
        /*02bc*/ 	.byte	0x04, 0x1c
        /*02be*/ 	.short	(.L_200 - .L_199)


	//   ....[0]....
.L_199:
        /*02c0*/ 	.word	0x00000040


	//   ....[1]....
        /*02c4*/ 	.word	0x00006440


	//   ....[2]....
        /*02c8*/ 	.word	0x00006500


	//----- nvinfo : EIATTR_CTAIDZ_USED
	.align		4
.L_200:
        /*02cc*/ 	.byte	0x01, 0x04
	.zero		2


	//----- nvinfo : EIATTR_MAX_THREADS
	.align		4
        /*02d0*/ 	.byte	0x04, 0x05
        /*02d2*/ 	.short	(.L_202 - .L_201)
.L_201:
        /*02d4*/ 	.word	0x00000100
        /*02d8*/ 	.word	0x00000001
        /*02dc*/ 	.word	0x00000001


	//----- nvinfo : EIATTR_CRS_STACK_SIZE
	.align		4
.L_202:
        /*02e0*/ 	.byte	0x04, 0x1e
        /*02e2*/ 	.short	(.L_204 - .L_203)
.L_203:
        /*02e4*/ 	.word	0x00000000
.L_204:


//--------------------- .nv.info._ZN7cutlass13device_kernelIN5flash19enable_sm80_to_sm89INS1_16FlashAttnBwdSm80INS1_25CollectiveMainloopBwdSm80ILi1ELi1EN4cute5tupleIJNS5_1CILi32EEENS7_ILi64EEENS7_ILi256EEEEEENS_6half_tEfNS_4arch4Sm80ELb0ELb0ELb1ELb0ELb0ELb0ELb0ELb0ELi2ELi2ELi2ELi1ELb1EEENS1_24CollectiveEpilogueBwdGQAISB_fSE_Li256ELb0ELb0EEENS1_19SingleTileSchedulerILb0ELb0ELb0ELi64EEEEEEEEEvNT_6ParamsE --------------------------
	.section	.nv.info._ZN7cutlass13device_kernelIN5flash19enable_sm80_to_sm89INS1_16FlashAttnBwdSm80INS1_25CollectiveMainloopBwdSm80ILi1ELi1EN4cute5tupleIJNS5_1CILi32EEENS7_ILi64EEENS7_ILi256EEEEEENS_6half_tEfNS_4arch4Sm80ELb0ELb0ELb1ELb0ELb0ELb0ELb0ELb0ELi2ELi2ELi2ELi1ELb1EEENS1_24CollectiveEpilogueBwdGQAISB_fSE_Li256ELb0ELb0EEENS1_19SingleTileSchedulerILb0ELb0ELb0ELi64EEEEEEEEEvNT_6ParamsE,"",@"SHT_CUDA_INFO"
	.sectionflags	@""
	.align	4


	//----- nvinfo : EIATTR_CUDA_API_VERSION
	.align		4
        /*0000*/ 	.byte	0x04, 0x37
        /*0002*/ 	.short	(.L_206 - .L_205)
.L_205:
        /*0004*/ 	.word	0x00000082


	//----- nvinfo : EIATTR_SW2861232_WAR
	.align		4
.L_206:
        /*0008*/ 	.byte	0x01, 0x35
	.zero		2


	//----- nvinfo : EIATTR_PARAM_CBANK
	.align		4
        /*000c*/ 	.byte	0x04, 0x0a
        /*000e*/ 	.short	(.L_208 - .L_207)
	.align		4
.L_207:
        /*0010*/ 	.word	index@(.nv.constant0._ZN7cutlass13device_kernelIN5flash19enable_sm80_to_sm89INS1_16FlashAttnBwdSm80INS1_25CollectiveMainloopBwdSm80ILi1ELi1EN4cute5tupleIJNS5_1CILi32EEENS7_ILi64EEENS7_ILi256EEEEEENS_6half_tEfNS_4arch4Sm80ELb0ELb0ELb1ELb0ELb0ELb0ELb0ELb0ELi2ELi2ELi2ELi1ELb1EEENS1_24CollectiveEpilogueBwdGQAISB_fSE_Li256ELb0ELb0EEENS1_19SingleTileSchedulerILb0ELb0ELb0ELi64EEEEEEEEEvNT_6ParamsE)
        /*0014*/ 	.short	0x0160
        /*0016*/ 	.short	0x0278


	//----- nvinfo : EIATTR_CBANK_PARAM_SIZE
	.align		4
.L_208:
        /*0018*/ 	.byte	0x03, 0x19
        /*001a*/ 	.short	0x0278


	//----- nvinfo : EIATTR_KPARAM_INFO
	.align		4
        /*001c*/ 	.byte	0x04, 0x17
        /*001e*/ 	.short	(.L_210 - .L_209)
.L_209:
        /*0020*/ 	.word	0x00000000
        /*0024*/ 	.short	0x0000
        /*0026*/ 	.short	0x0000
        /*0028*/ 	.byte	0x00, 0xf0, 0xe1, 0x09


	//----- nvinfo : EIATTR_MAXREG_COUNT
	.align		4
.L_210:
        /*002c*/ 	.byte	0x03, 0x1b
        /*002e*/ 	.short	0x00ff


	//----- nvinfo : EIATTR_NUM_BARRIERS
	.align		4
        /*0030*/ 	.byte	0x02, 0x4c
        /*0032*/ 	.byte	0x02
	.zero		1


	//----- nvinfo : EIATTR_ANNOTATIONS
	.align		4
        /*0034*/ 	.byte	0x04, 0x55
        /*0036*/ 	.short	(.L_212 - .L_211)


	//   ....[0]....
.L_211:
        /* <DEDUP_REMOVED lines=39> */
        /*029c*/ 	.byte	0x40, 0x44, 0x00, 0x00


	//----- nvinfo : EIATTR_MERCURY_ISA_VERSION
	.align		4
.L_212:
        /*02a0*/ 	.byte	0x03, 0x5f
        /*02a2*/ 	.short	0x0000


	//----- nvinfo : EIATTR_EXIT_INSTR_OFFSETS
	.align		4
        /*02a4*/ 	.byte	0x04, 0x1c
        /*02a6*/ 	.short	(.L_214 - .L_213)


	//   ....[0]....
.L_213:
        /*02a8*/ 	.word	0x00000040


	//   ....[1]....
        /*02ac*/ 	.word	0x000052f0


	//----- nvinfo : EIATTR_CTAIDZ_USED
	.align		4
.L_214:
        /*02b0*/ 	.byte	0x01, 0x04
	.zero		2


	//----- nvinfo : EIATTR_MAX_THREADS
	.align		4
        /*02b4*/ 	.byte	0x04, 0x05
        /*02b6*/ 	.short	(.L_216 - .L_215)
.L_215:
        /*02b8*/ 	.word	0x00000100
        /*02bc*/ 	.word	0x00000001
        /*02c0*/ 	.word	0x00000001
.L_216:


//--------------------- .nv.info._ZN7cutlass13device_kernelIN5flash19enable_sm80_to_sm89INS1_16FlashAttnBwdSm80INS1_25CollectiveMainloopBwdSm80ILi1ELi1EN4cute5tupleIJNS5_1CILi32EEENS7_ILi64EEENS7_ILi256EEEEEENS_6half_tEfNS_4arch4Sm80ELb0ELb0ELb1ELb1ELb0ELb0ELb0ELb0ELi2ELi2ELi2ELi1ELb1EEENS1_21CollectiveEpilogueBwdISB_SC_SE_Li256ELb1ELb0ELi4EEENS1_19SingleTileSchedulerILb1ELb0ELb0ELi64EEEEEEEEEvNT_6ParamsE --------------------------
	.section	.nv.info._ZN7cutlass13device_kernelIN5flash19enable_sm80_to_sm89INS1_16FlashAttnBwdSm80INS1_25CollectiveMainloopBwdSm80ILi1ELi1EN4cute5tupleIJNS5_1CILi32EEENS7_ILi64EEENS7_ILi256EEEEEENS_6half_tEfNS_4arch4Sm80ELb0ELb0ELb1ELb1ELb0ELb0ELb0ELb0ELi2ELi2ELi2ELi1ELb1EEENS1_21CollectiveEpilogueBwdISB_SC_SE_Li256ELb1ELb0ELi4EEENS1_19SingleTileSchedulerILb1ELb0ELb0ELi64EEEEEEEEEvNT_6ParamsE,"",@"SHT_CUDA_INFO"
	.sectionflags	@""
	.align	4


	//----- nvinfo : EIATTR_CUDA_API_VERSION
	.align		4
        /*0000*/ 	.byte	0x04, 0x37
        /*0002*/ 	.short	(.L_218 - .L_217)
.L_217:
        /*0004*/ 	.word	0x00000082


	//----- nvinfo : EIATTR_SW2861232_WAR
	.align		4
.L_218:
        /*0008*/ 	.byte	0x01, 0x35
	.zero		2


	//----- nvinfo : EIATTR_PARAM_CBANK
	.align		4
        /*000c*/ 	.byte	0x04, 0x0a
        /*000e*/ 	.short	(.L_220 - .L_219)
	.align		4
.L_219:
        /*0010*/ 	.word	index@(.nv.constant0._ZN7cutlass13device_kernelIN5flash19enable_sm80_to_sm89INS1_16FlashAttnBwdSm80INS1_25CollectiveMainloopBwdSm80ILi1ELi1EN4cute5tupleIJNS5_1CILi32EEENS7_ILi64EEENS7_ILi256EEEEEENS_6half_tEfNS_4arch4Sm80ELb0ELb0ELb1ELb1ELb0ELb0ELb0ELb0ELi2ELi2ELi2ELi1ELb1EEENS1_21CollectiveEpilogueBwdISB_SC_SE_Li256ELb1ELb0ELi4EEENS1_19SingleTileSchedulerILb1ELb0ELb0ELi64EEEEEEEEEvNT_6ParamsE)
        /*0014*/ 	.short	0x0160
        /*0016*/ 	.short	0x0270


	//----- nvinfo : EIATTR_CBANK_PARAM_SIZE
	.align		4
.L_220:
        /*0018*/ 	.byte	0x03, 0x19
        /*001a*/ 	.short	0x0270


	//----- nvinfo : EIATTR_KPARAM_INFO
	.align		4
        /*001c*/ 	.byte	0x04, 0x17
        /*001e*/ 	.short	(.L_222 - .L_221)
.L_221:
        /*0020*/ 	.word	0x00000000
        /*0024*/ 	.short	0x0000
        /*0026*/ 	.short	0x0000
        /*0028*/ 	.byte	0x00, 0xf0, 0xc1, 0x09


	//----- nvinfo : EIATTR_MAXREG_COUNT
	.align		4
.L_222:
        /*002c*/ 	.byte	0x03, 0x1b
        /*002e*/ 	.short	0x00ff


	//----- nvinfo : EIATTR_NUM_BARRIERS
	.align		4
        /*0030*/ 	.byte	0x02, 0x4c
        /*0032*/ 	.byte	0x02
	.zero		1


	//----- nvinfo : EIATTR_ANNOTATIONS
	.align		4
        /*0034*/ 	.byte	0x04, 0x55
        /*0036*/ 	.short	(.L_224 - .L_223)


	//   ....[0]....
.L_223:
        /* <DEDUP_REMOVED lines=47> */


	//----- nvinfo : EIATTR_MERCURY_ISA_VERSION
	.align		4
.L_224:
        /*0318*/ 	.byte	0x03, 0x5f
        /*031a*/ 	.short	0x0000


	//----- nvinfo : EIATTR_COOP_GROUP_MASK_REGIDS
	.align		4
        /*031c*/ 	.byte	0x04, 0x29
        /*031e*/ 	.short	(.L_226 - .L_225)


	//   ....[0]....
.L_225:
        /*0320*/ 	.word	0xffffffff


	//----- nvinfo : EIATTR_COOP_GROUP_INSTR_OFFSETS
	.align		4
.L_226:
        /*0324*/ 	.byte	0x04, 0x28
        /*0326*/ 	.short	(.L_228 - .L_227)


	//   ....[0]....
.L_227:
        /*0328*/ 	.word	0x000000a0


	//----- nvinfo : EIATTR_EXIT_INSTR_OFFSETS
	.align		4
.L_228:
        /*032c*/ 	.byte	0x04, 0x1c
        /*032e*/ 	.short	(.L_230 - .L_229)


	//   ....[0]....
.L_229:
        /*0330*/ 	.word	0x00000340


	//   ....[1]....
        /*0334*/ 	.word	0x00006a60


	//   ....[2]....
        /*0338*/ 	.word	0x00006b20


	//   ....[3]....
        /*033c*/ 	.word	0x00007d70


	//   ....[4]....
        /*0340*/ 	.word	0x00007e30


	//----- nvinfo : EIATTR_CTAIDZ_USED
	.align		4
.L_230:
        /*0344*/ 	.byte	0x01, 0x04
	.zero		2


	//----- nvinfo : EIATTR_MAX_THREADS
	.align		4
        /*0348*/ 	.byte	0x04, 0x05
        /*034a*/ 	.short	(.L_232 - .L_231)
.L_231:
        /*034c*/ 	.word	0x00000100
        /*0350*/ 	.word	0x00000001
        /*0354*/ 	.word	0x00000001


	//----- nvinfo : EIATTR_CRS_STACK_SIZE
	.align		4
.L_232:
        /*0358*/ 	.byte	0x04, 0x1e
        /*035a*/ 	.short	(.L_234 - .L_233)
.L_233:
        /*035c*/ 	.word	0x00000000
.L_234:


//--------------------- .nv.info._ZN7cutlass13device_kernelIN5flash19enable_sm80_to_sm89INS1_16FlashAttnBwdSm80INS1_25CollectiveMainloopBwdSm80ILi1ELi1EN4cute5tupleIJNS5_1CILi32EEENS7_ILi64EEENS7_ILi256EEEEEENS_6half_tEfNS_4arch4Sm80ELb0ELb0ELb1ELb1ELb0ELb0ELb0ELb0ELi2ELi2ELi2ELi1ELb1EEENS1_24CollectiveEpilogueBwdGQAISB_fSE_Li256ELb1ELb0EEENS1_19SingleTileSchedulerILb1ELb0ELb0ELi64EEEEEEEEEvNT_6ParamsE --------------------------
	.section	.nv.info._ZN7cutlass13device_kernelIN5flash19enable_sm80_to_sm89INS1_16FlashAttnBwdSm80INS1_25CollectiveMainloopBwdSm80ILi1ELi1EN4cute5tupleIJNS5_1CILi32EEENS7_ILi64EEENS7_ILi256EEEEEENS_6half_tEfNS_4arch4Sm80ELb0ELb0ELb1ELb1ELb0ELb0ELb0ELb0ELi2ELi2ELi2ELi1ELb1EEENS1_24CollectiveEpilogueBwdGQAISB_fSE_Li256ELb1ELb0EEENS1_19SingleTileSchedulerILb1ELb0ELb0ELi64EEEEEEEEEvNT_6ParamsE,"",@"SHT_CUDA_INFO"
	.sectionflags	@""
	.align	4


	//----- nvinfo : EIATTR_CUDA_API_VERSION
	.align		4
        /*0000*/ 	.byte	0x04, 0x37
        /*0002*/ 	.short	(.L_236 - .L_235)
.L_235:
        /*0004*/ 	.word	0x00000082


	//----- nvinfo : EIATTR_SW2861232_WAR
	.align		4
.L_236:
        /*0008*/ 	.byte	0x01, 0x35
	.zero		2


	//----- nvinfo : EIATTR_PARAM_CBANK
	.align		4
        /*000c*/ 	.byte	0x04, 0x0a
        /*000e*/ 	.short	(.L_238 - .L_237)
	.align		4
.L_237:
        /*0010*/ 	.word	index@(.nv.constant0._ZN7cutlass13device_kernelIN5flash19enable_sm80_to_sm89INS1_16FlashAttnBwdSm80INS1_25CollectiveMainloopBwdSm80ILi1ELi1EN4cute5tupleIJNS5_1CILi32EEENS7_ILi64EEENS7_ILi256EEEEEENS_6half_tEfNS_4arch4Sm80ELb0ELb0ELb1ELb1ELb0ELb0ELb0ELb0ELi2ELi2ELi2ELi1ELb1EEENS1_24CollectiveEpilogueBwdGQAISB_fSE_Li256ELb1ELb0EEENS1_19SingleTileSchedulerILb1ELb0ELb0ELi64EEEEEEEEEvNT_6ParamsE)
        /*0014*/ 	.short	0x0160
        /*0016*/ 	.short	0x0278


	//----- nvinfo : EIATTR_CBANK_PARAM_SIZE
	.align		4
.L_238:
        /*0018*/ 	.byte	0x03, 0x19
        /*001a*/ 	.short	0x0278


	//----- nvinfo : EIATTR_KPARAM_INFO
	.align		4
        /*001c*/ 	.byte	0x04, 0x17
        /*001e*/ 	.short	(.L_240 - .L_239)
.L_239:
        /*0020*/ 	.word	0x00000000
        /*0024*/ 	.short	0x0000
        /*0026*/ 	.short	0x0000
        /*0028*/ 	.byte	0x00, 0xf0, 0xe1, 0x09


	//----- nvinfo : EIATTR_MAXREG_COUNT
	.align		4
.L_240:
        /*002c*/ 	.byte	0x03, 0x1b
        /*002e*/ 	.short	0x00ff


	//----- nvinfo : EIATTR_NUM_BARRIERS
	.align		4
        /*0030*/ 	.byte	0x02, 0x4c
        /*0032*/ 	.byte	0x02
	.zero		1


	//----- nvinfo : EIATTR_ANNOTATIONS
	.align		4
        /*0034*/ 	.byte	0x04, 0x55
        /*0036*/ 	.short	(.L_242 - .L_241)


	//   ....[0]....
.L_241:
        /* <DEDUP_REMOVED lines=47> */


	//----- nvinfo : EIATTR_MERCURY_ISA_VERSION
	.align		4
.L_242:
        /*0310*/ 	.byte	0x03, 0x5f
        /*0312*/ 	.short	0x0000


	//----- nvinfo : EIATTR_COOP_GROUP_MASK_REGIDS
	.align		4
        /*0314*/ 	.byte	0x04, 0x29
        /*0316*/ 	.short	(.L_244 - .L_243)


	//   ....[0]....
.L_243:
        /*0318*/ 	.word	0xffffffff


	//----- nvinfo : EIATTR_COOP_GROUP_INSTR_OFFSETS
	.align		4
.L_244:
        /*031c*/ 	.byte	0x04, 0x28
        /*031e*/ 	.short	(.L_246 - .L_245)


	//   ....[0]....
.L_245:
        /*0320*/ 	.word	0x000000a0


	//----- nvinfo : EIATTR_EXIT_INSTR_OFFSETS
	.align		4
.L_246:
        /*0324*/ 	.byte	0x04, 0x1c
        /*0326*/ 	.short	(.L_248 - .L_247)


	//   ....[0]....
.L_247:
        /*0328*/ 	.word	0x00000340


	//   ....[1]....
        /*032c*/ 	.word	0x00004be0


	//   ....[2]....
        /*0330*/ 	.word	0x00005720


	//----- nvinfo : EIATTR_CTAIDZ_USED
	.align		4
.L_248:
        /*0334*/ 	.byte	0x01, 0x04
	.zero		2


	//----- nvinfo : EIATTR_MAX_THREADS
	.align		4
        /*0338*/ 	.byte	0x04, 0x05
        /*033a*/ 	.short	(.L_250 - .L_249)
.L_249:
        /*033c*/ 	.word	0x00000100
        /*0340*/ 	.word	0x00000001
        /*0344*/ 	.word	0x00000001
.L_250:


//--------------------- .nv.info._ZN7cutlass13device_kernelIN5flash19enable_sm80_to_sm89INS1_16FlashAttnBwdSm80INS1_25CollectiveMainloopBwdSm80ILi1ELi1EN4cute5tupleIJNS5_1CILi32EEENS7_ILi64EEENS7_ILi256EEEEEENS_6half_tEfNS_4arch4Sm80ELb0ELb1ELb1ELb0ELb0ELb0ELb0ELb0ELi2ELi2ELi2ELi1ELb1EEENS1_21CollectiveEpilogueBwdISB_SC_SE_Li256ELb0ELb0ELi4EEENS1_19SingleTileSchedulerILb0ELb0ELb0ELi64EEEEEEEEEvNT_6ParamsE --------------------------
	.section	.nv.info._ZN7cutlass13device_kernelIN5flash19enable_sm80_to_sm89INS1_16FlashAttnBwdSm80INS1_25CollectiveMainloopBwdSm80ILi1ELi1EN4cute5tupleIJNS5_1CILi32EEENS7_ILi64EEENS7_ILi256EEEEEENS_6half_tEfNS_4arch4Sm80ELb0ELb1ELb1ELb0ELb0ELb0ELb0ELb0ELi2ELi2ELi2ELi1ELb1EEENS1_21CollectiveEpilogueBwdISB_SC_SE_Li256ELb0ELb0ELi4EEENS1_19SingleTileSchedulerILb0ELb0ELb0ELi64EEEEEEEEEvNT_6ParamsE,"",@"SHT_CUDA_INFO"
	.sectionflags	@""
	.align	4


	//----- nvinfo : EIATTR_CUDA_API_VERSION
	.align		4
        /*0000*/ 	.byte	0x04, 0x37
        /*0002*/ 	.short	(.L_252 - .L_251)
.L_251:
        /*0004*/ 	.word	0x00000082


	//----- nvinfo : EIATTR_SW2861232_WAR
	.align		4
.L_252:
        /*0008*/ 	.byte	0x01, 0x35
	.zero		2


	//----- nvinfo : EIATTR_PARAM_CBANK
	.align		4
        /*000c*/ 	.byte	0x04, 0x0a
        /*000e*/ 	.short	(.L_254 - .L_253)
	.align		4
.L_253:
        /*0010*/ 	.word	index@(.nv.constant0._ZN7cutlass13device_kernelIN5flash19enable_sm80_to_sm89INS1_16FlashAttnBwdSm80INS1_25CollectiveMainloopBwdSm80ILi1ELi1EN4cute5tupleIJNS5_1CILi32EEENS7_ILi64EEENS7_ILi256EEEEEENS_6half_tEfNS_4arch4Sm80ELb0ELb1ELb1ELb0ELb0ELb0ELb0ELb0ELi2ELi2ELi2ELi1ELb1EEENS1_21CollectiveEpilogueBwdISB_SC_SE_Li256ELb0ELb0ELi4EEENS1_19SingleTileSchedulerILb0ELb0ELb0ELi64EEEEEEEEEvNT_6ParamsE)
        /*0014*/ 	.short	0x0160
        /*0016*/ 	.short	0x0270


	//----- nvinfo : EIATTR_CBANK_PARAM_SIZE
	.align		4
.L_254:
        /*0018*/ 	.byte	0x03, 0x19
        /*001a*/ 	.short	0x0270


	//----- nvinfo : EIATTR_KPARAM_INFO
	.align		4
        /*001c*/ 	.byte	0x04, 0x17
        /*001e*/ 	.short	(.L_256 - .L_255)
.L_255:
        /*0020*/ 	.word	0x00000000
        /*0024*/ 	.short	0x0000
        /*0026*/ 	.short	0x0000
        /*0028*/ 	.byte	0x00, 0xf0, 0xc1, 0x09


	//----- nvinfo : EIATTR_MAXREG_COUNT
	.align		4
.L_256:
        /*002c*/ 	.byte	0x03, 0x1b
        /*002e*/ 	.short	0x00ff


	//----- nvinfo : EIATTR_NUM_BARRIERS
	.align		4
        /*0030*/ 	.byte	0x02, 0x4c
        /*0032*/ 	.byte	0x02
	.zero		1


	//----- nvinfo : EIATTR_ANNOTATIONS
	.align		4
        /*0034*/ 	.byte	0x04, 0x55
        /*0036*/ 	.short	(.L_258 - .L_257)


	//   ....[0]....
.L_257:
        /* <DEDUP_REMOVED lines=48> */


	//----- nvinfo : EIATTR_MERCURY_ISA_VERSION
	.align		4
.L_258:
        /*0320*/ 	.byte	0x03, 0x5f
        /*0322*/ 	.short	0x0000


	//----- nvinfo : EIATTR_EXIT_INSTR_OFFSETS
	.align		4
        /*0324*/ 	.byte	0x04, 0x1c
        /*0326*/ 	.short	(.L_260 - .L_259)


	//   ....[0]....
.L_259:
        /*0328*/ 	.word	0x00000040


	//   ....[1]....
        /*032c*/ 	.word	0x00007060


	//   ....[2]....
        /*0330*/ 	.word	0x00007120


	//   ....[3]....
        /*0334*/ 	.word	0x00008220


	//   ....[4]....
        /*0338*/ 	.word	0x000082d0


	//----- nvinfo : EIATTR_CTAIDZ_USED
	.align		4
.L_260:
        /*033c*/ 	.byte	0x01, 0x04
	.zero		2


	//----- nvinfo : EIATTR_MAX_THREADS
	.align		4
        /*0340*/ 	.byte	0x04, 0x05
        /*0342*/ 	.short	(.L_262 - .L_261)
.L_261:
        /*0344*/ 	.word	0x00000100
        /*0348*/ 	.word	0x00000001
        /*034c*/ 	.word	0x00000001


	//----- nvinfo : EIATTR_CRS_STACK_SIZE
	.align		4
.L_262:
        /*0350*/ 	.byte	0x04, 0x1e
        /*0352*/ 	.short	(.L_264 - .L_263)
.L_263:
        /*0354*/ 	.word	0x00000000
.L_264:


//--------------------- .nv.info._ZN7cutlass13device_kernelIN5flash19enable_sm80_to_sm89INS1_16FlashAttnBwdSm80INS1_25CollectiveMainloopBwdSm80ILi1ELi1EN4cute5tupleIJNS5_1CILi32EEENS7_ILi64EEENS7_ILi256EEEEEENS_6half_tEfNS_4arch4Sm80ELb0ELb1ELb1ELb0ELb0ELb0ELb0ELb0ELi2ELi2ELi2ELi1ELb1EEENS1_24CollectiveEpilogueBwdGQAISB_fSE_Li256ELb0ELb0EEENS1_19SingleTileSchedulerILb0ELb0ELb0ELi64EEEEEEEEEvNT_6ParamsE --------------------------
	.section	.nv.info._ZN7cutlass13device_kernelIN5flash19enable_sm80_to_sm89INS1_16FlashAttnBwdSm80INS1_25CollectiveMainloopBwdSm80ILi1ELi1EN4cute5tupleIJNS5_1CILi32EEENS7_ILi64EEENS7_ILi256EEEEEENS_6half_tEfNS_4arch4Sm80ELb0ELb1ELb1ELb0ELb0ELb0ELb0ELb0ELi2ELi2ELi2ELi1ELb1EEENS1_24CollectiveEpilogueBwdGQAISB_fSE_Li256ELb0ELb0EEENS1_19SingleTileSchedulerILb0ELb0ELb0ELi64EEEEEEEEEvNT_6ParamsE,"",@"SHT_CUDA_INFO"
	.sectionflags	@""
	.align	4


	//----- nvinfo : EIATTR_CUDA_API_VERSION
	.align		4
        /*0000*/ 	.byte	0x04, 0x37
        /*0002*/ 	.short	(.L_266 - .L_265)
.L_265:
        /*0004*/ 	.word	0x00000082


	//----- nvinfo : EIATTR_SW2861232_WAR
	.align		4
.L_266:
        /*0008*/ 	.byte	0x01, 0x35
	.zero		2


	//----- nvinfo : EIATTR_PARAM_CBANK
	.align		4
        /*000c*/ 	.byte	0x04, 0x0a
        /*000e*/ 	.short	(.L_268 - .L_267)
	.align		4
.L_267:
        /*0010*/ 	.word	index@(.nv.constant0._ZN7cutlass13device_kernelIN5flash19enable_sm80_to_sm89INS1_16FlashAttnBwdSm80INS1_25CollectiveMainloopBwdSm80ILi1ELi1EN4cute5tupleIJNS5_1CILi32EEENS7_ILi64EEENS7_ILi256EEEEEENS_6half_tEfNS_4arch4Sm80ELb0ELb1ELb1ELb0ELb0ELb0ELb0ELb0ELi2ELi2ELi2ELi1ELb1EEENS1_24CollectiveEpilogueBwdGQAISB_fSE_Li256ELb0ELb0EEENS1_19SingleTileSchedulerILb0ELb0ELb0ELi64EEEEEEEEEvNT_6ParamsE)
        /*0014*/ 	.short	0x0160
        /*0016*/ 	.short	0x0278


	//----- nvinfo : EIATTR_CBANK_PARAM_SIZE
	.align		4
.L_268:
        /*0018*/ 	.byte	0x03, 0x19
        /*001a*/ 	.short	0x0278


	//----- nvinfo : EIATTR_KPARAM_INFO
	.align		4
        /*001c*/ 	.byte	0x04, 0x17
        /*001e*/ 	.short	(.L_270 - .L_269)
.L_269:
        /*0020*/ 	.word	0x00000000
        /*0024*/ 	.short	0x0000
        /*0026*/ 	.short	0x0000
        /*0028*/ 	.byte	0x00, 0xf0, 0xe1, 0x09


	//----- nvinfo : EIATTR_MAXREG_COUNT
	.align		4
.L_270:
        /*002c*/ 	.byte	0x03, 0x1b
        /*002e*/ 	.short	0x00ff


	//----- nvinfo : EIATTR_NUM_BARRIERS
	.align		4
        /*0030*/ 	.byte	0x02, 0x4c
        /*0032*/ 	.byte	0x02
	.zero		1


	//----- nvinfo : EIATTR_ANNOTATIONS
	.align		4
        /*0034*/ 	.byte	0x04, 0x55
        /*0036*/ 	.short	(.L_272 - .L_271)


	//   ....[0]....
.L_271:
        /* <DEDUP_REMOVED lines=47> */


	//----- nvinfo : EIATTR_MERCURY_ISA_VERSION
	.align		4
.L_272:
        /*0318*/ 	.byte	0x03, 0x5f
        /*031a*/ 	.short	0x0000


	//----- nvinfo : EIATTR_EXIT_INSTR_OFFSETS
	.align		4
        /*031c*/ 	.byte	0x04, 0x1c
        /*031e*/ 	.short	(.L_274 - .L_273)


	//   ....[0]....
.L_273:
        /*0320*/ 	.word	0x00000040


	//   ....[1]....
        /*0324*/ 	.word	0x000053e0


	//   ....[2]....
        /*0328*/ 	.word	0x00005e10


	//----- nvinfo : EIATTR_CTAIDZ_USED
	.align		4
.L_274:
        /*032c*/ 	.byte	0x01, 0x04
	.zero		2


	//----- nvinfo : EIATTR_MAX_THREADS
	.align		4
        /*0330*/ 	.byte	0x04, 0x05
        /*0332*/ 	.short	(.L_276 - .L_275)
.L_275:
        /*0334*/ 	.word	0x00000100
        /*0338*/ 	.word	0x00000001
        /*033c*/ 	.word	0x00000001


	//----- nvinfo : EIATTR_CRS_STACK_SIZE
	.align		4
.L_276:
        /*0340*/ 	.byte	0x04, 0x1e
        /*0342*/ 	.short	(.L_278 - .L_277)
.L_277:
        /*0344*/ 	.word	0x00000000
.L_278:


//--------------------- .nv.info._ZN7cutlass13device_kernelIN5flash19enable_sm80_to_sm89INS1_16FlashAttnBwdSm80INS1_25CollectiveMainloopBwdSm80ILi1ELi1EN4cute5tupleIJNS5_1CILi32EEENS7_ILi64EEENS7_ILi256EEEEEENS_6half_tEfNS_4arch4Sm80ELb0ELb1ELb1ELb1ELb0ELb0ELb0ELb0ELi2ELi2ELi2ELi1ELb1EEENS1_21CollectiveEpilogueBwdISB_SC_SE_Li256ELb1ELb0ELi4EEENS1_19SingleTileSchedulerILb1ELb0ELb0ELi64EEEEEEEEEvNT_6ParamsE --------------------------
	.section	.nv.info._ZN7cutlass13device_kernelIN5flash19enable_sm80_to_sm89INS1_16FlashAttnBwdSm80INS1_25CollectiveMainloopBwdSm80ILi1ELi1EN4cute5tupleIJNS5_1CILi32EEENS7_ILi64EEENS7_ILi256EEEEEENS_6half_tEfNS_4arch4Sm80ELb0ELb1ELb1ELb1ELb0ELb0ELb0ELb0ELi2ELi2ELi2ELi1ELb1EEENS1_21CollectiveEpilogueBwdISB_SC_SE_Li256ELb1ELb0ELi4EEENS1_19SingleTileSchedulerILb1ELb0ELb0ELi64EEEEEEEEEvNT_6ParamsE,"",@"SHT_CUDA_INFO"
	.sectionflags	@""
	.align	4


	//----- nvinfo : EIATTR_CUDA_API_VERSION
	.align		4
        /*0000*/ 	.byte	0x04, 0x37
        /*0002*/ 	.short	(.L_280 - .L_279)
.L_279:
        /*0004*/ 	.word	0x00000082


	//----- nvinfo : EIATTR_SW2861232_WAR
	.align		4
.L_280:
        /*0008*/ 	.byte	0x01, 0x35
	.zero		2


	//----- nvinfo : EIATTR_PARAM_CBANK
	.align		4
        /*000c*/ 	.byte	0x04, 0x0a
        /*000e*/ 	.short	(.L_282 - .L_281)
	.align		4
.L_281:
        /*0010*/ 	.word	index@(.nv.constant0._ZN7cutlass13device_kernelIN5flash19enable_sm80_to_sm89INS1_16FlashAttnBwdSm80INS1_25CollectiveMainloopBwdSm80ILi1ELi1EN4cute5tupleIJNS5_1CILi32EEENS7_ILi64EEENS7_ILi256EEEEEENS_6half_tEfNS_4arch4Sm80ELb0ELb1ELb1ELb1ELb0ELb0ELb0ELb0ELi2ELi2ELi2ELi1ELb1EEENS1_21CollectiveEpilogueBwdISB_SC_SE_Li256ELb1ELb0ELi4EEENS1_19SingleTileSchedulerILb1ELb0ELb0ELi64EEEEEEEEEvNT_6ParamsE)
        /*0014*/ 	.short	0x0160
        /*0016*/ 	.short	0x0270


	//----- nvinfo : EIATTR_CBANK_PARAM_SIZE
	.align		4
.L_282:
        /*0018*/ 	.byte	0x03, 0x19
        /*001a*/ 	.short	0x0270


	//----- nvinfo : EIATTR_KPARAM_INFO
	.align		4
        /*001c*/ 	.byte	0x04, 0x17
        /*001e*/ 	.short	(.L_284 - .L_283)
.L_283:
        /*0020*/ 	.word	0x00000000
        /*0024*/ 	.short	0x0000
        /*0026*/ 	.short	0x0000
        /*0028*/ 	.byte	0x00, 0xf0, 0xc1, 0x09


	//----- nvinfo : EIATTR_MAXREG_COUNT
	.align		4
.L_284:
        /*002c*/ 	.byte	0x03, 0x1b
        /*002e*/ 	.short	0x00ff


	//----- nvinfo : EIATTR_NUM_BARRIERS
	.align		4
        /*0030*/ 	.byte	0x02, 0x4c
        /*0032*/ 	.byte	0x02
	.zero		1


	//----- nvinfo : EIATTR_ANNOTATIONS
	.align		4
        /*0034*/ 	.byte	0x04, 0x55
        /*0036*/ 	.short	(.L_286 - .L_285)


	//   ....[0]....
.L_285:
        /* <DEDUP_REMOVED lines=47> */


	//----- nvinfo : EIATTR_MERCURY_ISA_VERSION
	.align		4
.L_286:
        /*0318*/ 	.byte	0x03, 0x5f
        /*031a*/ 	.short	0x0000


	//----- nvinfo : EIATTR_COOP_GROUP_MASK_REGIDS
	.align		4
        /*031c*/ 	.byte	0x04, 0x29
        /*031e*/ 	.short	(.L_288 - .L_287)


	//   ....[0]....
.L_287:
        /*0320*/ 	.word	0xffffffff


	//----- nvinfo : EIATTR_COOP_GROUP_INSTR_OFFSETS
	.align		4
.L_288:
        /*0324*/ 	.byte	0x04, 0x28
        /*0326*/ 	.short	(.L_290 - .L_289)


	//   ....[0]....
.L_289:
        /*0328*/ 	.word	0x000000a0


	//----- nvinfo : EIATTR_EXIT_INSTR_OFFSETS
	.align		4
.L_290:
        /*032c*/ 	.byte	0x04, 0x1c
        /*032e*/ 	.short	(.L_292 - .L_291)


	//   ....[0]....
.L_291:
        /*0330*/ 	.word	0x00000340


	//   ....[1]....
        /*0334*/ 	.word	0x000074a0


	//   ....[2]....
        /*0338*/ 	.word	0x00007560


	//   ....[3]....
        /*033c*/ 	.word	0x000087b0


	//   ....[4]....
        /*0340*/ 	.word	0x00008870


	//----- nvinfo : EIATTR_CTAIDZ_USED
	.align		4
.L_292:
        /*0344*/ 	.byte	0x01, 0x04
	.zero		2


	//----- nvinfo : EIATTR_MAX_THREADS
	.align		4
        /*0348*/ 	.byte	0x04, 0x05
        /*034a*/ 	.short	(.L_294 - .L_293)
.L_293:
        /*034c*/ 	.word	0x00000100
        /*0350*/ 	.word	0x00000001
        /*0354*/ 	.word	0x00000001


	//----- nvinfo : EIATTR_CRS_STACK_SIZE
	.align		4
.L_294:
        /*0358*/ 	.byte	0x04, 0x1e
        /*035a*/ 	.short	(.L_296 - .L_295)
.L_295:
        /*035c*/ 	.word	0x00000000
.L_296:


//--------------------- .nv.info._ZN7cutlass13device_kernelIN5flash19enable_sm80_to_sm89INS1_16FlashAttnBwdSm80INS1_25CollectiveMainloopBwdSm80ILi1ELi1EN4cute5tupleIJNS5_1CILi32EEENS7_ILi64EEENS7_ILi256EEEEEENS_6half_tEfNS_4arch4Sm80ELb0ELb1ELb1ELb1ELb0ELb0ELb0ELb0ELi2ELi2ELi2ELi1ELb1EEENS1_24CollectiveEpilogueBwdGQAISB_fSE_Li256ELb1ELb0EEENS1_19SingleTileSchedulerILb1ELb0ELb0ELi64EEEEEEEEEvNT_6ParamsE --------------------------
	.section	.nv.info._ZN7cutlass13device_kernelIN5flash19enable_sm80_to_sm89INS1_16FlashAttnBwdSm80INS1_25CollectiveMainloopBwdSm80ILi1ELi1EN4cute5tupleIJNS5_1CILi32EEENS7_ILi64EEENS7_ILi256EEEEEENS_6half_tEfNS_4arch4Sm80ELb0ELb1ELb1ELb1ELb0ELb0ELb0ELb0ELi2ELi2ELi2ELi1ELb1EEENS1_24CollectiveEpilogueBwdGQAISB_fSE_Li256ELb1ELb0EEENS1_19SingleTileSchedulerILb1ELb0ELb0ELi64EEEEEEEEEvNT_6ParamsE,"",@"SHT_CUDA_INFO"
	.sectionflags	@""
	.align	4


	//----- nvinfo : EIATTR_CUDA_API_VERSION
	.align		4
        /*0000*/ 	.byte	0x04, 0x37
        /*0002*/ 	.short	(.L_298 - .L_297)
.L_297:
        /*0004*/ 	.word	0x00000082


	//----- nvinfo : EIATTR_SW2861232_WAR
	.align		4
.L_298:
        /*0008*/ 	.byte	0x01, 0x35
	.zero		2


	//----- nvinfo : EIATTR_PARAM_CBANK
	.align		4
        /*000c*/ 	.byte	0x04, 0x0a
        /*000e*/ 	.short	(.L_300 - .L_299)
	.align		4
.L_299:
        /*0010*/ 	.word	index@(.nv.constant0._ZN7cutlass13device_kernelIN5flash19enable_sm80_to_sm89INS1_16FlashAttnBwdSm80INS1_25CollectiveMainloopBwdSm80ILi1ELi1EN4cute5tupleIJNS5_1CILi32EEENS7_ILi64EEENS7_ILi256EEEEEENS_6half_tEfNS_4arch4Sm80ELb0ELb1ELb1ELb1ELb0ELb0ELb0ELb0ELi2ELi2ELi2ELi1ELb1EEENS1_24CollectiveEpilogueBwdGQAISB_fSE_Li256ELb1ELb0EEENS1_19SingleTileSchedulerILb1ELb0ELb0ELi64EEEEEEEEEvNT_6ParamsE)
        /*0014*/ 	.short	0x0160
        /*0016*/ 	.short	0x0278


	//----- nvinfo : EIATTR_CBANK_PARAM_SIZE
	.align		4
.L_300:
        /*0018*/ 	.byte	0x03, 0x19
        /*001a*/ 	.short	0x0278


	//----- nvinfo : EIATTR_KPARAM_INFO
	.align		4
        /*001c*/ 	.byte	0x04, 0x17
        /*001e*/ 	.short	(.L_302 - .L_301)
.L_301:
        /*0020*/ 	.word	0x00000000
        /*0024*/ 	.short	0x0000
        /*0026*/ 	.short	0x0000
        /*0028*/ 	.byte	0x00, 0xf0, 0xe1, 0x09


	//----- nvinfo : EIATTR_MAXREG_COUNT
	.align		4
.L_302:
        /*002c*/ 	.byte	0x03, 0x1b
        /*002e*/ 	.short	0x00ff


	//----- nvinfo : EIATTR_NUM_BARRIERS
	.align		4
        /*0030*/ 	.byte	0x02, 0x4c
        /*0032*/ 	.byte	0x02
	.zero		1


	//----- nvinfo : EIATTR_ANNOTATIONS
	.align		4
        /*0034*/ 	.byte	0x04, 0x55
        /*0036*/ 	.short	(.L_304 - .L_303)


	//   ....[0]....
.L_303:
        /* <DEDUP_REMOVED lines=47> */


	//----- nvinfo : EIATTR_MERCURY_ISA_VERSION
	.align		4
.L_304:
        /*0310*/ 	.byte	0x03, 0x5f
        /*0312*/ 	.short	0x0000


	//----- nvinfo : EIATTR_COOP_GROUP_MASK_REGIDS
	.align		4
        /*0314*/ 	.byte	0x04, 0x29
        /*0316*/ 	.short	(.L_306 - .L_305)


	//   ....[0]....
.L_305:
        /*0318*/ 	.word	0xffffffff


	//----- nvinfo : EIATTR_COOP_GROUP_INSTR_OFFSETS
	.align		4
.L_306:
        /*031c*/ 	.byte	0x04, 0x28
        /*031e*/ 	.short	(.L_308 - .L_307)


	//   ....[0]....
.L_307:
        /*0320*/ 	.word	0x000000a0


	//----- nvinfo : EIATTR_EXIT_INSTR_OFFSETS
	.align		4
.L_308:
        /*0324*/ 	.byte	0x04, 0x1c
        /*0326*/ 	.short	(.L_310 - .L_309)


	//   ....[0]....
.L_309:
        /*0328*/ 	.word	0x00000340


	//   ....[1]....
        /*032c*/ 	.word	0x000056d0


	//   ....[2]....
        /*0330*/ 	.word	0x00006200


	//----- nvinfo : EIATTR_CTAIDZ_USED
	.align		4
.L_310:
        /*0334*/ 	.byte	0x01, 0x04
	.zero		2


	//----- nvinfo : EIATTR_MAX_THREADS
	.align		4
        /*0338*/ 	.byte	0x04, 0x05
        /*033a*/ 	.short	(.L_312 - .L_311)
.L_311:
        /*033c*/ 	.word	0x00000100
        /*0340*/ 	.word	0x00000001
        /*0344*/ 	.word	0x00000001


	//----- nvinfo : EIATTR_CRS_STACK_SIZE
	.align		4
.L_312:
        /*0348*/ 	.byte	0x04, 0x1e
        /*034a*/ 	.short	(.L_314 - .L_313)
.L_313:
        /*034c*/ 	.word	0x00000000
.L_314:


//--------------------- .nv.info._ZN7cutlass13device_kernelIN5flash19enable_sm80_to_sm89INS1_16FlashAttnBwdSm80INS1_25CollectiveMainloopBwdSm80ILi1ELi1EN4cute5tupleIJNS5_1CILi32EEENS7_ILi64EEENS7_ILi256EEEEEENS_6half_tEfNS_4arch4Sm80ELb1ELb0ELb1ELb0ELb0ELb0ELb0ELb0ELi2ELi2ELi2ELi1ELb1EEENS1_21CollectiveEpilogueBwdISB_SC_SE_Li256ELb0ELb0ELi4EEENS1_25SingleTileBwdLPTSchedulerILb0ELi64ELb0EEEEEEEEEvNT_6ParamsE --------------------------
	.section	.nv.info._ZN7cutlass13device_kernelIN5flash19enable_sm80_to_sm89INS1_16FlashAttnBwdSm80INS1_25CollectiveMainloopBwdSm80ILi1ELi1EN4cute5tupleIJNS5_1CILi32EEENS7_ILi64EEENS7_ILi256EEEEEENS_6half_tEfNS_4arch4Sm80ELb1ELb0ELb1ELb0ELb0ELb0ELb0ELb0ELi2ELi2ELi2ELi1ELb1EEENS1_21CollectiveEpilogueBwdISB_SC_SE_Li256ELb0ELb0ELi4EEENS1_25SingleTileBwdLPTSchedulerILb0ELi64ELb0EEEEEEEEEvNT_6ParamsE,"",@"SHT_CUDA_INFO"
	.sectionflags	@""
	.align	4


	//----- nvinfo : EIATTR_CUDA_API_VERSION
	.align		4
        /*0000*/ 	.byte	0x04, 0x37
        /*0002*/ 	.short	(.L_316 - .L_315)
.L_315:
        /*0004*/ 	.word	0x00000082


	//----- nvinfo : EIATTR_SW2861232_WAR
	.align		4
.L_316:
        /*0008*/ 	.byte	0x01, 0x35
	.zero		2


	//----- nvinfo : EIATTR_PARAM_CBANK
	.align		4
        /*000c*/ 	.byte	0x04, 0x0a
        /*000e*/ 	.short	(.L_318 - .L_317)
	.align		4
.L_317:
        /*0010*/ 	.word	index@(.nv.constant0._ZN7cutlass13device_kernelIN5flash19enable_sm80_to_sm89INS1_16FlashAttnBwdSm80INS1_25CollectiveMainloopBwdSm80ILi1ELi1EN4cute5tupleIJNS5_1CILi32EEENS7_ILi64EEENS7_ILi256EEEEEENS_6half_tEfNS_4arch4Sm80ELb1ELb0ELb1ELb0ELb0ELb0ELb0ELb0ELi2ELi2ELi2ELi1ELb1EEENS1_21CollectiveEpilogueBwdISB_SC_SE_Li256ELb0ELb0ELi4EEENS1_25SingleTileBwdLPTSchedulerILb0ELi64ELb0EEEEEEEEEvNT_6ParamsE)
        /*0014*/ 	.short	0x0160
        /*0016*/ 	.short	0x0288


	//----- nvinfo : EIATTR_CBANK_PARAM_SIZE
	.align		4
.L_318:
        /*0018*/ 	.byte	0x03, 0x19
        /*001a*/ 	.short	0x0288


	//----- nvinfo : EIATTR_KPARAM_INFO
	.align		4
        /*001c*/ 	.byte	0x04, 0x17
        /*001e*/ 	.short	(.L_320 - .L_319)
.L_319:
        /*0020*/ 	.word	0x00000000
        /*0024*/ 	.short	0x0000
        /*0026*/ 	.short	0x0000
        /*0028*/ 	.byte	0x00, 0xf0, 0x21, 0x0a


	//----- nvinfo : EIATTR_MAXREG_COUNT
	.align		4
.L_320:
        /*002c*/ 	.byte	0x03, 0x1b
        /*002e*/ 	.short	0x00ff


	//----- nvinfo : EIATTR_NUM_BARRIERS
	.align		4
        /*0030*/ 	.byte	0x02, 0x4c
        /*0032*/ 	.byte	0x02
	.zero		1


	//----- nvinfo : EIATTR_ANNOTATIONS
	.align		4
        /*0034*/ 	.byte	0x04, 0x55
        /*0036*/ 	.short	(.L_322 - .L_321)


	//   ....[0]....
.L_321:
        /* <DEDUP_REMOVED lines=48> */


	//----- nvinfo : EIATTR_MERCURY_ISA_VERSION
	.align		4
.L_322:
        /*0320*/ 	.byte	0x03, 0x5f
        /*0322*/ 	.short	0x0000


	//----- nvinfo : EIATTR_COOP_GROUP_MASK_REGIDS
	.align		4
        /*0324*/ 	.byte	0x04, 0x29
        /*0326*/ 	.short	(.L_324 - .L_323)


	//   ....[0]....
.L_323:
        /*0328*/ 	.word	0xffffffff


	//----- nvinfo : EIATTR_COOP_GROUP_INSTR_OFFSETS
	.align		4
.L_324:
        /*032c*/ 	.byte	0x04, 0x28
        /*032e*/ 	.short	(.L_326 - .L_325)


	//   ....[0]....
.L_325:
        /*0330*/ 	.word	0x00000090


	//----- nvinfo : EIATTR_EXIT_INSTR_OFFSETS
	.align		4
.L_326:
        /*0334*/ 	.byte	0x04, 0x1c
        /*0336*/ 	.short	(.L_328 - .L_327)


	//   ....[0]....
.L_327:
        /*0338*/ 	.word	0x00000580


	//   ....[1]....
        /*033c*/ 	.word	0x00006f60


	//   ....[2]....
        /*0340*/ 	.word	0x00007020


	//   ....[3]....
        /*0344*/ 	.word	0x00008180


	//   ....[4]....
        /*0348*/ 	.word	0x00008230


	//----- nvinfo : EIATTR_MAX_THREADS
	.align		4
.L_328:
        /*034c*/ 	.byte	0x04, 0x05
        /*034e*/ 	.short	(.L_330 - .L_329)
.L_329:
        /*0350*/ 	.word	0x00000100
        /*0354*/ 	.word	0x00000001
        /*0358*/ 	.word	0x00000001


	//----- nvinfo : EIATTR_CRS_STACK_SIZE
	.align		4
.L_330:
        /*035c*/ 	.byte	0x04, 0x1e
        /*035e*/ 	.short	(.L_332 - .L_331)
.L_331:
        /*0360*/ 	.word	0x00000000
.L_332:


//--------------------- .nv.info._ZN7cutlass13device_kernelIN5flash19enable_sm80_to_sm89INS1_16FlashAttnBwdSm80INS1_25CollectiveMainloopBwdSm80ILi1ELi1EN4cute5tupleIJNS5_1CILi32EEENS7_ILi64EEENS7_ILi256EEEEEENS_6half_tEfNS_4arch4Sm80ELb1ELb0ELb1ELb0ELb0ELb0ELb0ELb0ELi2ELi2ELi2ELi1ELb1EEENS1_24CollectiveEpilogueBwdGQAISB_fSE_Li256ELb0ELb0EEENS1_25SingleTileBwdLPTSchedulerILb0ELi64ELb0EEEEEEEEEvNT_6ParamsE --------------------------
	.section	.nv.info._ZN7cutlass13device_kernelIN5flash19enable_sm80_to_sm89INS1_16FlashAttnBwdSm80INS1_25CollectiveMainloopBwdSm80ILi1ELi1EN4cute5tupleIJNS5_1CILi32EEENS7_ILi64EEENS7_ILi256EEEEEENS_6half_tEfNS_4arch4Sm80ELb1ELb0ELb1ELb0ELb0ELb0ELb0ELb0ELi2ELi2ELi2ELi1ELb1EEENS1_24CollectiveEpilogueBwdGQAISB_fSE_Li256ELb0ELb0EEENS1_25SingleTileBwdLPTSchedulerILb0ELi64ELb0EEEEEEEEEvNT_6ParamsE,"",@"SHT_CUDA_INFO"
	.sectionflags	@""
	.align	4


	//----- nvinfo : EIATTR_CUDA_API_VERSION
	.align		4
        /*0000*/ 	.byte	0x04, 0x37
        /*0002*/ 	.short	(.L_334 - .L_333)
.L_333:
        /*0004*/ 	.word	0x00000082


	//----- nvinfo : EIATTR_SW2861232_WAR
	.align		4
.L_334:
        /*0008*/ 	.byte	0x01, 0x35
	.zero		2


	//----- nvinfo : EIATTR_PARAM_CBANK
	.align		4
        /*000c*/ 	.byte	0x04, 0x0a
        /*000e*/ 	.short	(.L_336 - .L_335)
	.align		4
.L_335:
        /*0010*/ 	.word	index@(.nv.constant0._ZN7cutlass13device_kernelIN5flash19enable_sm80_to_sm89INS1_16FlashAttnBwdSm80INS1_25CollectiveMainloopBwdSm80ILi1ELi1EN4cute5tupleIJNS5_1CILi32EEENS7_ILi64EEENS7_ILi256EEEEEENS_6half_tEfNS_4arch4Sm80ELb1ELb0ELb1ELb0ELb0ELb0ELb0ELb0ELi2ELi2ELi2ELi1ELb1EEENS1_24CollectiveEpilogueBwdGQAISB_fSE_Li256ELb0ELb0EEENS1_25SingleTileBwdLPTSchedulerILb0ELi64ELb0EEEEEEEEEvNT_6ParamsE)
        /*0014*/ 	.short	0x0160
        /*0016*/ 	.short	0x0290


	//----- nvinfo : EIATTR_CBANK_PARAM_SIZE
	.align		4
.L_336:
        /*0018*/ 	.byte	0x03, 0x19
        /*001a*/ 	.short	0x0290


	//----- nvinfo : EIATTR_KPARAM_INFO
	.align		4
        /*001c*/ 	.byte	0x04, 0x17
        /*001e*/ 	.short	(.L_338 - .L_337)
.L_337:
        /*0020*/ 	.word	0x00000000
        /*0024*/ 	.short	0x0000
        /*0026*/ 	.short	0x0000
        /*0028*/ 	.byte	0x00, 0xf0, 0x41, 0x0a


	//----- nvinfo : EIATTR_MAXREG_COUNT
	.align		4
.L_338:
        /*002c*/ 	.byte	0x03, 0x1b
        /*002e*/ 	.short	0x00ff


	//----- nvinfo : EIATTR_NUM_BARRIERS
	.align		4
        /*0030*/ 	.byte	0x02, 0x4c
        /*0032*/ 	.byte	0x02
	.zero		1


	//----- nvinfo : EIATTR_ANNOTATIONS
	.align		4
        /*0034*/ 	.byte	0x04, 0x55
        /*0036*/ 	.short	(.L_340 - .L_339)


	//   ....[0]....
.L_339:
        /* <DEDUP_REMOVED lines=47> */


	//----- nvinfo : EIATTR_MERCURY_ISA_VERSION
	.align		4
.L_340:
        /*0318*/ 	.byte	0x03, 0x5f
        /*031a*/ 	.short	0x0000


	//----- nvinfo : EIATTR_COOP_GROUP_MASK_REGIDS
	.align		4
        /*031c*/ 	.byte	0x04, 0x29
        /*031e*/ 	.short	(.L_342 - .L_341)


	//   ....[0]....
.L_341:
        /*0320*/ 	.word	0xffffffff


	//----- nvinfo : EIATTR_COOP_GROUP_INSTR_OFFSETS
	.align		4
.L_342:
        /*0324*/ 	.byte	0x04, 0x28
        /*0326*/ 	.short	(.L_344 - .L_343)


	//   ....[0]....
.L_343:
        /*0328*/ 	.word	0x00000090


	//----- nvinfo : EIATTR_EXIT_INSTR_OFFSETS
	.align		4
.L_344:
        /*032c*/ 	.byte	0x04, 0x1c
        /*032e*/ 	.short	(.L_346 - .L_345)


	//   ....[0]....
.L_345:
        /*0330*/ 	.word	0x00000580


	//   ....[1]....
        /*0334*/ 	.word	0x00005180


	//   ....[2]....
        /*0338*/ 	.word	0x00005c20


	//----- nvinfo : EIATTR_MAX_THREADS
	.align		4
.L_346:
        /*033c*/ 	.byte	0x04, 0x05
        /*033e*/ 	.short	(.L_348 - .L_347)
.L_347:
        /*0340*/ 	.word	0x00000100
        /*0344*/ 	.word	0x00000001
        /*0348*/ 	.word	0x00000001
.L_348:


//--------------------- .nv.info._ZN7cutlass13device_kernelIN5flash22FlashAttnBwdPreprocessIN4cute5tupleIJNS3_1CILi32EEENS5_ILi256EEEEEENS_6half_tEfNS_4arch4Sm80ELb1ELb0EEEEEvNT_6ParamsE --------------------------
	.section	.nv.info._ZN7cutlass13device_kernelIN5flash22FlashAttnBwdPreprocessIN4cute5tupleIJNS3_1CILi32EEENS5_ILi256EEEEEENS_6half_tEfNS_4arch4Sm80ELb1ELb0EEEEEvNT_6ParamsE,"",@"SHT_CUDA_INFO"
	.sectionflags	@""
	.align	4


	//----- nvinfo : EIATTR_CUDA_API_VERSION
	.align		4
        /*0000*/ 	.byte	0x04, 0x37
        /*0002*/ 	.short	(.L_350 - .L_349)
.L_349:
        /*0004*/ 	.word	0x00000082


	//----- nvinfo : EIATTR_SW2861232_WAR
	.align		4
.L_350:
        /*0008*/ 	.byte	0x01, 0x35
	.zero		2


	//----- nvinfo : EIATTR_PARAM_CBANK
	.align		4
        /*000c*/ 	.byte	0x04, 0x0a
        /*000e*/ 	.short	(.L_352 - .L_351)
	.align		4
.L_351:
        /*0010*/ 	.word	index@(.nv.constant0._ZN7cutlass13device_kernelIN5flash22FlashAttnBwdPreprocessIN4cute5tupleIJNS3_1CILi32EEENS5_ILi256EEEEEENS_6half_tEfNS_4arch4Sm80ELb1ELb0EEEEEvNT_6ParamsE)
        /*0014*/ 	.short	0x0160
        /*0016*/ 	.short	0x00f0


	//----- nvinfo : EIATTR_CBANK_PARAM_SIZE
	.align		4
.L_352:
        /*0018*/ 	.byte	0x03, 0x19
        /*001a*/ 	.short	0x00f0


	//----- nvinfo : EIATTR_KPARAM_INFO
	.align		4
        /*001c*/ 	.byte	0x04, 0x17
        /*001e*/ 	.short	(.L_354 - .L_353)
.L_353:
        /*0020*/ 	.word	0x00000000
        /*0024*/ 	.short	0x0000
        /*0026*/ 	.short	0x0000
        /*0028*/ 	.byte	0x00, 0xf0, 0xc1, 0x03


	//----- nvinfo : EIATTR_MAXREG_COUNT
	.align		4
.L_354:
        /*002c*/ 	.byte	0x03, 0x1b
        /*002e*/ 	.short	0x0080


	//----- nvinfo : EIATTR_MERCURY_ISA_VERSION
	.align		4
        /*0030*/ 	.byte	0x03, 0x5f
        /*0032*/ 	.short	0x0000


	//----- nvinfo : EIATTR_COOP_GROUP_MASK_REGIDS
	.align		4
        /*0034*/ 	.byte	0x04, 0x29
        /*0036*/ 	.short	(.L_356 - .L_355)


	//   ....[0]....
.L_355:
        /*0038*/ 	.word	0xffffffff


	//   ....[1]....
        /*003c*/ 	.word	0xffffffff


	//   ....[2]....
        /*0040*/ 	.word	0xffffffff


	//   ....[3]....
        /*0044*/ 	.word	0xffffffff


	//   ....[4]....
        /*0048*/ 	.word	0xffffffff


	//   ....[5]....
        /*004c*/ 	.word	0xffffffff


	//   ....[6]....
        /*0050*/ 	.word	0xffffffff


	//   ....[7]....
        /*0054*/ 	.word	0xffffffff


	//----- nvinfo : EIATTR_COOP_GROUP_INSTR_OFFSETS
	.align		4
.L_356:
        /*0058*/ 	.byte	0x04, 0x28
        /*005a*/ 	.short	(.L_358 - .L_357)


	//   ....[0]....
.L_357:
        /*005c*/ 	.word	0x00000f60


	//   ....[1]....
        /*0060*/ 	.word	0x00000f70


	//   ....[2]....
        /*0064*/ 	.word	0x00000fa0


	//   ....[3]....
        /*0068*/ 	.word	0x00000fc0


	//   ....[4]....
        /*006c*/ 	.word	0x00001010


	//   ....[5]....
        /*0070*/ 	.word	0x00001030


	//   ....[6]....
        /*0074*/ 	.word	0x00001070


	//   ....[7]....
        /*0078*/ 	.word	0x00001090


	//----- nvinfo : EIATTR_EXIT_INSTR_OFFSETS
	.align		4
.L_358:
        /*007c*/ 	.byte	0x04, 0x1c
        /*007e*/ 	.short	(.L_360 - .L_359)


	//   ....[0]....
.L_359:
        /*0080*/ 	.word	0x00001500


	//   ....[1]....
        /*0084*/ 	.word	0x00001560


	//----- nvinfo : EIATTR_CTAIDZ_USED
	.align		4
.L_360:
        /*0088*/ 	.byte	0x01, 0x04
	.zero		2


	//----- nvinfo : EIATTR_MAX_THREADS
	.align		4
        /*008c*/ 	.byte	0x04, 0x05
        /*008e*/ 	.short	(.L_362 - .L_361)
.L_361:
        /*0090*/ 	.word	0x00000100
        /*0094*/ 	.word	0x00000001
        /*0098*/ 	.word	0x00000001


	//----- nvinfo : EIATTR_CRS_STACK_SIZE
	.align		4
.L_362:
        /*009c*/ 	.byte	0x04, 0x1e
        /*009e*/ 	.short	(.L_364 - .L_363)
.L_363:
        /*00a0*/ 	.word	0x00000000
.L_364:


//--------------------- .nv.info._ZN7cutlass13device_kernelIN5flash19enable_sm80_to_sm89INS1_16FlashAttnBwdSm80INS1_25CollectiveMainloopBwdSm80ILi1ELi1EN4cute5tupleIJNS5_1CILi32EEENS7_ILi64EEENS7_ILi256EEEEEENS_6half_tEfNS_4arch4Sm80ELb1ELb0ELb1ELb1ELb0ELb0ELb0ELb0ELi2ELi2ELi2ELi1ELb1EEENS1_21CollectiveEpilogueBwdISB_SC_SE_Li256ELb1ELb0ELi4EEENS1_25SingleTileBwdLPTSchedulerILb1ELi64ELb0EEEEEEEEEvNT_6ParamsE --------------------------
	.section	.nv.info._ZN7cutlass13device_kernelIN5flash19enable_sm80_to_sm89INS1_16FlashAttnBwdSm80INS1_25CollectiveMainloopBwdSm80ILi1ELi1EN4cute5tupleIJNS5_1CILi32EEENS7_ILi64EEENS7_ILi256EEEEEENS_6half_tEfNS_4arch4Sm80ELb1ELb0ELb1ELb1ELb0ELb0ELb0ELb0ELi2ELi2ELi2ELi1ELb1EEENS1_21CollectiveEpilogueBwdISB_SC_SE_Li256ELb1ELb0ELi4EEENS1_25SingleTileBwdLPTSchedulerILb1ELi64ELb0EEEEEEEEEvNT_6ParamsE,"",@"SHT_CUDA_INFO"
	.sectionflags	@""
	.align	4


	//----- nvinfo : EIATTR_CUDA_API_VERSION
	.align		4
        /*0000*/ 	.byte	0x04, 0x37
        /*0002*/ 	.short	(.L_366 - .L_365)
.L_365:
        /*0004*/ 	.word	0x00000082


	//----- nvinfo : EIATTR_SW2861232_WAR
	.align		4
.L_366:
        /*0008*/ 	.byte	0x01, 0x35
	.zero		2


	//----- nvinfo : EIATTR_PARAM_CBANK
	.align		4
        /*000c*/ 	.byte	0x04, 0x0a
        /*000e*/ 	.short	(.L_368 - .L_367)
	.align		4
.L_367:
        /*0010*/ 	.word	index@(.nv.constant0._ZN7cutlass13device_kernelIN5flash19enable_sm80_to_sm89INS1_16FlashAttnBwdSm80INS1_25CollectiveMainloopBwdSm80ILi1ELi1EN4cute5tupleIJNS5_1CILi32EEENS7_ILi64EEENS7_ILi256EEEEEENS_6half_tEfNS_4arch4Sm80ELb1ELb0ELb1ELb1ELb0ELb0ELb0ELb0ELi2ELi2ELi2ELi1ELb1EEENS1_21CollectiveEpilogueBwdISB_SC_SE_Li256ELb1ELb0ELi4EEENS1_25SingleTileBwdLPTSchedulerILb1ELi64ELb0EEEEEEEEEvNT_6ParamsE)
        /*0014*/ 	.short	0x0160
        /*0016*/ 	.short	0x0288


	//----- nvinfo : EIATTR_CBANK_PARAM_SIZE
	.align		4
.L_368:
        /*0018*/ 	.byte	0x03, 0x19
        /*001a*/ 	.short	0x0288


	//----- nvinfo : EIATTR_KPARAM_INFO
	.align		4
        /*001c*/ 	.byte	0x04, 0x17
        /*001e*/ 	.short	(.L_370 - .L_369)
.L_369:
        /*0020*/ 	.word	0x00000000
        /*0024*/ 	.short	0x0000
        /*0026*/ 	.short	0x0000
        /*0028*/ 	.byte	0x00, 0xf0, 0x21, 0x0a


	//----- nvinfo : EIATTR_MAXREG_COUNT
	.align		4
.L_370:
        /*002c*/ 	.byte	0x03, 0x1b
        /*002e*/ 	.short	0x00ff


	//----- nvinfo : EIATTR_NUM_BARRIERS
	.align		4
        /*0030*/ 	.byte	0x02, 0x4c
        /*0032*/ 	.byte	0x02
	.zero		1


	//----- nvinfo : EIATTR_ANNOTATIONS
	.align		4
        /*0034*/ 	.byte	0x04, 0x55
        /*0036*/ 	.short	(.L_372 - .L_371)


	//   ....[0]....
.L_371:
        /* <DEDUP_REMOVED lines=42> */


	//----- nvinfo : EIATTR_MERCURY_ISA_VERSION
	.align		4
.L_372:
        /*02c8*/ 	.byte	0x03, 0x5f
        /*02ca*/ 	.short	0x0000


	//----- nvinfo : EIATTR_COOP_GROUP_MASK_REGIDS
	.align		4
        /*02cc*/ 	.byte	0x04, 0x29
        /*02ce*/ 	.short	(.L_374 - .L_373)


	//   ....[0]....
.L_373:
        /*02d0*/ 	.word	0xffffffff


	//----- nvinfo : EIATTR_COOP_GROUP_INSTR_OFFSETS
	.align		4
.L_374:
        /*02d4*/ 	.byte	0x04, 0x28
        /*02d6*/ 	.short	(.L_376 - .L_375)


	//   ....[0]....
.L_375:
        /*02d8*/ 	.word	0x00000060


	//----- nvinfo : EIATTR_EXIT_INSTR_OFFSETS
	.align		4
.L_376:
        /*02dc*/ 	.byte	0x04, 0x1c
        /*02de*/ 	.short	(.L_378 - .L_377)


	//   ....[0]....
.L_377:
        /*02e0*/ 	.word	0x000009d0


	//   ....[1]....
        /*02e4*/ 	.word	0x00007930


	//   ....[2]....
        /*02e8*/ 	.word	0x000079f0


	//   ....[3]....
        /*02ec*/ 	.word	0x00008d60


	//   ....[4]....
        /*02f0*/ 	.word	0x00008e20


	//----- nvinfo : EIATTR_MAX_THREADS
	.align		4
.L_378:
        /*02f4*/ 	.byte	0x04, 0x05
        /*02f6*/ 	.short	(.L_380 - .L_379)
.L_379:
        /*02f8*/ 	.word	0x00000100
        /*02fc*/ 	.word	0x00000001
        /*0300*/ 	.word	0x00000001


	//----- nvinfo : EIATTR_CRS_STACK_SIZE
	.align		4
.L_380:
        /*0304*/ 	.byte	0x04, 0x1e
        /*0306*/ 	.short	(.L_382 - .L_381)
.L_381:
        /*0308*/ 	.word	0x00000000
.L_382:


//--------------------- .nv.info._ZN7cutlass13device_kernelIN5flash32FlashAttnBwdPostprocessConvertdQIN4cute5tupleIJNS3_1CILi32EEENS5_ILi256EEEEEENS_6half_tEfNS_4arch4Sm80ELi256ENS3_8TiledMMAINS3_8MMA_AtomIJNS3_28SM80_16x8x16_F32F16F16F32_TNEEEENS3_6LayoutINS4_IJNS5_ILi1EEENS5_ILi8EEESH_EEENS4_IJNS5_ILi0EEESH_SK_EEEEENS4_IJNS5_ILi16EEENS5_ILi128EEESN_EEEEELb0EEEEEvNT_6ParamsE --------------------------
	.section	.nv.info._ZN7cutlass13device_kernelIN5flash32FlashAttnBwdPostprocessConvertdQIN4cute5tupleIJNS3_1CILi32EEENS5_ILi256EEEEEENS_6half_tEfNS_4arch4Sm80ELi256ENS3_8TiledMMAINS3_8MMA_AtomIJNS3_28SM80_16x8x16_F32F16F16F32_TNEEEENS3_6LayoutINS4_IJNS5_ILi1EEENS5_ILi8EEESH_EEENS4_IJNS5_ILi0EEESH_SK_EEEEENS4_IJNS5_ILi16EEENS5_ILi128EEESN_EEEEELb0EEEEEvNT_6ParamsE,"",@"SHT_CUDA_INFO"
	.sectionflags	@""
	.align	4


	//----- nvinfo : EIATTR_CUDA_API_VERSION
	.align		4
        /*0000*/ 	.byte	0x04, 0x37
        /*0002*/ 	.short	(.L_384 - .L_383)
.L_383:
        /*0004*/ 	.word	0x00000082


	//----- nvinfo : EIATTR_SW2861232_WAR
	.align		4
.L_384:
        /*0008*/ 	.byte	0x01, 0x35
	.zero		2


	//----- nvinfo : EIATTR_PARAM_CBANK
	.align		4
        /*000c*/ 	.byte	0x04, 0x0a
        /*000e*/ 	.short	(.L_386 - .L_385)
	.align		4
.L_385:
        /*0010*/ 	.word	index@(.nv.constant0._ZN7cutlass13device_kernelIN5flash32FlashAttnBwdPostprocessConvertdQIN4cute5tupleIJNS3_1CILi32EEENS5_ILi256EEEEEENS_6half_tEfNS_4arch4Sm80ELi256ENS3_8TiledMMAINS3_8MMA_AtomIJNS3_28SM80_16x8x16_F32F16F16F32_TNEEEENS3_6LayoutINS4_IJNS5_ILi1EEENS5_ILi8EEESH_EEENS4_IJNS5_ILi0EEESH_SK_EEEEENS4_IJNS5_ILi16EEENS5_ILi128EEESN_EEEEELb0EEEEEvNT_6ParamsE)
        /*0014*/ 	.short	0x0160
        /*0016*/ 	.short	0x0070


	//----- nvinfo : EIATTR_CBANK_PARAM_SIZE
	.align		4
.L_386:
        /*0018*/ 	.byte	0x03, 0x19
        /*001a*/ 	.short	0x0070


	//----- nvinfo : EIATTR_KPARAM_INFO
	.align		4
        /*001c*/ 	.byte	0x04, 0x17
        /*001e*/ 	.short	(.L_388 - .L_387)
.L_387:
        /*0020*/ 	.word	0x00000000
        /*0024*/ 	.short	0x0000
        /*0026*/ 	.short	0x0000
        /*0028*/ 	.byte	0x00, 0xf0, 0xc1, 0x01


	//----- nvinfo : EIATTR_MAXREG_COUNT
	.align		4
.L_388:
        /*002c*/ 	.byte	0x03, 0x1b
        /*002e*/ 	.short	0x0080


	//----- nvinfo : EIATTR_NUM_BARRIERS
	.align		4
        /*0030*/ 	.byte	0x02, 0x4c
        /*0032*/ 	.byte	0x01
	.zero		1


	//----- nvinfo : EIATTR_MERCURY_ISA_VERSION
	.align		4
        /*0034*/ 	.byte	0x03, 0x5f
        /*0036*/ 	.short	0x0000


	//----- nvinfo : EIATTR_EXIT_INSTR_OFFSETS
	.align		4
        /*0038*/ 	.byte	0x04, 0x1c
        /*003a*/ 	.short	(.L_390 - .L_389)


	//   ....[0]....
.L_389:
        /*003c*/ 	.word	0x00000180


	//   ....[1]....
        /*0040*/ 	.word	0x000011c0


	//   ....[2]....
        /*0044*/ 	.word	0x00001280


	//----- nvinfo : EIATTR_CTAIDZ_USED
	.align		4
.L_390:
        /*0048*/ 	.byte	0x01, 0x04
	.zero		2


	//----- nvinfo : EIATTR_MAX_THREADS
	.align		4
        /*004c*/ 	.byte	0x04, 0x05
        /*004e*/ 	.short	(.L_392 - .L_391)
.L_391:
        /*0050*/ 	.word	0x00000100
        /*0054*/ 	.word	0x00000001
        /*0058*/ 	.word	0x00000001


	//----- nvinfo : EIATTR_CRS_STACK_SIZE
	.align		4
.L_392:
        /*005c*/ 	.byte	0x04, 0x1e
        /*005e*/ 	.short	(.L_394 - .L_393)
.L_393:
        /*0060*/ 	.word	0x00000000
.L_394:


//--------------------- .nv.info._ZN7cutlass13device_kernelIN5flash19enable_sm80_to_sm89INS1_16FlashAttnBwdSm80INS1_25CollectiveMainloopBwdSm80ILi1ELi1EN4cute5tupleIJNS5_1CILi32EEENS7_ILi64EEENS7_ILi256EEEEEENS_6half_tEfNS_4arch4Sm80ELb1ELb0ELb1ELb1ELb0ELb0ELb0ELb0ELi2ELi2ELi2ELi1ELb1EEENS1_24CollectiveEpilogueBwdGQAISB_fSE_Li256ELb1ELb0EEENS1_25SingleTileBwdLPTSchedulerILb1ELi64ELb0EEEEEEEEEvNT_6ParamsE --------------------------
	.section	.nv.info._ZN7cutlass13device_kernelIN5flash19enable_sm80_to_sm89INS1_16FlashAttnBwdSm80INS1_25CollectiveMainloopBwdSm80ILi1ELi1EN4cute5tupleIJNS5_1CILi32EEENS7_ILi64EEENS7_ILi256EEEEEENS_6half_tEfNS_4arch4Sm80ELb1ELb0ELb1ELb1ELb0ELb0ELb0ELb0ELi2ELi2ELi2ELi1ELb1EEENS1_24CollectiveEpilogueBwdGQAISB_fSE_Li256ELb1ELb0EEENS1_25SingleTileBwdLPTSchedulerILb1ELi64ELb0EEEEEEEEEvNT_6ParamsE,"",@"SHT_CUDA_INFO"
	.sectionflags	@""
	.align	4


	//----- nvinfo : EIATTR_CUDA_API_VERSION
	.align		4
        /*0000*/ 	.byte	0x04, 0x37
        /*0002*/ 	.short	(.L_396 - .L_395)
.L_395:
        /*0004*/ 	.word	0x00000082


	//----- nvinfo : EIATTR_SW2861232_WAR
	.align		4
.L_396:
        /*0008*/ 	.byte	0x01, 0x35
	.zero		2


	//----- nvinfo : EIATTR_PARAM_CBANK
	.align		4
        /*000c*/ 	.byte	0x04, 0x0a
        /*000e*/ 	.short	(.L_398 - .L_397)
	.align		4
.L_397:
        /*0010*/ 	.word	index@(.nv.constant0._ZN7cutlass13device_kernelIN5flash19enable_sm80_to_sm89INS1_16FlashAttnBwdSm80INS1_25CollectiveMainloopBwdSm80ILi1ELi1EN4cute5tupleIJNS5_1CILi32EEENS7_ILi64EEENS7_ILi256EEEEEENS_6half_tEfNS_4arch4Sm80ELb1ELb0ELb1ELb1ELb0ELb0ELb0ELb0ELi2ELi2ELi2ELi1ELb1EEENS1_24CollectiveEpilogueBwdGQAISB_fSE_Li256ELb1ELb0EEENS1_25SingleTileBwdLPTSchedulerILb1ELi64ELb0EEEEEEEEEvNT_6ParamsE)
        /*0014*/ 	.short	0x0160
        /*0016*/ 	.short	0x0290


	//----- nvinfo : EIATTR_CBANK_PARAM_SIZE
	.align		4
.L_398:
        /*0018*/ 	.byte	0x03, 0x19
        /*001a*/ 	.short	0x0290


	//----- nvinfo : EIATTR_KPARAM_INFO
	.align		4
        /*001c*/ 	.byte	0x04, 0x17
        /*001e*/ 	.short	(.L_400 - .L_399)
.L_399:
        /*0020*/ 	.word	0x00000000
        /*0024*/ 	.short	0x0000
        /*0026*/ 	.short	0x0000
        /*0028*/ 	.byte	0x00, 0xf0, 0x41, 0x0a


	//----- nvinfo : EIATTR_MAXREG_COUNT
	.align		4
.L_400:
        /*002c*/ 	.byte	0x03, 0x1b
        /*002e*/ 	.short	0x00ff


	//----- nvinfo : EIATTR_NUM_BARRIERS
	.align		4
        /*0030*/ 	.byte	0x02, 0x4c
        /*0032*/ 	.byte	0x02
	.zero		1


	//----- nvinfo : EIATTR_ANNOTATIONS
	.align		4
        /*0034*/ 	.byte	0x04, 0x55
        /*0036*/ 	.short	(.L_402 - .L_401)


	//   ....[0]....
.L_401:
        /* <DEDUP_REMOVED lines=44> */


	//----- nvinfo : EIATTR_MERCURY_ISA_VERSION
	.align		4
.L_402:
        /*02e8*/ 	.byte	0x03, 0x5f
        /*02ea*/ 	.short	0x0000


	//----- nvinfo : EIATTR_COOP_GROUP_MASK_REGIDS
	.align		4
        /*02ec*/ 	.byte	0x04, 0x29
        /*02ee*/ 	.short	(.L_404 - .L_403)


	//   ....[0]....
.L_403:
        /*02f0*/ 	.word	0xffffffff


	//----- nvinfo : EIATTR_COOP_GROUP_INSTR_OFFSETS
	.align		4
.L_404:
        /*02f4*/ 	.byte	0x04, 0x28
        /*02f6*/ 	.short	(.L_406 - .L_405)


	//   ....[0]....
.L_405:
        /*02f8*/ 	.word	0x00000060


	//----- nvinfo : EIATTR_EXIT_INSTR_OFFSETS
	.align		4
.L_406:
        /*02fc*/ 	.byte	0x04, 0x1c
        /*02fe*/ 	.short	(.L_408 - .L_407)


	//   ....[0]....
.L_407:
        /*0300*/ 	.word	0x00000a00


	//   ....[1]....
        /*0304*/ 	.word	0x00005830


	//   ....[2]....
        /*0308*/ 	.word	0x000063a0


	//----- nvinfo : EIATTR_MAX_THREADS
	.align		4
.L_408:
        /*030c*/ 	.byte	0x04, 0x05
        /*030e*/ 	.short	(.L_410 - .L_409)
.L_409:
        /*0310*/ 	.word	0x00000100
        /*0314*/ 	.word	0x00000001
        /*0318*/ 	.word	0x00000001
.L_410:


//--------------------- .nv.info._ZN7cutlass13device_kernelIN5flash22FlashAttnBwdPreprocessIN4cute5tupleIJNS3_1CILi32EEENS5_ILi256EEEEEENS_6half_tEfNS_4arch4Sm80ELb1ELb1EEEEEvNT_6ParamsE --------------------------
	.section	.nv.info._ZN7cutlass13device_kernelIN5flash22FlashAttnBwdPreprocessIN4cute5tupleIJNS3_1CILi32EEENS5_ILi256EEEEEENS_6half_tEfNS_4arch4Sm80ELb1ELb1EEEEEvNT_6ParamsE,"",@"SHT_CUDA_INFO"
	.sectionflags	@""
	.align	4


	//----- nvinfo : EIATTR_CUDA_API_VERSION
	.align		4
        /*0000*/ 	.byte	0x04, 0x37
        /*0002*/ 	.short	(.L_412 - .L_411)
.L_411:
        /*0004*/ 	.word	0x00000082


	//----- nvinfo : EIATTR_SW2861232_WAR
	.align		4
.L_412:
        /*0008*/ 	.byte	0x01, 0x35
	.zero		2


	//----- nvinfo : EIATTR_PARAM_CBANK
	.align		4
        /*000c*/ 	.byte	0x04, 0x0a
        /*000e*/ 	.short	(.L_414 - .L_413)
	.align		4
.L_413:
        /*0010*/ 	.word	index@(.nv.constant0._ZN7cutlass13device_kernelIN5flash22FlashAttnBwdPreprocessIN4cute5tupleIJNS3_1CILi32EEENS5_ILi256EEEEEENS_6half_tEfNS_4arch4Sm80ELb1ELb1EEEEEvNT_6ParamsE)
        /*0014*/ 	.short	0x0160
        /*0016*/ 	.short	0x00f0


	//----- nvinfo : EIATTR_CBANK_PARAM_SIZE
	.align		4
.L_414:
        /*0018*/ 	.byte	0x03, 0x19
        /*001a*/ 	.short	0x00f0


	//----- nvinfo : EIATTR_KPARAM_INFO
	.align		4
        /*001c*/ 	.byte	0x04, 0x17
        /*001e*/ 	.short	(.L_416 - .L_415)
.L_415:
        /*0020*/ 	.word	0x00000000
        /*0024*/ 	.short	0x0000
        /*0026*/ 	.short	0x0000
        /*0028*/ 	.byte	0x00, 0xf0, 0xc1, 0x03


	//----- nvinfo : EIATTR_MAXREG_COUNT
	.align		4
.L_416:
        /*002c*/ 	.byte	0x03, 0x1b
        /*002e*/ 	.short	0x0080


	//----- nvinfo : EIATTR_MERCURY_ISA_VERSION
	.align		4
        /*0030*/ 	.byte	0x03, 0x5f
        /*0032*/ 	.short	0x0000


	//----- nvinfo : EIATTR_COOP_GROUP_MASK_REGIDS
	.align		4
        /*0034*/ 	.byte	0x04, 0x29
        /*0036*/ 	.short	(.L_418 - .L_417)


	//   ....[0]....
.L_417:
        /*0038*/ 	.word	0xffffffff


	//   ....[1]....
        /*003c*/ 	.word	0xffffffff


	//   ....[2]....
        /*0040*/ 	.word	0xffffffff


	//   ....[3]....
        /*0044*/ 	.word	0xffffffff


	//   ....[4]....
        /*0048*/ 	.word	0xffffffff


	//   ....[5]....
        /*004c*/ 	.word	0xffffffff


	//   ....[6]....
        /*0050*/ 	.word	0xffffffff


	//   ....[7]....
        /*0054*/ 	.word	0xffffffff


	//----- nvinfo : EIATTR_COOP_GROUP_INSTR_OFFSETS
	.align		4
.L_418:
        /*0058*/ 	.byte	0x04, 0x28
        /*005a*/ 	.short	(.L_420 - .L_419)


	//   ....[0]....
.L_419:
        /*005c*/ 	.word	0x000010f0


	//   ....[1]....
        /*0060*/ 	.word	0x00001100


	//   ....[2]....
        /*0064*/ 	.word	0x00001130


	//   ....[3]....
        /*0068*/ 	.word	0x00001140


	//   ....[4]....
        /*006c*/ 	.word	0x000011a0


	//   ....[5]....
        /*0070*/ 	.word	0x000011d0


	//   ....[6]....
        /*0074*/ 	.word	0x00001230


	//   ....[7]....
        /*0078*/ 	.word	0x00001250


	//----- nvinfo : EIATTR_EXIT_INSTR_OFFSETS
	.align		4
.L_420:
        /*007c*/ 	.byte	0x04, 0x1c
        /*007e*/ 	.short	(.L_422 - .L_421)


	//   ....[0]....
.L_421:
        /*0080*/ 	.word	0x00000180


	//   ....[1]....
        /*0084*/ 	.word	0x00001730


	//   ....[2]....
        /*0088*/ 	.word	0x00001780


	//----- nvinfo : EIATTR_CTAIDZ_USED
	.align		4
.L_422:
        /*008c*/ 	.byte	0x01, 0x04
	.zero		2


	//----- nvinfo : EIATTR_MAX_THREADS
	.align		4
        /*0090*/ 	.byte	0x04, 0x05
        /*0092*/ 	.short	(.L_424 - .L_423)
.L_423:
        /*0094*/ 	.word	0x00000100
        /*0098*/ 	.word	0x00000001
        /*009c*/ 	.word	0x00000001


	//----- nvinfo : EIATTR_CRS_STACK_SIZE
	.align		4
.L_424:
        /*00a0*/ 	.byte	0x04, 0x1e
        /*00a2*/ 	.short	(.L_426 - .L_425)
.L_425:
        /*00a4*/ 	.word	0x00000000
.L_426:


//--------------------- .nv.info._ZN7cutlass13device_kernelIN5flash19enable_sm80_to_sm89INS1_16FlashAttnBwdSm80INS1_25CollectiveMainloopBwdSm80ILi1ELi1EN4cute5tupleIJNS5_1CILi64EEES8_NS7_ILi256EEEEEENS_6half_tEfNS_4arch4Sm80ELb0ELb0ELb1ELb0ELb0ELb0ELb0ELb0ELi2ELi4ELi2ELi2ELb0EEENS1_21CollectiveEpilogueBwdISA_SB_SD_Li256ELb0ELb0ELi4EEENS1_19SingleTileSchedulerILb0ELb0ELb0ELi64EEEEEEEEEvNT_6ParamsE --------------------------
	.section	.nv.info._ZN7cutlass13device_kernelIN5flash19enable_sm80_to_sm89INS1_16FlashAttnBwdSm80INS1_25CollectiveMainloopBwdSm80ILi1ELi1EN4cute5tupleIJNS5_1CILi64EEES8_NS7_ILi256EEEEEENS_6half_tEfNS_4arch4Sm80ELb0ELb0ELb1ELb0ELb0ELb0ELb0ELb0ELi2ELi4ELi2ELi2ELb0EEENS1_21CollectiveEpilogueBwdISA_SB_SD_Li256ELb0ELb0ELi4EEENS1_19SingleTileSchedulerILb0ELb0ELb0ELi64EEEEEEEEEvNT_6ParamsE,"",@"SHT_CUDA_INFO"
	.sectionflags	@""
	.align	4


	//----- nvinfo : EIATTR_CUDA_API_VERSION
	.align		4
        /*0000*/ 	.byte	0x04, 0x37
        /*0002*/ 	.short	(.L_428 - .L_427)
.L_427:
        /*0004*/ 	.word	0x00000082


	//----- nvinfo : EIATTR_SW2861232_WAR
	.align		4
.L_428:
        /*0008*/ 	.byte	0x01, 0x35
	.zero		2


	//----- nvinfo : EIATTR_PARAM_CBANK
	.align		4
        /*000c*/ 	.byte	0x04, 0x0a
        /*000e*/ 	.short	(.L_430 - .L_429)
	.align		4
.L_429:
        /*0010*/ 	.word	index@(.nv.constant0._ZN7cutlass13device_kernelIN5flash19enable_sm80_to_sm89INS1_16FlashAttnBwdSm80INS1_25CollectiveMainloopBwdSm80ILi1ELi1EN4cute5tupleIJNS5_1CILi64EEES8_NS7_ILi256EEEEEENS_6half_tEfNS_4arch4Sm80ELb0ELb0ELb1ELb0ELb0ELb0ELb0ELb0ELi2ELi4ELi2ELi2ELb0EEENS1_21CollectiveEpilogueBwdISA_SB_SD_Li256ELb0ELb0ELi4EEENS1_19SingleTileSchedulerILb0ELb0ELb0ELi64EEEEEEEEEvNT_6ParamsE)
        /*0014*/ 	.short	0x0160
        /*0016*/ 	.short	0x0270


	//----- nvinfo : EIATTR_CBANK_PARAM_SIZE
	.align		4
.L_430:
        /*0018*/ 	.byte	0x03, 0x19
        /*001a*/ 	.short	0x0270


	//----- nvinfo : EIATTR_KPARAM_INFO
	.align		4
        /*001c*/ 	.byte	0x04, 0x17
        /*001e*/ 	.short	(.L_432 - .L_431)
.L_431:
        /*0020*/ 	.word	0x00000000
        /*0024*/ 	.short	0x0000
        /*0026*/ 	.short	0x0000
        /*0028*/ 	.byte	0x00, 0xf0, 0xc1, 0x09


	//----- nvinfo : EIATTR_MAXREG_COUNT
	.align		4
.L_432:
        /*002c*/ 	.byte	0x03, 0x1b
        /*002e*/ 	.short	0x00ff


	//----- nvinfo : EIATTR_NUM_BARRIERS
	.align		4
        /*0030*/ 	.byte	0x02, 0x4c
        /*0032*/ 	.byte	0x02
	.zero		1


	//----- nvinfo : EIATTR_ANNOTATIONS
	.align		4
        /*0034*/ 	.byte	0x04, 0x55
        /*0036*/ 	.short	(.L_434 - .L_433)


	//   ....[0]....
.L_433:
        /*0038*/ 	.word	0x00000001
        /*003c*/ 	.byte	0xd0, 0x02, 0x00, 0x00, 0x01, 0x00, 0x00, 0x00, 0xf0, 0x1a, 0x00, 0x00, 0x01, 0x00, 0x00, 0x00
        /*004c*/ 	.byte	0x20, 0x1e, 0x00, 0x00, 0x01, 0x00, 0x00, 0x00, 0xb0, 0x24, 0x00, 0x00, 0x01, 0x00, 0x00, 0x00
        /*005c*/ 	.byte	0xf0, 0x52, 0x00, 0x00, 0x01, 0x00, 0x00, 0x00, 0x30, 0x54, 0x00, 0x00


	//----- nvinfo : EIATTR_MERCURY_ISA_VERSION
	.align		4
.L_434:
        /*0068*/ 	.byte	0x03, 0x5f
        /*006a*/ 	.short	0x0000


	//----- nvinfo : EIATTR_EXIT_INSTR_OFFSETS
	.align		4
        /*006c*/ 	.byte	0x04, 0x1c
        /*006e*/ 	.short	(.L_436 - .L_435)


	//   ....[0]....
.L_435:
        /*0070*/ 	.word	0x00000040


	//   ....[1]....
        /*0074*/ 	.word	0x00007cf0


	//   ....[2]....
        /*0078*/ 	.word	0x00007da0


	//----- nvinfo : EIATTR_CTAIDZ_USED
	.align		4
.L_436:
        /*007c*/ 	.byte	0x01, 0x04
	.zero		2


	//----- nvinfo : EIATTR_MAX_THREADS
	.align		4
        /*0080*/ 	.byte	0x04, 0x05
        /*0082*/ 	.short	(.L_438 - .L_437)
.L_437:
        /*0084*/ 	.word	0x00000100
        /*0088*/ 	.word	0x00000001
        /*008c*/ 	.word	0x00000001


	//----- nvinfo : EIATTR_CRS_STACK_SIZE
	.align		4
.L_438:
        /*0090*/ 	.byte	0x04, 0x1e
        /*0092*/ 	.short	(.L_440 - .L_439)
.L_439:
        /*0094*/ 	.word	0x00000000
.L_440:


//--------------------- .nv.info._ZN7cutlass13device_kernelIN5flash19enable_sm80_to_sm89INS1_16FlashAttnBwdSm80INS1_25CollectiveMainloopBwdSm80ILi1ELi1EN4cute5tupleIJNS5_1CILi64EEES8_NS7_ILi256EEEEEENS_6half_tEfNS_4arch4Sm80ELb0ELb0ELb1ELb0ELb0ELb0ELb0ELb0ELi2ELi4ELi2ELi2ELb0EEENS1_24CollectiveEpilogueBwdGQAISA_fSD_Li256ELb0ELb0EEENS1_19SingleTileSchedulerILb0ELb0ELb0ELi64EEEEEEEEEvNT_6ParamsE --------------------------
	.section	.nv.info._ZN7cutlass13device_kernelIN5flash19enable_sm80_to_sm89INS1_16FlashAttnBwdSm80INS1_25CollectiveMainloopBwdSm80ILi1ELi1EN4cute5tupleIJNS5_1CILi64EEES8_NS7_ILi256EEEEEENS_6half_tEfNS_4arch4Sm80ELb0ELb0ELb1ELb0ELb0ELb0ELb0ELb0ELi2ELi4ELi2ELi2ELb0EEENS1_24CollectiveEpilogueBwdGQAISA_fSD_Li256ELb0ELb0EEENS1_19SingleTileSchedulerILb0ELb0ELb0ELi64EEEEEEEEEvNT_6ParamsE,"",@"SHT_CUDA_INFO"
	.sectionflags	@""
	.align	4


	//----- nvinfo : EIATTR_CUDA_API_VERSION
	.align		4
        /*0000*/ 	.byte	0x04, 0x37
        /*0002*/ 	.short	(.L_442 - .L_441)
.L_441:
        /*0004*/ 	.word	0x00000082


	//----- nvinfo : EIATTR_SW2861232_WAR
	.align		4
.L_442:
        /*0008*/ 	.byte	0x01, 0x35
	.zero		2


	//----- nvinfo : EIATTR_PARAM_CBANK
	.align		4
        /*000c*/ 	.byte	0x04, 0x0a
        /*000e*/ 	.short	(.L_444 - .L_443)
	.align		4
.L_443:
        /*0010*/ 	.word	index@(.nv.constant0._ZN7cutlass13device_kernelIN5flash19enable_sm80_to_sm89INS1_16FlashAttnBwdSm80INS1_25CollectiveMainloopBwdSm80ILi1ELi1EN4cute5tupleIJNS5_1CILi64EEES8_NS7_ILi256EEEEEENS_6half_tEfNS_4arch4Sm80ELb0ELb0ELb1ELb0ELb0ELb0ELb0ELb0ELi2ELi4ELi2ELi2ELb0EEENS1_24CollectiveEpilogueBwdGQAISA_fSD_Li256ELb0ELb0EEENS1_19SingleTileSchedulerILb0ELb0ELb0ELi64EEEEEEEEEvNT_6ParamsE)
        /*0014*/ 	.short	0x0160
        /*0016*/ 	.short	0x0278


	//----- nvinfo : EIATTR_CBANK_PARAM_SIZE
	.align		4
.L_444:
        /*0018*/ 	.byte	0x03, 0x19
        /*001a*/ 	.short	0x0278


	//----- nvinfo : EIATTR_KPARAM_INFO
	.align		4
        /*001c*/ 	.byte	0x04, 0x17
        /*001e*/ 	.short	(.L_446 - .L_445)
.L_445:
        /*0020*/ 	.word	0x00000000
        /*0024*/ 	.short	0x0000
        /*0026*/ 	.short	0x0000
        /*0028*/ 	.byte	0x00, 0xf0, 0xe1, 0x09


	//----- nvinfo : EIATTR_MAXREG_COUNT
	.align		4
.L_446:
        /*002c*/ 	.byte	0x03, 0x1b
        /*002e*/ 	.short	0x00ff


	//----- nvinfo : EIATTR_NUM_BARRIERS
	.align		4
        /*0030*/ 	.byte	0x02, 0x4c
        /*0032*/ 	.byte	0x02
	.zero		1


	//----- nvinfo : EIATTR_ANNOTATIONS
	.align		4
        /*0034*/ 	.byte	0x04, 0x55
        /*0036*/ 	.short	(.L_448 - .L_447)


	//   ....[0]....
.L_447:
        /* <DEDUP_REMOVED lines=10> */


	//----- nvinfo : EIATTR_MERCURY_ISA_VERSION
	.align		4
.L_448:
        /*00c8*/ 	.byte	0x03, 0x5f
        /*00ca*/ 	.short	0x0000


	//----- nvinfo : EIATTR_EXIT_INSTR_OFFSETS
	.align		4
        /*00cc*/ 	.byte	0x04, 0x1c
        /*00ce*/ 	.short	(.L_450 - .L_449)


	//   ....[0]....
.L_449:
        /*00d0*/ 	.word	0x00000040


	//   ....[1]....
        /*00d4*/ 	.word	0x00006a90


	//----- nvinfo : EIATTR_CTAIDZ_USED
	.align		4
.L_450:
        /*00d8*/ 	.byte	0x01, 0x04
	.zero		2


	//----- nvinfo : EIATTR_MAX_THREADS
	.align		4
        /*00dc*/ 	.byte	0x04, 0x05
        /*00de*/ 	.short	(.L_452 - .L_451)
.L_451:
        /*00e0*/ 	.word	0x00000100
        /*00e4*/ 	.word	0x00000001
        /*00e8*/ 	.word	0x00000001
.L_452:


//--------------------- .nv.info._ZN7cutlass13device_kernelIN5flash19enable_sm80_to_sm89INS1_16FlashAttnBwdSm80INS1_25CollectiveMainloopBwdSm80ILi1ELi1EN4cute5tupleIJNS5_1CILi64EEES8_NS7_ILi256EEEEEENS_6half_tEfNS_4arch4Sm80ELb0ELb0ELb1ELb1ELb0ELb0ELb0ELb0ELi2ELi4ELi2ELi2ELb0EEENS1_21CollectiveEpilogueBwdISA_SB_SD_Li256ELb1ELb0ELi4EEENS1_19SingleTileSchedulerILb1ELb0ELb0ELi64EEEEEEEEEvNT_6ParamsE --------------------------
	.section	.nv.info._ZN7cutlass13device_kernelIN5flash19enable_sm80_to_sm89INS1_16FlashAttnBwdSm80INS1_25CollectiveMainloopBwdSm80ILi1ELi1EN4cute5tupleIJNS5_1CILi64EEES8_NS7_ILi256EEEEEENS_6half_tEfNS_4arch4Sm80ELb0ELb0ELb1ELb1ELb0ELb0ELb0ELb0ELi2ELi4ELi2ELi2ELb0EEENS1_21CollectiveEpilogueBwdISA_SB_SD_Li256ELb1ELb0ELi4EEENS1_19SingleTileSchedulerILb1ELb0ELb0ELi64EEEEEEEEEvNT_6ParamsE,"",@"SHT_CUDA_INFO"
	.sectionflags	@""
	.align	4


	//----- nvinfo : EIATTR_CUDA_API_VERSION
	.align		4
        /*0000*/ 	.byte	0x04, 0x37
        /*0002*/ 	.short	(.L_454 - .L_453)
.L_453:
        /*0004*/ 	.word	0x00000082


	//----- nvinfo : EIATTR_SW2861232_WAR
	.align		4
.L_454:
        /*0008*/ 	.byte	0x01, 0x35
	.zero		2


	//----- nvinfo : EIATTR_PARAM_CBANK
	.align		4
        /*000c*/ 	.byte	0x04, 0x0a
        /*000e*/ 	.short	(.L_456 - .L_455)
	.align		4
.L_455:
        /*0010*/ 	.word	index@(.nv.constant0._ZN7cutlass13device_kernelIN5flash19enable_sm80_to_sm89INS1_16FlashAttnBwdSm80INS1_25CollectiveMainloopBwdSm80ILi1ELi1EN4cute5tupleIJNS5_1CILi64EEES8_NS7_ILi256EEEEEENS_6half_tEfNS_4arch4Sm80ELb0ELb0ELb1ELb1ELb0ELb0ELb0ELb0ELi2ELi4ELi2ELi2ELb0EEENS1_21CollectiveEpilogueBwdISA_SB_SD_Li256ELb1ELb0ELi4EEENS1_19SingleTileSchedulerILb1ELb0ELb0ELi64EEEEEEEEEvNT_6ParamsE)
        /*0014*/ 	.short	0x0160
        /*0016*/ 	.short	0x0270


	//----- nvinfo : EIATTR_CBANK_PARAM_SIZE
	.align		4
.L_456:
        /*0018*/ 	.byte	0x03, 0x19
        /*001a*/ 	.short	0x0270


	//----- nvinfo : EIATTR_KPARAM_INFO
	.align		4
        /*001c*/ 	.byte	0x04, 0x17
        /*001e*/ 	.short	(.L_458 - .L_457)
.L_457:
        /*0020*/ 	.word	0x00000000
        /*0024*/ 	.short	0x0000
        /*0026*/ 	.short	0x0000
        /*0028*/ 	.byte	0x00, 0xf0, 0xc1, 0x09


	//----- nvinfo : EIATTR_MAXREG_COUNT
	.align		4
.L_458:
        /*002c*/ 	.byte	0x03, 0x1b
        /*002e*/ 	.short	0x00ff


	//----- nvinfo : EIATTR_NUM_BARRIERS
	.align		4
        /*0030*/ 	.byte	0x02, 0x4c
        /*0032*/ 	.byte	0x02
	.zero		1


	//----- nvinfo : EIATTR_ANNOTATIONS
	.align		4
        /*0034*/ 	.byte	0x04, 0x55
        /*0036*/ 	.short	(.L_460 - .L_459)


	//   ....[0]....
.L_459:
        /* <DEDUP_REMOVED lines=11> */


	//----- nvinfo : EIATTR_MERCURY_ISA_VERSION
	.align		4
.L_460:
        /*00d0*/ 	.byte	0x03, 0x5f
        /*00d2*/ 	.short	0x0000


	//----- nvinfo : EIATTR_COOP_GROUP_MASK_REGIDS
	.align		4
        /*00d4*/ 	.byte	0x04, 0x29
        /*00d6*/ 	.short	(.L_462 - .L_461)


	//   ....[0]....
.L_461:
        /*00d8*/ 	.word	0xffffffff


	//----- nvinfo : EIATTR_COOP_GROUP_INSTR_OFFSETS
	.align		4
.L_462:
        /*00dc*/ 	.byte	0x04, 0x28
        /*00de*/ 	.short	(.L_464 - .L_463)


	//   ....[0]....
.L_463:
        /*00e0*/ 	.word	0x000000a0


	//----- nvinfo : EIATTR_EXIT_INSTR_OFFSETS
	.align		4
.L_464:
        /*00e4*/ 	.byte	0x04, 0x1c
        /*00e6*/ 	.short	(.L_466 - .L_465)


	//   ....[0]....
.L_465:
        /*00e8*/ 	.word	0x00000340


	//   ....[1]....
        /*00ec*/ 	.word	0x00008370


	//   ....[2]....
        /*00f0*/ 	.word	0x00008430


	//   ....[3]....
        /*00f4*/ 	.word	0x00009680


	//   ....[4]....
        /*00f8*/ 	.word	0x00009740


	//----- nvinfo : EIATTR_CTAIDZ_USED
	.align		4
.L_466:
        /*00fc*/ 	.byte	0x01, 0x04
	.zero		2


	//----- nvinfo : EIATTR_MAX_THREADS
	.align		4
        /*0100*/ 	.byte	0x04, 0x05
        /*0102*/ 	.short	(.L_468 - .L_467)
.L_467:
        /*0104*/ 	.word	0x00000100
        /*0108*/ 	.word	0x00000001
        /*010c*/ 	.word	0x00000001


	//----- nvinfo : EIATTR_CRS_STACK_SIZE
	.align		4
.L_468:
        /*0110*/ 	.byte	0x04, 0x1e
        /*0112*/ 	.short	(.L_470 - .L_469)
.L_469:
        /*0114*/ 	.word	0x00000000
.L_470:


//--------------------- .nv.info._ZN7cutlass13device_kernelIN5flash19enable_sm80_to_sm89INS1_16FlashAttnBwdSm80INS1_25CollectiveMainloopBwdSm80ILi1ELi1EN4cute5tupleIJNS5_1CILi64EEES8_NS7_ILi256EEEEEENS_6half_tEfNS_4arch4Sm80ELb0ELb0ELb1ELb1ELb0ELb0ELb0ELb0ELi2ELi4ELi2ELi2ELb0EEENS1_24CollectiveEpilogueBwdGQAISA_fSD_Li256ELb1ELb0EEENS1_19SingleTileSchedulerILb1ELb0ELb0ELi64EEEEEEEEEvNT_6ParamsE --------------------------
	.section	.nv.info._ZN7cutlass13device_kernelIN5flash19enable_sm80_to_sm89INS1_16FlashAttnBwdSm80INS1_25CollectiveMainloopBwdSm80ILi1ELi1EN4cute5tupleIJNS5_1CILi64EEES8_NS7_ILi256EEEEEENS_6half_tEfNS_4arch4Sm80ELb0ELb0ELb1ELb1ELb0ELb0ELb0ELb0ELi2ELi4ELi2ELi2ELb0EEENS1_24CollectiveEpilogueBwdGQAISA_fSD_Li256ELb1ELb0EEENS1_19SingleTileSchedulerILb1ELb0ELb0ELi64EEEEEEEEEvNT_6ParamsE,"",@"SHT_CUDA_INFO"
	.sectionflags	@""
	.align	4


	//----- nvinfo : EIATTR_CUDA_API_VERSION
	.align		4
        /*0000*/ 	.byte	0x04, 0x37
        /*0002*/ 	.short	(.L_472 - .L_471)
.L_471:
        /*0004*/ 	.word	0x00000082


	//----- nvinfo : EIATTR_SW2861232_WAR
	.align		4
.L_472:
        /*0008*/ 	.byte	0x01, 0x35
	.zero		2


	//----- nvinfo : EIATTR_PARAM_CBANK
	.align		4
        /*000c*/ 	.byte	0x04, 0x0a
        /*000e*/ 	.short	(.L_474 - .L_473)
	.align		4
.L_473:
        /*0010*/ 	.word	index@(.nv.constant0._ZN7cutlass13device_kernelIN5flash19enable_sm80_to_sm89INS1_16FlashAttnBwdSm80INS1_25CollectiveMainloopBwdSm80ILi1ELi1EN4cute5tupleIJNS5_1CILi64EEES8_NS7_ILi256EEEEEENS_6half_tEfNS_4arch4Sm80ELb0ELb0ELb1ELb1ELb0ELb0ELb0ELb0ELi2ELi4ELi2ELi2ELb0EEENS1_24CollectiveEpilogueBwdGQAISA_fSD_Li256ELb1ELb0EEENS1_19SingleTileSchedulerILb1ELb0ELb0ELi64EEEEEEEEEvNT_6ParamsE)
        /*0014*/ 	.short	0x0160
        /*0016*/ 	.short	0x0278


	//----- nvinfo : EIATTR_CBANK_PARAM_SIZE
	.align		4
.L_474:
        /*0018*/ 	.byte	0x03, 0x19
        /*001a*/ 	.short	0x0278


	//----- nvinfo : EIATTR_KPARAM_INFO
	.align		4
        /*001c*/ 	.byte	0x04, 0x17
        /*001e*/ 	.short	(.L_476 - .L_475)
.L_475:
        /*0020*/ 	.word	0x00000000
        /*0024*/ 	.short	0x0000
        /*0026*/ 	.short	0x0000
        /*0028*/ 	.byte	0x00, 0xf0, 0xe1, 0x09


	//----- nvinfo : EIATTR_MAXREG_COUNT
	.align		4
.L_476:
        /*002c*/ 	.byte	0x03, 0x1b
        /*002e*/ 	.short	0x00ff


	//----- nvinfo : EIATTR_NUM_BARRIERS
	.align		4
        /*0030*/ 	.byte	0x02, 0x4c
        /*0032*/ 	.byte	0x02
	.zero		1


	//----- nvinfo : EIATTR_ANNOTATIONS
	.align		4
        /*0034*/ 	.byte	0x04, 0x55
        /*0036*/ 	.short	(.L_478 - .L_477)


	//   ....[0]....
.L_477:
        /* <DEDUP_REMOVED lines=10> */


	//----- nvinfo : EIATTR_MERCURY_ISA_VERSION
	.align		4
.L_478:
        /*00c8*/ 	.byte	0x03, 0x5f
        /*00ca*/ 	.short	0x0000


	//----- nvinfo : EIATTR_COOP_GROUP_MASK_REGIDS
	.align		4
        /*00cc*/ 	.byte	0x04, 0x29
        /*00ce*/ 	.short	(.L_480 - .L_479)


	//   ....[0]....
.L_479:
        /*00d0*/ 	.word	0xffffffff


	//----- nvinfo : EIATTR_COOP_GROUP_INSTR_OFFSETS
	.align		4
.L_480:
        /*00d4*/ 	.byte	0x04, 0x28
        /*00d6*/ 	.short	(.L_482 - .L_481)


	//   ....[0]....
.L_481:
        /*00d8*/ 	.word	0x000000a0


	//----- nvinfo : EIATTR_EXIT_INSTR_OFFSETS
	.align		4
.L_482:
        /*00dc*/ 	.byte	0x04, 0x1c
        /*00de*/ 	.short	(.L_484 - .L_483)


	//   ....[0]....
.L_483:
        /*00e0*/ 	.word	0x00000340


	//   ....[1]....
        /*00e4*/ 	.word	0x00006520


	//   ....[2]....
        /*00e8*/ 	.word	0x00007060


	//----- nvinfo : EIATTR_CTAIDZ_USED
	.align		4
.L_484:
        /*00ec*/ 	.byte	0x01, 0x04
	.zero		2


	//----- nvinfo : EIATTR_MAX_THREADS
	.align		4
        /*00f0*/ 	.byte	0x04, 0x05
        /*00f2*/ 	.short	(.L_486 - .L_485)
.L_485:
        /*00f4*/ 	.word	0x00000100
        /*00f8*/ 	.word	0x00000001
        /*00fc*/ 	.word	0x00000001
.L_486:


//--------------------- .nv.info._ZN7cutlass13device_kernelIN5flash19enable_sm80_to_sm89INS1_16FlashAttnBwdSm80INS1_25CollectiveMainloopBwdSm80ILi1ELi1EN4cute5tupleIJNS5_1CILi64EEES8_NS7_ILi256EEEEEENS_6half_tEfNS_4arch4Sm80ELb0ELb1ELb1ELb0ELb0ELb0ELb0ELb0ELi2ELi4ELi2ELi2ELb0EEENS1_21CollectiveEpilogueBwdISA_SB_SD_Li256ELb0ELb0ELi4EEENS1_19SingleTileSchedulerILb0ELb0ELb0ELi64EEEEEEEEEvNT_6ParamsE --------------------------
	.section	.nv.info._ZN7cutlass13device_kernelIN5flash19enable_sm80_to_sm89INS1_16FlashAttnBwdSm80INS1_25CollectiveMainloopBwdSm80ILi1ELi1EN4cute5tupleIJNS5_1CILi64EEES8_NS7_ILi256EEEEEENS_6half_tEfNS_4arch4Sm80ELb0ELb1ELb1ELb0ELb0ELb0ELb0ELb0ELi2ELi4ELi2ELi2ELb0EEENS1_21CollectiveEpilogueBwdISA_SB_SD_Li256ELb0ELb0ELi4EEENS1_19SingleTileSchedulerILb0ELb0ELb0ELi64EEEEEEEEEvNT_6ParamsE,"",@"SHT_CUDA_INFO"
	.sectionflags	@""
	.align	4


	//----- nvinfo : EIATTR_CUDA_API_VERSION
	.align		4
        /*0000*/ 	.byte	0x04, 0x37
        /*0002*/ 	.short	(.L_488 - .L_487)
.L_487:
        /*0004*/ 	.word	0x00000082


	//----- nvinfo : EIATTR_SW2861232_WAR
	.align		4
.L_488:
        /*0008*/ 	.byte	0x01, 0x35
	.zero		2


	//----- nvinfo : EIATTR_PARAM_CBANK
	.align		4
        /*000c*/ 	.byte	0x04, 0x0a
        /*000e*/ 	.short	(.L_490 - .L_489)
	.align		4
.L_489:
        /*0010*/ 	.word	index@(.nv.constant0._ZN7cutlass13device_kernelIN5flash19enable_sm80_to_sm89INS1_16FlashAttnBwdSm80INS1_25CollectiveMainloopBwdSm80ILi1ELi1EN4cute5tupleIJNS5_1CILi64EEES8_NS7_ILi256EEEEEENS_6half_tEfNS_4arch4Sm80ELb0ELb1ELb1ELb0ELb0ELb0ELb0ELb0ELi2ELi4ELi2ELi2ELb0EEENS1_21CollectiveEpilogueBwdISA_SB_SD_Li256ELb0ELb0ELi4EEENS1_19SingleTileSchedulerILb0ELb0ELb0ELi64EEEEEEEEEvNT_6ParamsE)
        /*0014*/ 	.short	0x0160
        /*0016*/ 	.short	0x0270


	//----- nvinfo : EIATTR_CBANK_PARAM_SIZE
	.align		4
.L_490:
        /*0018*/ 	.byte	0x03, 0x19
        /*001a*/ 	.short	0x0270


	//----- nvinfo : EIATTR_KPARAM_INFO
	.align		4
        /*001c*/ 	.byte	0x04, 0x17
        /*001e*/ 	.short	(.L_492 - .L_491)
.L_491:
        /*0020*/ 	.word	0x00000000
        /*0024*/ 	.short	0x0000
        /*0026*/ 	.short	0x0000
        /*0028*/ 	.byte	0x00, 0xf0, 0xc1, 0x09


	//----- nvinfo : EIATTR_MAXREG_COUNT
	.align		4
.L_492:
        /*002c*/ 	.byte	0x03, 0x1b
        /*002e*/ 	.short	0x00ff


	//----- nvinfo : EIATTR_NUM_BARRIERS
	.align		4
        /*0030*/ 	.byte	0x02, 0x4c
        /*0032*/ 	.byte	0x02
	.zero		1


	//----- nvinfo : EIATTR_ANNOTATIONS
	.align		4
        /*0034*/ 	.byte	0x04, 0x55
        /*0036*/ 	.short	(.L_494 - .L_493)


	//   ....[0]....
.L_493:
        /* <DEDUP_REMOVED lines=12> */


	//----- nvinfo : EIATTR_MERCURY_ISA_VERSION
	.align		4
.L_494:
        /*00e0*/ 	.byte	0x03, 0x5f
        /*00e2*/ 	.short	0x0000


	//----- nvinfo : EIATTR_EXIT_INSTR_OFFSETS
	.align		4
        /*00e4*/ 	.byte	0x04, 0x1c
        /*00e6*/ 	.short	(.L_496 - .L_495)


	//   ....[0]....
.L_495:
        /*00e8*/ 	.word	0x00000040


	//   ....[1]....
        /*00ec*/ 	.word	0x000083e0


	//   ....[2]....
        /*00f0*/ 	.word	0x000084a0


	//   ....[3]....
        /*00f4*/ 	.word	0x00009590


	//   ....[4]....
        /*00f8*/ 	.word	0x00009650


	//----- nvinfo : EIATTR_CTAIDZ_USED
	.align		4
.L_496:
        /*00fc*/ 	.byte	0x01, 0x04
	.zero		2


	//----- nvinfo : EIATTR_MAX_THREADS
	.align		4
        /*0100*/ 	.byte	0x04, 0x05
        /*0102*/ 	.short	(.L_498 - .L_497)
.L_497:
        /*0104*/ 	.word	0x00000100
        /*0108*/ 	.word	0x00000001
        /*010c*/ 	.word	0x00000001


	//----- nvinfo : EIATTR_CRS_STACK_SIZE
	.align		4
.L_498:
        /*0110*/ 	.byte	0x04, 0x1e
        /*0112*/ 	.short	(.L_500 - .L_499)
.L_499:
        /*0114*/ 	.word	0x00000000
.L_500:


//--------------------- .nv.info._ZN7cutlass13device_kernelIN5flash19enable_sm80_to_sm89INS1_16FlashAttnBwdSm80INS1_25CollectiveMainloopBwdSm80ILi1ELi1EN4cute5tupleIJNS5_1CILi64EEES8_NS7_ILi256EEEEEENS_6half_tEfNS_4arch4Sm80ELb0ELb1ELb1ELb0ELb0ELb0ELb0ELb0ELi2ELi4ELi2ELi2ELb0EEENS1_24CollectiveEpilogueBwdGQAISA_fSD_Li256ELb0ELb0EEENS1_19SingleTileSchedulerILb0ELb0ELb0ELi64EEEEEEEEEvNT_6ParamsE --------------------------
	.section	.nv.info._ZN7cutlass13device_kernelIN5flash19enable_sm80_to_sm89INS1_16FlashAttnBwdSm80INS1_25CollectiveMainloopBwdSm80ILi1ELi1EN4cute5tupleIJNS5_1CILi64EEES8_NS7_ILi256EEEEEENS_6half_tEfNS_4arch4Sm80ELb0ELb1ELb1ELb0ELb0ELb0ELb0ELb0ELi2ELi4ELi2ELi2ELb0EEENS1_24CollectiveEpilogueBwdGQAISA_fSD_Li256ELb0ELb0EEENS1_19SingleTileSchedulerILb0ELb0ELb0ELi64EEEEEEEEEvNT_6ParamsE,"",@"SHT_CUDA_INFO"
	.sectionflags	@""
	.align	4


	//----- nvinfo : EIATTR_CUDA_API_VERSION
	.align		4
        /*0000*/ 	.byte	0x04, 0x37
        /*0002*/ 	.short	(.L_502 - .L_501)
.L_501:
        /*0004*/ 	.word	0x00000082


	//----- nvinfo : EIATTR_SW2861232_WAR
	.align		4
.L_502:
        /*0008*/ 	.byte	0x01, 0x35
	.zero		2


	//----- nvinfo : EIATTR_PARAM_CBANK
	.align		4
        /*000c*/ 	.byte	0x04, 0x0a
        /*000e*/ 	.short	(.L_504 - .L_503)
	.align		4
.L_503:
        /*0010*/ 	.word	index@(.nv.constant0._ZN7cutlass13device_kernelIN5flash19enable_sm80_to_sm89INS1_16FlashAttnBwdSm80INS1_25CollectiveMainloopBwdSm80ILi1ELi1EN4cute5tupleIJNS5_1CILi64EEES8_NS7_ILi256EEEEEENS_6half_tEfNS_4arch4Sm80ELb0ELb1ELb1ELb0ELb0ELb0ELb0ELb0ELi2ELi4ELi2ELi2ELb0EEENS1_24CollectiveEpilogueBwdGQAISA_fSD_Li256ELb0ELb0EEENS1_19SingleTileSchedulerILb0ELb0ELb0ELi64EEEEEEEEEvNT_6ParamsE)
        /*0014*/ 	.short	0x0160
        /*0016*/ 	.short	0x0278


	//----- nvinfo : EIATTR_CBANK_PARAM_SIZE
	.align		4
.L_504:
        /*0018*/ 	.byte	0x03, 0x19
        /*001a*/ 	.short	0x0278


	//----- nvinfo : EIATTR_KPARAM_INFO
	.align		4
        /*001c*/ 	.byte	0x04, 0x17
        /*001e*/ 	.short	(.L_506 - .L_505)
.L_505:
        /*0020*/ 	.word	0x00000000
        /*0024*/ 	.short	0x0000
        /*0026*/ 	.short	0x0000
        /*0028*/ 	.byte	0x00, 0xf0, 0xe1, 0x09


	//----- nvinfo : EIATTR_MAXREG_COUNT
	.align		4
.L_506:
        /*002c*/ 	.byte	0x03, 0x1b
        /*002e*/ 	.short	0x00ff


	//----- nvinfo : EIATTR_NUM_BARRIERS
	.align		4
        /*0030*/ 	.byte	0x02, 0x4c
        /*0032*/ 	.byte	0x02
	.zero		1


	//----- nvinfo : EIATTR_ANNOTATIONS
	.align		4
        /*0034*/ 	.byte	0x04, 0x55
        /*0036*/ 	.short	(.L_508 - .L_507)


	//   ....[0]....
.L_507:
        /* <DEDUP_REMOVED lines=12> */


	//----- nvinfo : EIATTR_MERCURY_ISA_VERSION
	.align		4
.L_508:
        /*00e0*/ 	.byte	0x03, 0x5f
        /*00e2*/ 	.short	0x0000


	//----- nvinfo : EIATTR_EXIT_INSTR_OFFSETS
	.align		4
        /*00e4*/ 	.byte	0x04, 0x1c
        /*00e6*/ 	.short	(.L_510 - .L_509)


	//   ....[0]....
.L_509:
        /*00e8*/ 	.word	0x00000040


	//   ....[1]....
        /*00ec*/ 	.word	0x00006710


	//   ....[2]....
        /*00f0*/ 	.word	0x00007130


	//----- nvinfo : EIATTR_CTAIDZ_USED
	.align		4
.L_510:
        /*00f4*/ 	.byte	0x01, 0x04
	.zero		2


	//----- nvinfo : EIATTR_MAX_THREADS
	.align		4
        /*00f8*/ 	.byte	0x04, 0x05
        /*00fa*/ 	.short	(.L_512 - .L_511)
.L_511:
        /*00fc*/ 	.word	0x00000100
        /*0100*/ 	.word	0x00000001
        /*0104*/ 	.word	0x00000001


	//----- nvinfo : EIATTR_CRS_STACK_SIZE
	.align		4
.L_512:
        /*0108*/ 	.byte	0x04, 0x1e
        /*010a*/ 	.short	(.L_514 - .L_513)
.L_513:
        /*010c*/ 	.word	0x00000000
.L_514:


//--------------------- .nv.info._ZN7cutlass13device_kernelIN5flash19enable_sm80_to_sm89INS1_16FlashAttnBwdSm80INS1_25CollectiveMainloopBwdSm80ILi1ELi1EN4cute5tupleIJNS5_1CILi64EEES8_NS7_ILi256EEEEEENS_6half_tEfNS_4arch4Sm80ELb0ELb1ELb1ELb1ELb0ELb0ELb0ELb0ELi2ELi4ELi2ELi2ELb0EEENS1_21CollectiveEpilogueBwdISA_SB_SD_Li256ELb1ELb0ELi4EEENS1_19SingleTileSchedulerILb1ELb0ELb0ELi64EEEEEEEEEvNT_6ParamsE --------------------------
	.section	.nv.info._ZN7cutlass13device_kernelIN5flash19enable_sm80_to_sm89INS1_16FlashAttnBwdSm80INS1_25CollectiveMainloopBwdSm80ILi1ELi1EN4cute5tupleIJNS5_1CILi64EEES8_NS7_ILi256EEEEEENS_6half_tEfNS_4arch4Sm80ELb0ELb1ELb1ELb1ELb0ELb0ELb0ELb0ELi2ELi4ELi2ELi2ELb0EEENS1_21CollectiveEpilogueBwdISA_SB_SD_Li256ELb1ELb0ELi4EEENS1_19SingleTileSchedulerILb1ELb0ELb0ELi64EEEEEEEEEvNT_6ParamsE,"",@"SHT_CUDA_INFO"
	.sectionflags	@""
	.align	4


	//----- nvinfo : EIATTR_CUDA_API_VERSION
	.align		4
        /*0000*/ 	.byte	0x04, 0x37
        /*0002*/ 	.short	(.L_516 - .L_515)
.L_515:
        /*0004*/ 	.word	0x00000082


	//----- nvinfo : EIATTR_SW2861232_WAR
	.align		4
.L_516:
        /*0008*/ 	.byte	0x01, 0x35
	.zero		2


	//----- nvinfo : EIATTR_PARAM_CBANK
	.align		4
        /*000c*/ 	.byte	0x04, 0x0a
        /*000e*/ 	.short	(.L_518 - .L_517)
	.align		4
.L_517:
        /*0010*/ 	.word	index@(.nv.constant0._ZN7cutlass13device_kernelIN5flash19enable_sm80_to_sm89INS1_16FlashAttnBwdSm80INS1_25CollectiveMainloopBwdSm80ILi1ELi1EN4cute5tupleIJNS5_1CILi64EEES8_NS7_ILi256EEEEEENS_6half_tEfNS_4arch4Sm80ELb0ELb1ELb1ELb1ELb0ELb0ELb0ELb0ELi2ELi4ELi2ELi2ELb0EEENS1_21CollectiveEpilogueBwdISA_SB_SD_Li256ELb1ELb0ELi4EEENS1_19SingleTileSchedulerILb1ELb0ELb0ELi64EEEEEEEEEvNT_6ParamsE)
        /*0014*/ 	.short	0x0160
        /*0016*/ 	.short	0x0270


	//----- nvinfo : EIATTR_CBANK_PARAM_SIZE
	.align		4
.L_518:
        /*0018*/ 	.byte	0x03, 0x19
        /*001a*/ 	.short	0x0270


	//----- nvinfo : EIATTR_KPARAM_INFO
	.align		4
        /*001c*/ 	.byte	0x04, 0x17
        /*001e*/ 	.short	(.L_520 - .L_519)
.L_519:
        /*0020*/ 	.word	0x00000000
        /*0024*/ 	.short	0x0000
        /*0026*/ 	.short	0x0000
        /*0028*/ 	.byte	0x00, 0xf0, 0xc1, 0x09


	//----- nvinfo : EIATTR_MAXREG_COUNT
	.align		4
.L_520:
        /*002c*/ 	.byte	0x03, 0x1b
        /*002e*/ 	.short	0x00ff


	//----- nvinfo : EIATTR_NUM_BARRIERS
	.align		4
        /*0030*/ 	.byte	0x02, 0x4c
        /*0032*/ 	.byte	0x02
	.zero		1


	//----- nvinfo : EIATTR_ANNOTATIONS
	.align		4
        /*0034*/ 	.byte	0x04, 0x55
        /*0036*/ 	.short	(.L_522 - .L_521)


	//   ....[0]....
.L_521:
        /* <DEDUP_REMOVED lines=14> */


	//----- nvinfo : EIATTR_MERCURY_ISA_VERSION
	.align		4
.L_522:
        /*0100*/ 	.byte	0x03, 0x5f
        /*0102*/ 	.short	0x0000


	//----- nvinfo : EIATTR_COOP_GROUP_MASK_REGIDS
	.align		4
        /*0104*/ 	.byte	0x04, 0x29
        /*0106*/ 	.short	(.L_524 - .L_523)


	//   ....[0]....
.L_523:
        /*0108*/ 	.word	0xffffffff


	//----- nvinfo : EIATTR_COOP_GROUP_INSTR_OFFSETS
	.align		4
.L_524:
        /*010c*/ 	.byte	0x04, 0x28
        /*010e*/ 	.short	(.L_526 - .L_525)


	//   ....[0]....
.L_525:
        /*0110*/ 	.word	0x000000a0


	//----- nvinfo : EIATTR_EXIT_INSTR_OFFSETS
	.align		4
.L_526:
        /*0114*/ 	.byte	0x04, 0x1c
        /*0116*/ 	.short	(.L_528 - .L_527)


	//   ....[0]....
.L_527:
        /*0118*/ 	.word	0x00000340


	//   ....[1]....
        /*011c*/ 	.word	0x000089d0


	//   ....[2]....
        /*0120*/ 	.word	0x00008a90


	//   ....[3]....
        /*0124*/ 	.word	0x00009ce0


	//   ....[4]....
        /*0128*/ 	.word	0x00009da0


	//----- nvinfo : EIATTR_CTAIDZ_USED
	.align		4
.L_528:
        /*012c*/ 	.byte	0x01, 0x04
	.zero		2


	//----- nvinfo : EIATTR_MAX_THREADS
	.align		4
        /*0130*/ 	.byte	0x04, 0x05
        /*0132*/ 	.short	(.L_530 - .L_529)
.L_529:
        /*0134*/ 	.word	0x00000100
        /*0138*/ 	.word	0x00000001
        /*013c*/ 	.word	0x00000001


	//----- nvinfo : EIATTR_CRS_STACK_SIZE
	.align		4
.L_530:
        /*0140*/ 	.byte	0x04, 0x1e
        /*0142*/ 	.short	(.L_532 - .L_531)
.L_531:
        /*0144*/ 	.word	0x00000000
.L_532:


//--------------------- .nv.info._ZN7cutlass13device_kernelIN5flash19enable_sm80_to_sm89INS1_16FlashAttnBwdSm80INS1_25CollectiveMainloopBwdSm80ILi1ELi1EN4cute5tupleIJNS5_1CILi64EEES8_NS7_ILi256EEEEEENS_6half_tEfNS_4arch4Sm80ELb0ELb1ELb1ELb1ELb0ELb0ELb0ELb0ELi2ELi4ELi2ELi2ELb0EEENS1_24CollectiveEpilogueBwdGQAISA_fSD_Li256ELb1ELb0EEENS1_19SingleTileSchedulerILb1ELb0ELb0ELi64EEEEEEEEEvNT_6ParamsE --------------------------
	.section	.nv.info._ZN7cutlass13device_kernelIN5flash19enable_sm80_to_sm89INS1_16FlashAttnBwdSm80INS1_25CollectiveMainloopBwdSm80ILi1ELi1EN4cute5tupleIJNS5_1CILi64EEES8_NS7_ILi256EEEEEENS_6half_tEfNS_4arch4Sm80ELb0ELb1ELb1ELb1ELb0ELb0ELb0ELb0ELi2ELi4ELi2ELi2ELb0EEENS1_24CollectiveEpilogueBwdGQAISA_fSD_Li256ELb1ELb0EEENS1_19SingleTileSchedulerILb1ELb0ELb0ELi64EEEEEEEEEvNT_6ParamsE,"",@"SHT_CUDA_INFO"
	.sectionflags	@""
	.align	4


	//----- nvinfo : EIATTR_CUDA_API_VERSION
	.align		4
        /*0000*/ 	.byte	0x04, 0x37
        /*0002*/ 	.short	(.L_534 - .L_533)
.L_533:
        /*0004*/ 	.word	0x00000082


	//----- nvinfo : EIATTR_SW2861232_WAR
	.align		4
.L_534:
        /*0008*/ 	.byte	0x01, 0x35
	.zero		2


	//----- nvinfo : EIATTR_PARAM_CBANK
	.align		4
        /*000c*/ 	.byte	0x04, 0x0a
        /*000e*/ 	.short	(.L_536 - .L_535)
	.align		4
.L_535:
        /*0010*/ 	.word	index@(.nv.constant0._ZN7cutlass13device_kernelIN5flash19enable_sm80_to_sm89INS1_16FlashAttnBwdSm80INS1_25CollectiveMainloopBwdSm80ILi1ELi1EN4cute5tupleIJNS5_1CILi64EEES8_NS7_ILi256EEEEEENS_6half_tEfNS_4arch4Sm80ELb0ELb1ELb1ELb1ELb0ELb0ELb0ELb0ELi2ELi4ELi2ELi2ELb0EEENS1_24CollectiveEpilogueBwdGQAISA_fSD_Li256ELb1ELb0EEENS1_19SingleTileSchedulerILb1ELb0ELb0ELi64EEEEEEEEEvNT_6ParamsE)
        /*0014*/ 	.short	0x0160
        /*0016*/ 	.short	0x0278


	//----- nvinfo : EIATTR_CBANK_PARAM_SIZE
	.align		4
.L_536:
        /*0018*/ 	.byte	0x03, 0x19
        /*001a*/ 	.short	0x0278


	//----- nvinfo : EIATTR_KPARAM_INFO
	.align		4
        /*001c*/ 	.byte	0x04, 0x17
        /*001e*/ 	.short	(.L_538 - .L_537)
.L_537:
        /*0020*/ 	.word	0x00000000
        /*0024*/ 	.short	0x0000
        /*0026*/ 	.short	0x0000
        /*0028*/ 	.byte	0x00, 0xf0, 0xe1, 0x09


	//----- nvinfo : EIATTR_MAXREG_COUNT
	.align		4
.L_538:
        /*002c*/ 	.byte	0x03, 0x1b
        /*002e*/ 	.short	0x00ff


	//----- nvinfo : EIATTR_NUM_BARRIERS
	.align		4
        /*0030*/ 	.byte	0x02, 0x4c
        /*0032*/ 	.byte	0x02
	.zero		1


	//----- nvinfo : EIATTR_ANNOTATIONS
	.align		4
        /*0034*/ 	.byte	0x04, 0x55
        /*0036*/ 	.short	(.L_540 - .L_539)


	//   ....[0]....
.L_539:
        /* <DEDUP_REMOVED lines=13> */


	//----- nvinfo : EIATTR_MERCURY_ISA_VERSION
	.align		4
.L_540:
        /*00f8*/ 	.byte	0x03, 0x5f
        /*00fa*/ 	.short	0x0000


	//----- nvinfo : EIATTR_COOP_GROUP_MASK_REGIDS
	.align		4
        /*00fc*/ 	.byte	0x04, 0x29
        /*00fe*/ 	.short	(.L_542 - .L_541)


	//   ....[0]....
.L_541:
        /*0100*/ 	.word	0xffffffff


	//----- nvinfo : EIATTR_COOP_GROUP_INSTR_OFFSETS
	.align		4
.L_542:
        /*0104*/ 	.byte	0x04, 0x28
        /*0106*/ 	.short	(.L_544 - .L_543)


	//   ....[0]....
.L_543:
        /*0108*/ 	.word	0x000000a0


	//----- nvinfo : EIATTR_EXIT_INSTR_OFFSETS
	.align		4
.L_544:
        /*010c*/ 	.byte	0x04, 0x1c
        /*010e*/ 	.short	(.L_546 - .L_545)


	//   ....[0]....
.L_545:
        /*0110*/ 	.word	0x00000340


	//   ....[1]....
        /*0114*/ 	.word	0x00006ba0


	//   ....[2]....
        /*0118*/ 	.word	0x000076d0


	//----- nvinfo : EIATTR_CTAIDZ_USED
	.align		4
.L_546:
        /*011c*/ 	.byte	0x01, 0x04
	.zero		2


	//----- nvinfo : EIATTR_MAX_THREADS
	.align		4
        /*0120*/ 	.byte	0x04, 0x05
        /*0122*/ 	.short	(.L_548 - .L_547)
.L_547:
        /*0124*/ 	.word	0x00000100
        /*0128*/ 	.word	0x00000001
        /*012c*/ 	.word	0x00000001


	//----- nvinfo : EIATTR_CRS_STACK_SIZE
	.align		4
.L_548:
        /*0130*/ 	.byte	0x04, 0x1e
        /*0132*/ 	.short	(.L_550 - .L_549)
.L_549:
        /*0134*/ 	.word	0x00000000
.L_550:


//--------------------- .nv.info._ZN7cutlass13device_kernelIN5flash19enable_sm80_to_sm89INS1_16FlashAttnBwdSm80INS1_25CollectiveMainloopBwdSm80ILi1ELi1EN4cute5tupleIJNS5_1CILi64EEES8_NS7_ILi256EEEEEENS_6half_tEfNS_4arch4Sm80ELb1ELb0ELb1ELb0ELb0ELb0ELb0ELb0ELi2ELi4ELi2ELi2ELb0EEENS1_21CollectiveEpilogueBwdISA_SB_SD_Li256ELb0ELb0ELi4EEENS1_25SingleTileBwdLPTSchedulerILb0ELi64ELb0EEEEEEEEEvNT_6ParamsE --------------------------
	.section	.nv.info._ZN7cutlass13device_kernelIN5flash19enable_sm80_to_sm89INS1_16FlashAttnBwdSm80INS1_25CollectiveMainloopBwdSm80ILi1ELi1EN4cute5tupleIJNS5_1CILi64EEES8_NS7_ILi256EEEEEENS_6half_tEfNS_4arch4Sm80ELb1ELb0ELb1ELb0ELb0ELb0ELb0ELb0ELi2ELi4ELi2ELi2ELb0EEENS1_21CollectiveEpilogueBwdISA_SB_SD_Li256ELb0ELb0ELi4EEENS1_25SingleTileBwdLPTSchedulerILb0ELi64ELb0EEEEEEEEEvNT_6ParamsE,"",@"SHT_CUDA_INFO"
	.sectionflags	@""
	.align	4


	//----- nvinfo : EIATTR_CUDA_API_VERSION
	.align		4
        /*0000*/ 	.byte	0x04, 0x37
        /*0002*/ 	.short	(.L_552 - .L_551)
.L_551:
        /*0004*/ 	.word	0x00000082


	//----- nvinfo : EIATTR_SW2861232_WAR
	.align		4
.L_552:
        /*0008*/ 	.byte	0x01, 0x35
	.zero		2


	//----- nvinfo : EIATTR_PARAM_CBANK
	.align		4
        /*000c*/ 	.byte	0x04, 0x0a
        /*000e*/ 	.short	(.L_554 - .L_553)
	.align		4
.L_553:
        /*0010*/ 	.word	index@(.nv.constant0._ZN7cutlass13device_kernelIN5flash19enable_sm80_to_sm89INS1_16FlashAttnBwdSm80INS1_25CollectiveMainloopBwdSm80ILi1ELi1EN4cute5tupleIJNS5_1CILi64EEES8_NS7_ILi256EEEEEENS_6half_tEfNS_4arch4Sm80ELb1ELb0ELb1ELb0ELb0ELb0ELb0ELb0ELi2ELi4ELi2ELi2ELb0EEENS1_21CollectiveEpilogueBwdISA_SB_SD_Li256ELb0ELb0ELi4EEENS1_25SingleTileBwdLPTSchedulerILb0ELi64ELb0EEEEEEEEEvNT_6ParamsE)
        /*0014*/ 	.short	0x0160
        /*0016*/ 	.short	0x0288


	//----- nvinfo : EIATTR_CBANK_PARAM_SIZE
	.align		4
.L_554:
        /*0018*/ 	.byte	0x03, 0x19
        /*001a*/ 	.short	0x0288


	//----- nvinfo : EIATTR_KPARAM_INFO
	.align		4
        /*001c*/ 	.byte	0x04, 0x17
        /*001e*/ 	.short	(.L_556 - .L_555)
.L_555:
        /*0020*/ 	.word	0x00000000
        /*0024*/ 	.short	0x0000
        /*0026*/ 	.short	0x0000
        /*0028*/ 	.byte	0x00, 0xf0, 0x21, 0x0a


	//----- nvinfo : EIATTR_MAXREG_COUNT
	.align		4
.L_556:
        /*002c*/ 	.byte	0x03, 0x1b
        /*002e*/ 	.short	0x00ff


	//----- nvinfo : EIATTR_NUM_BARRIERS
	.align		4
        /*0030*/ 	.byte	0x02, 0x4c
        /*0032*/ 	.byte	0x02
	.zero		1


	//----- nvinfo : EIATTR_ANNOTATIONS
	.align		4
        /*0034*/ 	.byte	0x04, 0x55
        /*0036*/ 	.short	(.L_558 - .L_557)


	//   ....[0]....
.L_557:
        /* <DEDUP_REMOVED lines=13> */


	//----- nvinfo : EIATTR_MERCURY_ISA_VERSION
	.align		4
.L_558:
        /*00f8*/ 	.byte	0x03, 0x5f
        /*00fa*/ 	.short	0x0000


	//----- nvinfo : EIATTR_COOP_GROUP_MASK_REGIDS
	.align		4
        /*00fc*/ 	.byte	0x04, 0x29
        /*00fe*/ 	.short	(.L_560 - .L_559)


	//   ....[0]....
.L_559:
        /*0100*/ 	.word	0xffffffff


	//----- nvinfo : EIATTR_COOP_GROUP_INSTR_OFFSETS
	.align		4
.L_560:
        /*0104*/ 	.byte	0x04, 0x28
        /*0106*/ 	.short	(.L_562 - .L_561)


	//   ....[0]....
.L_561:
        /*0108*/ 	.word	0x00000050


	//----- nvinfo : EIATTR_EXIT_INSTR_OFFSETS
	.align		4
.L_562:
        /*010c*/ 	.byte	0x04, 0x1c
        /*010e*/ 	.short	(.L_564 - .L_563)


	//   ....[0]....
.L_563:
        /*0110*/ 	.word	0x00000540


	//   ....[1]....
        /*0114*/ 	.word	0x00008490


	//   ....[2]....
        /*0118*/ 	.word	0x00008550


	//   ....[3]....
        /*011c*/ 	.word	0x000096a0


	//   ....[4]....
        /*0120*/ 	.word	0x00009750


	//----- nvinfo : EIATTR_MAX_THREADS
	.align		4
.L_564:
        /*0124*/ 	.byte	0x04, 0x05
        /*0126*/ 	.short	(.L_566 - .L_565)
.L_565:
        /*0128*/ 	.word	0x00000100
        /*012c*/ 	.word	0x00000001
        /*0130*/ 	.word	0x00000001


	//----- nvinfo : EIATTR_CRS_STACK_SIZE
	.align		4
.L_566:
        /*0134*/ 	.byte	0x04, 0x1e
        /*0136*/ 	.short	(.L_568 - .L_567)
.L_567:
        /*0138*/ 	.word	0x00000000
.L_568:


//--------------------- .nv.info._ZN7cutlass13device_kernelIN5flash19enable_sm80_to_sm89INS1_16FlashAttnBwdSm80INS1_25CollectiveMainloopBwdSm80ILi1ELi1EN4cute5tupleIJNS5_1CILi64EEES8_NS7_ILi256EEEEEENS_6half_tEfNS_4arch4Sm80ELb1ELb0ELb1ELb0ELb0ELb0ELb0ELb0ELi2ELi4ELi2ELi2ELb0EEENS1_24CollectiveEpilogueBwdGQAISA_fSD_Li256ELb0ELb0EEENS1_25SingleTileBwdLPTSchedulerILb0ELi64ELb0EEEEEEEEEvNT_6ParamsE --------------------------
	.section	.nv.info._ZN7cutlass13device_kernelIN5flash19enable_sm80_to_sm89INS1_16FlashAttnBwdSm80INS1_25CollectiveMainloopBwdSm80ILi1ELi1EN4cute5tupleIJNS5_1CILi64EEES8_NS7_ILi256EEEEEENS_6half_tEfNS_4arch4Sm80ELb1ELb0ELb1ELb0ELb0ELb0ELb0ELb0ELi2ELi4ELi2ELi2ELb0EEENS1_24CollectiveEpilogueBwdGQAISA_fSD_Li256ELb0ELb0EEENS1_25SingleTileBwdLPTSchedulerILb0ELi64ELb0EEEEEEEEEvNT_6ParamsE,"",@"SHT_CUDA_INFO"
	.sectionflags	@""
	.align	4


	//----- nvinfo : EIATTR_CUDA_API_VERSION
	.align		4
        /*0000*/ 	.byte	0x04, 0x37
        /*0002*/ 	.short	(.L_570 - .L_569)
.L_569:
        /*0004*/ 	.word	0x00000082


	//----- nvinfo : EIATTR_SW2861232_WAR
	.align		4
.L_570:
        /*0008*/ 	.byte	0x01, 0x35
	.zero		2


	//----- nvinfo : EIATTR_PARAM_CBANK
	.align		4
        /*000c*/ 	.byte	0x04, 0x0a
        /*000e*/ 	.short	(.L_572 - .L_571)
	.align		4
.L_571:
        /*0010*/ 	.word	index@(.nv.constant0._ZN7cutlass13device_kernelIN5flash19enable_sm80_to_sm89INS1_16FlashAttnBwdSm80INS1_25CollectiveMainloopBwdSm80ILi1ELi1EN4cute5tupleIJNS5_1CILi64EEES8_NS7_ILi256EEEEEENS_6half_tEfNS_4arch4Sm80ELb1ELb0ELb1ELb0ELb0ELb0ELb0ELb0ELi2ELi4ELi2ELi2ELb0EEENS1_24CollectiveEpilogueBwdGQAISA_fSD_Li256ELb0ELb0EEENS1_25SingleTileBwdLPTSchedulerILb0ELi64ELb0EEEEEEEEEvNT_6ParamsE)
        /*0014*/ 	.short	0x0160
        /*0016*/ 	.short	0x0290


	//----- nvinfo : EIATTR_CBANK_PARAM_SIZE
	.align		4
.L_572:
        /*0018*/ 	.byte	0x03, 0x19
        /*001a*/ 	.short	0x0290


	//----- nvinfo : EIATTR_KPARAM_INFO
	.align		4
        /*001c*/ 	.byte	0x04, 0x17
        /*001e*/ 	.short	(.L_574 - .L_573)
.L_573:
        /*0020*/ 	.word	0x00000000
        /*0024*/ 	.short	0x0000
        /*0026*/ 	.short	0x0000
        /*0028*/ 	.byte	0x00, 0xf0, 0x41, 0x0a


	//----- nvinfo : EIATTR_MAXREG_COUNT
	.align		4
.L_574:
        /*002c*/ 	.byte	0x03, 0x1b
        /*002e*/ 	.short	0x00ff


	//----- nvinfo : EIATTR_NUM_BARRIERS
	.align		4
        /*0030*/ 	.byte	0x02, 0x4c
        /*0032*/ 	.byte	0x02
	.zero		1


	//----- nvinfo : EIATTR_ANNOTATIONS
	.align		4
        /*0034*/ 	.byte	0x04, 0x55
        /*0036*/ 	.short	(.L_576 - .L_575)


	//   ....[0]....
.L_575:
        /* <DEDUP_REMOVED lines=12> */


	//----- nvinfo : EIATTR_MERCURY_ISA_VERSION
	.align		4
.L_576:
        /*00e8*/ 	.byte	0x03, 0x5f
        /*00ea*/ 	.short	0x0000


	//----- nvinfo : EIATTR_COOP_GROUP_MASK_REGIDS
	.align		4
        /*00ec*/ 	.byte	0x04, 0x29
        /*00ee*/ 	.short	(.L_578 - .L_577)


	//   ....[0]....
.L_577:
        /*00f0*/ 	.word	0xffffffff


	//----- nvinfo : EIATTR_COOP_GROUP_INSTR_OFFSETS
	.align		4
.L_578:
        /*00f4*/ 	.byte	0x04, 0x28
        /*00f6*/ 	.short	(.L_580 - .L_579)


	//   ....[0]....
.L_579:
        /*00f8*/ 	.word	0x00000050


	//----- nvinfo : EIATTR_EXIT_INSTR_OFFSETS
	.align		4
.L_580:
        /*00fc*/ 	.byte	0x04, 0x1c
        /*00fe*/ 	.short	(.L_582 - .L_581)


	//   ....[0]....
.L_581:
        /*0100*/ 	.word	0x00000540


	//   ....[1]....
        /*0104*/ 	.word	0x00006620


	//   ....[2]....
        /*0108*/ 	.word	0x000070b0


	//----- nvinfo : EIATTR_MAX_THREADS
	.align		4
.L_582:
        /*010c*/ 	.byte	0x04, 0x05
        /*010e*/ 	.short	(.L_584 - .L_583)
.L_583:
        /*0110*/ 	.word	0x00000100
        /*0114*/ 	.word	0x00000001
        /*0118*/ 	.word	0x00000001
.L_584:


//--------------------- .nv.info._ZN7cutlass13device_kernelIN5flash22FlashAttnBwdPreprocessIN4cute5tupleIJNS3_1CILi64EEENS5_ILi256EEEEEENS_6half_tEfNS_4arch4Sm80ELb1ELb0EEEEEvNT_6ParamsE --------------------------
	.section	.nv.info._ZN7cutlass13device_kernelIN5flash22FlashAttnBwdPreprocessIN4cute5tupleIJNS3_1CILi64EEENS5_ILi256EEEEEENS_6half_tEfNS_4arch4Sm80ELb1ELb0EEEEEvNT_6ParamsE,"",@"SHT_CUDA_INFO"
	.sectionflags	@""
	.align	4


	//----- nvinfo : EIATTR_CUDA_API_VERSION
	.align		4
        /*0000*/ 	.byte	0x04, 0x37
        /*0002*/ 	.short	(.L_586 - .L_585)
.L_585:
        /*0004*/ 	.word	0x00000082


	//----- nvinfo : EIATTR_SW2861232_WAR
	.align		4
.L_586:
        /*0008*/ 	.byte	0x01, 0x35
	.zero		2


	//----- nvinfo : EIATTR_PARAM_CBANK
	.align		4
        /*000c*/ 	.byte	0x04, 0x0a
        /*000e*/ 	.short	(.L_588 - .L_587)
	.align		4
.L_587:
        /*0010*/ 	.word	index@(.nv.constant0._ZN7cutlass13device_kernelIN5flash22FlashAttnBwdPreprocessIN4cute5tupleIJNS3_1CILi64EEENS5_ILi256EEEEEENS_6half_tEfNS_4arch4Sm80ELb1ELb0EEEEEvNT_6ParamsE)
        /*0014*/ 	.short	0x0160
        /*0016*/ 	.short	0x00f0


	//----- nvinfo : EIATTR_CBANK_PARAM_SIZE
	.align		4
.L_588:
        /*0018*/ 	.byte	0x03, 0x19
        /*001a*/ 	.short	0x00f0


	//----- nvinfo : EIATTR_KPARAM_INFO
	.align		4
        /*001c*/ 	.byte	0x04, 0x17
        /*001e*/ 	.short	(.L_590 - .L_589)
.L_589:
        /*0020*/ 	.word	0x00000000
        /*0024*/ 	.short	0x0000
        /*0026*/ 	.short	0x0000
        /*0028*/ 	.byte	0x00, 0xf0, 0xc1, 0x03


	//----- nvinfo : EIATTR_MAXREG_COUNT
	.align		4
.L_590:
        /*002c*/ 	.byte	0x03, 0x1b
        /*002e*/ 	.short	0x0080


	//----- nvinfo : EIATTR_MERCURY_ISA_VERSION
	.align		4
        /*0030*/ 	.byte	0x03, 0x5f
        /*0032*/ 	.short	0x0000


	//----- nvinfo : EIATTR_COOP_GROUP_MASK_REGIDS
	.align		4
        /*0034*/ 	.byte	0x04, 0x29
        /*0036*/ 	.short	(.L_592 - .L_591)


	//   ....[0]....
.L_591:
        /*0038*/ 	.word	0xffffffff


	//   ....[1]....
        /*003c*/ 	.word	0xffffffff


	//   ....[2]....
        /*0040*/ 	.word	0xffffffff


	//   ....[3]....
        /*0044*/ 	.word	0xffffffff


	//   ....[4]....
        /*0048*/ 	.word	0xffffffff


	//   ....[5]....
        /*004c*/ 	.word	0xffffffff


	//   ....[6]....
        /*0050*/ 	.word	0xffffffff


	//   ....[7]....
        /*0054*/ 	.word	0xffffffff


	//   ....[8]....
        /*0058*/ 	.word	0xffffffff


	//   ....[9]....
        /*005c*/ 	.word	0xffffffff


	//   ....[10]....
        /*0060*/ 	.word	0xffffffff


	//   ....[11]....
        /*0064*/ 	.word	0xffffffff


	//   ....[12]....
        /*0068*/ 	.word	0xffffffff


	//   ....[13]....
        /*006c*/ 	.word	0xffffffff


	//   ....[14]....
        /*0070*/ 	.word	0xffffffff


	//   ....[15]....
        /*0074*/ 	.word	0xffffffff


	//----- nvinfo : EIATTR_COOP_GROUP_INSTR_OFFSETS
	.align		4
.L_592:
        /*0078*/ 	.byte	0x04, 0x28
        /*007a*/ 	.short	(.L_594 - .L_593)


	//   ....[0]....
.L_593:
        /*007c*/ 	.word	0x00001ec0


	//   ....[1]....
        /*0080*/ 	.word	0x00001ee0


	//   ....[2]....
        /*0084*/ 	.word	0x00001ef0


	//   ....[3]....
        /*0088*/ 	.word	0x00001f00


	//   ....[4]....
        /*008c*/ 	.word	0x00001f30


	//   ....[5]....
        /*0090*/ 	.word	0x00001f50


	//   ....[6]....
        /*0094*/ 	.word	0x00001f70


	//   ....[7]....
        /*0098*/ 	.word	0x00001f80


	//   ....[8]....
        /*009c*/ 	.word	0x00001fb0


	//   ....[9]....
        /*00a0*/ 	.word	0x00001fe0


	//   ....[10]....
        /*00a4*/ 	.word	0x00001ff0


	//   ....[11]....
        /*00a8*/ 	.word	0x00002000


	//   ....[12]....
        /*00ac*/ 	.word	0x00002040


	//   ....[13]....
        /*00b0*/ 	.word	0x00002060


	//   ....[14]....
        /*00b4*/ 	.word	0x00002070


	//   ....[15]....
        /*00b8*/ 	.word	0x00002080


	//----- nvinfo : EIATTR_EXIT_INSTR_OFFSETS
	.align		4
.L_594:
        /*00bc*/ 	.byte	0x04, 0x1c
        /*00be*/ 	.short	(.L_596 - .L_595)


	//   ....[0]....
.L_595:
        /*00c0*/ 	.word	0x00002730


	//   ....[1]....
        /*00c4*/ 	.word	0x000027e0


	//----- nvinfo : EIATTR_CTAIDZ_USED
	.align		4
.L_596:
        /*00c8*/ 	.byte	0x01, 0x04
	.zero		2


	//----- nvinfo : EIATTR_MAX_THREADS
	.align		4
        /*00cc*/ 	.byte	0x04, 0x05
        /*00ce*/ 	.short	(.L_598 - .L_597)
.L_597:
        /*00d0*/ 	.word	0x00000100
        /*00d4*/ 	.word	0x00000001
        /*00d8*/ 	.word	0x00000001


	//----- nvinfo : EIATTR_CRS_STACK_SIZE
	.align		4
.L_598:
        /*00dc*/ 	.byte	0x04, 0x1e
        /*00de*/ 	.short	(.L_600 - .L_599)
.L_599:
        /*00e0*/ 	.word	0x00000000
.L_600:


//--------------------- .nv.info._ZN7cutlass13device_kernelIN5flash19enable_sm80_to_sm89INS1_16FlashAttnBwdSm80INS1_25CollectiveMainloopBwdSm80ILi1ELi1EN4cute5tupleIJNS5_1CILi64EEES8_NS7_ILi256EEEEEENS_6half_tEfNS_4arch4Sm80ELb1ELb0ELb1ELb1ELb0ELb0ELb0ELb0ELi2ELi4ELi2ELi2ELb0EEENS1_21CollectiveEpilogueBwdISA_SB_SD_Li256ELb1ELb0ELi4EEENS1_25SingleTileBwdLPTSchedulerILb1ELi64ELb0EEEEEEEEEvNT_6ParamsE --------------------------
	.section	.nv.info._ZN7cutlass13device_kernelIN5flash19enable_sm80_to_sm89INS1_16FlashAttnBwdSm80INS1_25CollectiveMainloopBwdSm80ILi1ELi1EN4cute5tupleIJNS5_1CILi64EEES8_NS7_ILi256EEEEEENS_6half_tEfNS_4arch4Sm80ELb1ELb0ELb1ELb1ELb0ELb0ELb0ELb0ELi2ELi4ELi2ELi2ELb0EEENS1_21CollectiveEpilogueBwdISA_SB_SD_Li256ELb1ELb0ELi4EEENS1_25SingleTileBwdLPTSchedulerILb1ELi64ELb0EEEEEEEEEvNT_6ParamsE,"",@"SHT_CUDA_INFO"
	.sectionflags	@""
	.align	4


	//----- nvinfo : EIATTR_CUDA_API_VERSION
	.align		4
        /*0000*/ 	.byte	0x04, 0x37
        /*0002*/ 	.short	(.L_602 - .L_601)
.L_601:
        /*0004*/ 	.word	0x00000082


	//----- nvinfo : EIATTR_SW2861232_WAR
	.align		4
.L_602:
        /*0008*/ 	.byte	0x01, 0x35
	.zero		2


	//----- nvinfo : EIATTR_PARAM_CBANK
	.align		4
        /*000c*/ 	.byte	0x04, 0x0a
        /*000e*/ 	.short	(.L_604 - .L_603)
	.align		4
.L_603:
        /*0010*/ 	.word	index@(.nv.constant0._ZN7cutlass13device_kernelIN5flash19enable_sm80_to_sm89INS1_16FlashAttnBwdSm80INS1_25CollectiveMainloopBwdSm80ILi1ELi1EN4cute5tupleIJNS5_1CILi64EEES8_NS7_ILi256EEEEEENS_6half_tEfNS_4arch4Sm80ELb1ELb0ELb1ELb1ELb0ELb0ELb0ELb0ELi2ELi4ELi2ELi2ELb0EEENS1_21CollectiveEpilogueBwdISA_SB_SD_Li256ELb1ELb0ELi4EEENS1_25SingleTileBwdLPTSchedulerILb1ELi64ELb0EEEEEEEEEvNT_6ParamsE)
        /*0014*/ 	.short	0x0160
        /*0016*/ 	.short	0x0288


	//----- nvinfo : EIATTR_CBANK_PARAM_SIZE
	.align		4
.L_604:
        /*0018*/ 	.byte	0x03, 0x19
        /*001a*/ 	.short	0x0288


	//----- nvinfo : EIATTR_KPARAM_INFO
	.align		4
        /*001c*/ 	.byte	0x04, 0x17
        /*001e*/ 	.short	(.L_606 - .L_605)
.L_605:
        /*0020*/ 	.word	0x00000000
        /*0024*/ 	.short	0x0000
        /*0026*/ 	.short	0x0000
        /*0028*/ 	.byte	0x00, 0xf0, 0x21, 0x0a


	//----- nvinfo : EIATTR_MAXREG_COUNT
	.align		4
.L_606:
        /*002c*/ 	.byte	0x03, 0x1b
        /*002e*/ 	.short	0x00ff


	//----- nvinfo : EIATTR_NUM_BARRIERS
	.align		4
        /*0030*/ 	.byte	0x02, 0x4c
        /*0032*/ 	.byte	0x02
	.zero		1


	//----- nvinfo : EIATTR_ANNOTATIONS
	.align		4
        /*0034*/ 	.byte	0x04, 0x55
        /*0036*/ 	.short	(.L_608 - .L_607)


	//   ....[0]....
.L_607:
        /* <DEDUP_REMOVED lines=10> */


	//----- nvinfo : EIATTR_MERCURY_ISA_VERSION
	.align		4
.L_608:
        /*00c8*/ 	.byte	0x03, 0x5f
        /*00ca*/ 	.short	0x0000


	//----- nvinfo : EIATTR_COOP_GROUP_MASK_REGIDS
	.align		4
        /*00cc*/ 	.byte	0x04, 0x29
        /*00ce*/ 	.short	(.L_610 - .L_609)


	//   ....[0]....
.L_609:
        /*00d0*/ 	.word	0xffffffff


	//----- nvinfo : EIATTR_COOP_GROUP_INSTR_OFFSETS
	.align		4
.L_610:
        /*00d4*/ 	.byte	0x04, 0x28
        /*00d6*/ 	.short	(.L_612 - .L_611)


	//   ....[0]....
.L_611:
        /*00d8*/ 	.word	0x00000060


	//----- nvinfo : EIATTR_EXIT_INSTR_OFFSETS
	.align		4
.L_612:
        /*00dc*/ 	.byte	0x04, 0x1c
        /*00de*/ 	.short	(.L_614 - .L_613)


	//   ....[0]....
.L_613:
        /*00e0*/ 	.word	0x000009d0


	//   ....[1]....
        /*00e4*/ 	.word	0x00008f50


	//   ....[2]....
        /*00e8*/ 	.word	0x00009010


	//   ....[3]....
        /*00ec*/ 	.word	0x0000a380


	//   ....[4]....
        /*00f0*/ 	.word	0x0000a440


	//----- nvinfo : EIATTR_MAX_THREADS
	.align		4
.L_614:
        /*00f4*/ 	.byte	0x04, 0x05
        /*00f6*/ 	.short	(.L_616 - .L_615)
.L_615:
        /*00f8*/ 	.word	0x00000100
        /*00fc*/ 	.word	0x00000001
        /*0100*/ 	.word	0x00000001


	//----- nvinfo : EIATTR_CRS_STACK_SIZE
	.align		4
.L_616:
        /*0104*/ 	.byte	0x04, 0x1e
        /*0106*/ 	.short	(.L_618 - .L_617)
.L_617:
        /*0108*/ 	.word	0x00000000
.L_618:


//--------------------- .nv.info._ZN7cutlass13device_kernelIN5flash32FlashAttnBwdPostprocessConvertdQIN4cute5tupleIJNS3_1CILi64EEENS5_ILi256EEEEEENS_6half_tEfNS_4arch4Sm80ELi256ENS3_8TiledMMAINS3_8MMA_AtomIJNS3_28SM80_16x8x16_F32F16F16F32_TNEEEENS3_6LayoutINS4_IJNS5_ILi2EEENS5_ILi4EEENS5_ILi1EEEEEENS4_IJSJ_SH_NS5_ILi0EEEEEEEENS4_IJNS5_ILi32EEES6_NS5_ILi16EEEEEEEELb0EEEEEvNT_6ParamsE --------------------------
	.section	.nv.info._ZN7cutlass13device_kernelIN5flash32FlashAttnBwdPostprocessConvertdQIN4cute5tupleIJNS3_1CILi64EEENS5_ILi256EEEEEENS_6half_tEfNS_4arch4Sm80ELi256ENS3_8TiledMMAINS3_8MMA_AtomIJNS3_28SM80_16x8x16_F32F16F16F32_TNEEEENS3_6LayoutINS4_IJNS5_ILi2EEENS5_ILi4EEENS5_ILi1EEEEEENS4_IJSJ_SH_NS5_ILi0EEEEEEEENS4_IJNS5_ILi32EEES6_NS5_ILi16EEEEEEEELb0EEEEEvNT_6ParamsE,"",@"SHT_CUDA_INFO"
	.sectionflags	@""
	.align	4


	//----- nvinfo : EIATTR_CUDA_API_VERSION
	.align		4
        /*0000*/ 	.byte	0x04, 0x37
        /*0002*/ 	.short	(.L_620 - .L_619)
.L_619:
        /*0004*/ 	.word	0x00000082


	//----- nvinfo : EIATTR_SW2861232_WAR
	.align		4
.L_620:
        /*0008*/ 	.byte	0x01, 0x35
	.zero		2


	//----- nvinfo : EIATTR_PARAM_CBANK
	.align		4
        /*000c*/ 	.byte	0x04, 0x0a
        /*000e*/ 	.short	(.L_622 - .L_621)
	.align		4
.L_621:
        /*0010*/ 	.word	index@(.nv.constant0._ZN7cutlass13device_kernelIN5flash32FlashAttnBwdPostprocessConvertdQIN4cute5tupleIJNS3_1CILi64EEENS5_ILi256EEEEEENS_6half_tEfNS_4arch4Sm80ELi256ENS3_8TiledMMAINS3_8MMA_AtomIJNS3_28SM80_16x8x16_F32F16F16F32_TNEEEENS3_6LayoutINS4_IJNS5_ILi2EEENS5_ILi4EEENS5_ILi1EEEEEENS4_IJSJ_SH_NS5_ILi0EEEEEEEENS4_IJNS5_ILi32EEES6_NS5_ILi16EEEEEEEELb0EEEEEvNT_6ParamsE)
        /*0014*/ 	.short	0x0160
        /*0016*/ 	.short	0x0070


	//----- nvinfo : EIATTR_CBANK_PARAM_SIZE
	.align		4
.L_622:
        /*0018*/ 	.byte	0x03, 0x19
        /*001a*/ 	.short	0x0070


	//----- nvinfo : EIATTR_KPARAM_INFO
	.align		4
        /*001c*/ 	.byte	0x04, 0x17
        /*001e*/ 	.short	(.L_624 - .L_623)
.L_623:
        /*0020*/ 	.word	0x00000000
        /*0024*/ 	.short	0x0000
        /*0026*/ 	.short	0x0000
        /*0028*/ 	.byte	0x00, 0xf0, 0xc1, 0x01


	//----- nvinfo : EIATTR_MAXREG_COUNT
	.align		4
.L_624:
        /*002c*/ 	.byte	0x03, 0x1b
        /*002e*/ 	.short	0x0080


	//----- nvinfo : EIATTR_NUM_BARRIERS
	.align		4
        /*0030*/ 	.byte	0x02, 0x4c
        /*0032*/ 	.byte	0x01
	.zero		1


	//----- nvinfo : EIATTR_MERCURY_ISA_VERSION
	.align		4
        /*0034*/ 	.byte	0x03, 0x5f
        /*0036*/ 	.short	0x0000


	//----- nvinfo : EIATTR_EXIT_INSTR_OFFSETS
	.align		4
        /*0038*/ 	.byte	0x04, 0x1c
        /*003a*/ 	.short	(.L_626 - .L_625)


	//   ....[0]....
.L_625:
        /*003c*/ 	.word	0x00000180


	//   ....[1]....
        /*0040*/ 	.word	0x00001d30


	//   ....[2]....
        /*0044*/ 	.word	0x00001de0


	//----- nvinfo : EIATTR_CTAIDZ_USED
	.align		4
.L_626:
        /*0048*/ 	.byte	0x01, 0x04
	.zero		2


	//----- nvinfo : EIATTR_MAX_THREADS
	.align		4
        /*004c*/ 	.byte	0x04, 0x05
        /*004e*/ 	.short	(.L_628 - .L_627)
.L_627:
        /*0050*/ 	.word	0x00000100
        /*0054*/ 	.word	0x00000001
        /*0058*/ 	.word	0x00000001


	//----- nvinfo : EIATTR_CRS_STACK_SIZE
	.align		4
.L_628:
        /*005c*/ 	.byte	0x04, 0x1e
        /*005e*/ 	.short	(.L_630 - .L_629)
.L_629:
        /*0060*/ 	.word	0x00000000
.L_630:


//--------------------- .nv.info._ZN7cutlass13device_kernelIN5flash19enable_sm80_to_sm89INS1_16FlashAttnBwdSm80INS1_25CollectiveMainloopBwdSm80ILi1ELi1EN4cute5tupleIJNS5_1CILi64EEES8_NS7_ILi256EEEEEENS_6half_tEfNS_4arch4Sm80ELb1ELb0ELb1ELb1ELb0ELb0ELb0ELb0ELi2ELi4ELi2ELi2ELb0EEENS1_24CollectiveEpilogueBwdGQAISA_fSD_Li256ELb1ELb0EEENS1_25SingleTileBwdLPTSchedulerILb1ELi64ELb0EEEEEEEEEvNT_6ParamsE --------------------------
	.section	.nv.info._ZN7cutlass13device_kernelIN5flash19enable_sm80_to_sm89INS1_16FlashAttnBwdSm80INS1_25CollectiveMainloopBwdSm80ILi1ELi1EN4cute5tupleIJNS5_1CILi64EEES8_NS7_ILi256EEEEEENS_6half_tEfNS_4arch4Sm80ELb1ELb0ELb1ELb1ELb0ELb0ELb0ELb0ELi2ELi4ELi2ELi2ELb0EEENS1_24CollectiveEpilogueBwdGQAISA_fSD_Li256ELb1ELb0EEENS1_25SingleTileBwdLPTSchedulerILb1ELi64ELb0EEEEEEEEEvNT_6ParamsE,"",@"SHT_CUDA_INFO"
	.sectionflags	@""
	.align	4


	//----- nvinfo : EIATTR_CUDA_API_VERSION
	.align		4
        /*0000*/ 	.byte	0x04, 0x37
        /*0002*/ 	.short	(.L_632 - .L_631)
.L_631:
        /*0004*/ 	.word	0x00000082


	//----- nvinfo : EIATTR_SW2861232_WAR
	.align		4
.L_632:
        /*0008*/ 	.byte	0x01, 0x35
	.zero		2


	//----- nvinfo : EIATTR_PARAM_CBANK
	.align		4
        /*000c*/ 	.byte	0x04, 0x0a
        /*000e*/ 	.short	(.L_634 - .L_633)
	.align		4
.L_633:
        /*0010*/ 	.word	index@(.nv.constant0._ZN7cutlass13device_kernelIN5flash19enable_sm80_to_sm89INS1_16FlashAttnBwdSm80INS1_25CollectiveMainloopBwdSm80ILi1ELi1EN4cute5tupleIJNS5_1CILi64EEES8_NS7_ILi256EEEEEENS_6half_tEfNS_4arch4Sm80ELb1ELb0ELb1ELb1ELb0ELb0ELb0ELb0ELi2ELi4ELi2ELi2ELb0EEENS1_24CollectiveEpilogueBwdGQAISA_fSD_Li256ELb1ELb0EEENS1_25SingleTileBwdLPTSchedulerILb1ELi64ELb0EEEEEEEEEvNT_6ParamsE)
        /*0014*/ 	.short	0x0160
        /*0016*/ 	.short	0x0290


	//----- nvinfo : EIATTR_CBANK_PARAM_SIZE
	.align		4
.L_634:
        /*0018*/ 	.byte	0x03, 0x19
        /*001a*/ 	.short	0x0290


	//----- nvinfo : EIATTR_KPARAM_INFO
	.align		4
        /*001c*/ 	.byte	0x04, 0x17
        /*001e*/ 	.short	(.L_636 - .L_635)
.L_635:
        /*0020*/ 	.word	0x00000000
        /*0024*/ 	.short	0x0000
        /*0026*/ 	.short	0x0000
        /*0028*/ 	.byte	0x00, 0xf0, 0x41, 0x0a


	//----- nvinfo : EIATTR_MAXREG_COUNT
	.align		4
.L_636:
        /*002c*/ 	.byte	0x03, 0x1b
        /*002e*/ 	.short	0x00ff


	//----- nvinfo : EIATTR_NUM_BARRIERS
	.align		4
        /*0030*/ 	.byte	0x02, 0x4c
        /*0032*/ 	.byte	0x02
	.zero		1


	//----- nvinfo : EIATTR_ANNOTATIONS
	.align		4
        /*0034*/ 	.byte	0x04, 0x55
        /*0036*/ 	.short	(.L_638 - .L_637)


	//   ....[0]....
.L_637:
        /* <DEDUP_REMOVED lines=10> */


	//----- nvinfo : EIATTR_MERCURY_ISA_VERSION
	.align		4
.L_638:
        /*00c8*/ 	.byte	0x03, 0x5f
        /*00ca*/ 	.short	0x0000


	//----- nvinfo : EIATTR_COOP_GROUP_MASK_REGIDS
	.align		4
        /*00cc*/ 	.byte	0x04, 0x29
        /*00ce*/ 	.short	(.L_640 - .L_639)


	//   ....[0]....
.L_639:
        /*00d0*/ 	.word	0xffffffff


	//----- nvinfo : EIATTR_COOP_GROUP_INSTR_OFFSETS
	.align		4
.L_640:
        /*00d4*/ 	.byte	0x04, 0x28
        /*00d6*/ 	.short	(.L_642 - .L_641)


	//   ....[0]....
.L_641:
        /*00d8*/ 	.word	0x00000060


	//----- nvinfo : EIATTR_EXIT_INSTR_OFFSETS
	.align		4
.L_642:
        /*00dc*/ 	.byte	0x04, 0x1c
        /*00de*/ 	.short	(.L_644 - .L_643)


	//   ....[0]....
.L_643:
        /*00e0*/ 	.word	0x000009d0


	//   ....[1]....
        /*00e4*/ 	.word	0x00006f40


	//   ....[2]....
        /*00e8*/ 	.word	0x00007b60


	//----- nvinfo : EIATTR_MAX_THREADS
	.align		4
.L_644:
        /*00ec*/ 	.byte	0x04, 0x05
        /*00ee*/ 	.short	(.L_646 - .L_645)
.L_645:
        /*00f0*/ 	.word	0x00000100
        /*00f4*/ 	.word	0x00000001
        /*00f8*/ 	.word	0x00000001
.L_646:


//--------------------- .nv.info._ZN7cutlass13device_kernelIN5flash22FlashAttnBwdPreprocessIN4cute5tupleIJNS3_1CILi64EEENS5_ILi256EEEEEENS_6half_tEfNS_4arch4Sm80ELb1ELb1EEEEEvNT_6ParamsE --------------------------
	.section	.nv.info._ZN7cutlass13device_kernelIN5flash22FlashAttnBwdPreprocessIN4cute5tupleIJNS3_1CILi64EEENS5_ILi256EEEEEENS_6half_tEfNS_4arch4Sm80ELb1ELb1EEEEEvNT_6ParamsE,"",@"SHT_CUDA_INFO"
	.sectionflags	@""
	.align	4


	//----- nvinfo : EIATTR_CUDA_API_VERSION
	.align		4
        /*0000*/ 	.byte	0x04, 0x37
        /*0002*/ 	.short	(.L_648 - .L_647)
.L_647:
        /*0004*/ 	.word	0x00000082


	//----- nvinfo : EIATTR_SW2861232_WAR
	.align		4
.L_648:
        /*0008*/ 	.byte	0x01, 0x35
	.zero		2


	//----- nvinfo : EIATTR_PARAM_CBANK
	.align		4
        /*000c*/ 	.byte	0x04, 0x0a
        /*000e*/ 	.short	(.L_650 - .L_649)
	.align		4
.L_649:
        /*0010*/ 	.word	index@(.nv.constant0._ZN7cutlass13device_kernelIN5flash22FlashAttnBwdPreprocessIN4cute5tupleIJNS3_1CILi64EEENS5_ILi256EEEEEENS_6half_tEfNS_4arch4Sm80ELb1ELb1EEEEEvNT_6ParamsE)
        /*0014*/ 	.short	0x0160
        /*0016*/ 	.short	0x00f0


	//----- nvinfo : EIATTR_CBANK_PARAM_SIZE
	.align		4
.L_650:
        /*0018*/ 	.byte	0x03, 0x19
        /*001a*/ 	.short	0x00f0


	//----- nvinfo : EIATTR_KPARAM_INFO
	.align		4
        /*001c*/ 	.byte	0x04, 0x17
        /*001e*/ 	.short	(.L_652 - .L_651)
.L_651:
        /*0020*/ 	.word	0x00000000
        /*0024*/ 	.short	0x0000
        /*0026*/ 	.short	0x0000
        /*0028*/ 	.byte	0x00, 0xf0, 0xc1, 0x03


	//----- nvinfo : EIATTR_MAXREG_COUNT
	.align		4
.L_652:
        /*002c*/ 	.byte	0x03, 0x1b
        /*002e*/ 	.short	0x0080


	//----- nvinfo : EIATTR_MERCURY_ISA_VERSION
	.align		4
        /*0030*/ 	.byte	0x03, 0x5f
        /*0032*/ 	.short	0x0000


	//----- nvinfo : EIATTR_COOP_GROUP_MASK_REGIDS
	.align		4
        /*0034*/ 	.byte	0x04, 0x29
        /*0036*/ 	.short	(.L_654 - .L_653)


	//   ....[0]....
.L_653:
        /*0038*/ 	.word	0xffffffff


	//   ....[1]....
        /*003c*/ 	.word	0xffffffff


	//   ....[2]....
        /*0040*/ 	.word	0xffffffff


	//   ....[3]....
        /*0044*/ 	.word	0xffffffff


	//   ....[4]....
        /*0048*/ 	.word	0xffffffff


	//   ....[5]....
        /*004c*/ 	.word	0xffffffff


	//   ....[6]....
        /*0050*/ 	.word	0xffffffff


	//   ....[7]....
        /*0054*/ 	.word	0xffffffff


	//   ....[8]....
        /*0058*/ 	.word	0xffffffff


	//   ....[9]....
        /*005c*/ 	.word	0xffffffff


	//   ....[10]....
        /*0060*/ 	.word	0xffffffff


	//   ....[11]....
        /*0064*/ 	.word	0xffffffff


	//   ....[12]....
        /*0068*/ 	.word	0xffffffff


	//   ....[13]....
        /*006c*/ 	.word	0xffffffff


	//   ....[14]....
        /*0070*/ 	.word	0xffffffff


	//   ....[15]....
        /*0074*/ 	.word	0xffffffff


	//----- nvinfo : EIATTR_COOP_GROUP_INSTR_OFFSETS
	.align		4
.L_654:
        /*0078*/ 	.byte	0x04, 0x28
        /*007a*/ 	.short	(.L_656 - .L_655)


	//   ....[0]....
.L_655:
        /*007c*/ 	.word	0x000026f0


	//   ....[1]....
        /*0080*/ 	.word	0x00002710


	//   ....[2]....
        /*0084*/ 	.word	0x00002720


	//   ....[3]....
        /*0088*/ 	.word	0x00002730


	//   ....[4]....
        /*008c*/ 	.word	0x00002760


	//   ....[5]....
        /*0090*/ 	.word	0x00002780


	//   ....[6]....
        /*0094*/ 	.word	0x000027a0


	//   ....[7]....
        /*0098*/ 	.word	0x000027b0


	//   ....[8]....
        /*009c*/ 	.word	0x000027e0


	//   ....[9]....
        /*00a0*/ 	.word	0x00002800


	//   ....[10]....
        /*00a4*/ 	.word	0x00002820


	//   ....[11]....
        /*00a8*/ 	.word	0x00002830


	//   ....[12]....
        /*00ac*/ 	.word	0x00002870


	//   ....[13]....
        /*00b0*/ 	.word	0x00002890


	//   ....[14]....
        /*00b4*/ 	.word	0x000028a0


	//   ....[15]....
        /*00b8*/ 	.word	0x000028b0


	//----- nvinfo : EIATTR_EXIT_INSTR_OFFSETS
	.align		4
.L_656:
        /*00bc*/ 	.byte	0x04, 0x1c
        /*00be*/ 	.short	(.L_658 - .L_657)


	//   ....[0]....
.L_657:
        /*00c0*/ 	.word	0x00000340


	//   ....[1]....
        /*00c4*/ 	.word	0x00003000


	//   ....[2]....
        /*00c8*/ 	.word	0x000030a0


	//----- nvinfo : EIATTR_CTAIDZ_USED
	.align		4
.L_658:
        /*00cc*/ 	.byte	0x01, 0x04
	.zero		2


	//----- nvinfo : EIATTR_MAX_THREADS
	.align		4
        /*00d0*/ 	.byte	0x04, 0x05
        /*00d2*/ 	.short	(.L_660 - .L_659)
.L_659:
        /*00d4*/ 	.word	0x00000100
        /*00d8*/ 	.word	0x00000001
        /*00dc*/ 	.word	0x00000001


	//----- nvinfo : EIATTR_CRS_STACK_SIZE
	.align		4
.L_660:
        /*00e0*/ 	.byte	0x04, 0x1e
        /*00e2*/ 	.short	(.L_662 - .L_661)
.L_661:
        /*00e4*/ 	.word	0x00000000
.L_662:


//--------------------- .nv.callgraph             --------------------------
	.section	.nv.callgraph,"",@"SHT_CUDA_CALLGRAPH"
	.align	4
	.sectionentsize	8
	.align		4
        /*0000*/ 	.word	0x00000000
	.align		4
        /*0004*/ 	.word	0xffffffff
	.align		4
        /*0008*/ 	.word	0x00000000
	.align		4
        /*000c*/ 	.word	0xfffffffe
	.align		4
        /*0010*/ 	.word	0x00000000
	.align		4
        /*0014*/ 	.word	0xfffffffd
	.align		4
        /*0018*/ 	.word	0x00000000
	.align		4
        /*001c*/ 	.word	0xfffffffc


//--------------------- .nv.rel.action            --------------------------
	.section	.nv.rel.action,"",@"SHT_CUDA_RELOCINFO"
	.align	8
	.sectionentsize	8
        /*0000*/ 	.byte	0x73, 0x00, 0x00, 0x00, 0x00, 0x00, 0x00, 0x00, 0x00, 0x00, 0x00, 0x11, 0x25, 0x00, 0x05, 0x36


//--------------------- .nv.constant4             --------------------------
	.section	.nv.constant4,"a",@progbits
	.align	8
	.align		8
.nv.constant4:
        /*0000*/ 	.dword	_ZN74_INTERNAL_47d7184e_38_flash_bwd_hdim256_fp16_softcap_sm80_cu_8e232a79_30204cuda3std3__45__cpo5beginE
	.align		8
        /*0008*/ 	.dword	_ZN74_INTERNAL_47d7184e_38_flash_bwd_hdim256_fp16_softcap_sm80_cu_8e232a79_30204cuda3std3__45__cpo3endE
	.align		8
        /*0010*/ 	.dword	_ZN74_INTERNAL_47d7184e_38_flash_bwd_hdim256_fp16_softcap_sm80_cu_8e232a79_30204cuda3std3__45__cpo6cbeginE
	.align		8
        /*0018*/ 	.dword	_ZN74_INTERNAL_47d7184e_38_flash_bwd_hdim256_fp16_softcap_sm80_cu_8e232a79_30204cuda3std3__45__cpo4cendE
	.align		8
        /*0020*/ 	.dword	_ZN74_INTERNAL_47d7184e_38_flash_bwd_hdim256_fp16_softcap_sm80_cu_8e232a79_30204cuda3std3__476_GLOBAL__N__47d7184e_38_flash_bwd_hdim256_fp16_softcap_sm80_cu_8e232a79_30206ignoreE
	.align		8
        /*0028*/ 	.dword	_ZN74_INTERNAL_47d7184e_38_flash_bwd_hdim256_fp16_softcap_sm80_cu_8e232a79_30204cuda3std3__419piecewise_constructE
	.align		8
        /*0030*/ 	.dword	_ZN74_INTERNAL_47d7184e_38_flash_bwd_hdim256_fp16_softcap_sm80_cu_8e232a79_30204cuda3std3__48in_placeE
	.align		8
        /*0038*/ 	.dword	_ZN74_INTERNAL_47d7184e_38_flash_bwd_hdim256_fp16_softcap_sm80_cu_8e232a79_30204cuda3std6ranges3__45__cpo4swapE
	.align		8
        /*0040*/ 	.dword	_ZN74_INTERNAL_47d7184e_38_flash_bwd_hdim256_fp16_softcap_sm80_cu_8e232a79_30204cuda3std6ranges3__45__cpo9iter_moveE
	.align		8
        /*0048*/ 	.dword	_ZN74_INTERNAL_47d7184e_38_flash_bwd_hdim256_fp16_softcap_sm80_cu_8e232a79_30204cute7productE
	.align		8
        /*0050*/ 	.dword	_ZN74_INTERNAL_47d7184e_38_flash_bwd_hdim256_fp16_softcap_sm80_cu_8e232a79_30204cute1_E


//--------------------- .nv.constant0._ZN7cutlass13device_kernelIN5flash19enable_sm80_to_sm89INS1_16FlashAttnBwdSm80INS1_25CollectiveMainloopBwdSm80ILi1ELi1EN4cute5tupleIJNS5_1CILi32EEENS7_ILi64EEENS7_ILi256EEEEEENS_6half_tEfNS_4arch4Sm80ELb0ELb0ELb1ELb0ELb0ELb0ELb0ELb0ELi2ELi2ELi2ELi1ELb1EEENS1_21CollectiveEpilogueBwdISB_SC_SE_Li256ELb0ELb0ELi4EEENS1_19SingleTileSchedulerILb0ELb0ELb0ELi64EEEEEEEEEvNT_6ParamsE --------------------------
	.section	.nv.constant0._ZN7cutlass13device_kernelIN5flash19enable_sm80_to_sm89INS1_16FlashAttnBwdSm80INS1_25CollectiveMainloopBwdSm80ILi1ELi1EN4cute5tupleIJNS5_1CILi32EEENS7_ILi64EEENS7_ILi256EEEEEENS_6half_tEfNS_4arch4Sm80ELb0ELb0ELb1ELb0ELb0ELb0ELb0ELb0ELi2ELi2ELi2ELi1ELb1EEENS1_21CollectiveEpilogueBwdISB_SC_SE_Li256ELb0ELb0ELi4EEENS1_19SingleTileSchedulerILb0ELb0ELb0ELi64EEEEEEEEEvNT_6ParamsE,"a",@progbits
	.sectionflags	@""
	.align	4
.nv.constant0._ZN7cutlass13device_kernelIN5flash19enable_sm80_to_sm89INS1_16FlashAttnBwdSm80INS1_25CollectiveMainloopBwdSm80ILi1ELi1EN4cute5tupleIJNS5_1CILi32EEENS7_ILi64EEENS7_ILi256EEEEEENS_6half_tEfNS_4arch4Sm80ELb0ELb0ELb1ELb0ELb0ELb0ELb0ELb0ELi2ELi2ELi2ELi1ELb1EEENS1_21CollectiveEpilogueBwdISB_SC_SE_Li256ELb0ELb0ELi4EEENS1_19SingleTileSchedulerILb0ELb0ELb0ELi64EEEEEEEEEvNT_6ParamsE:
	.zero		976


//--------------------- .nv.constant0._ZN7cutlass13device_kernelIN5flash19enable_sm80_to_sm89INS1_16FlashAttnBwdSm80INS1_25CollectiveMainloopBwdSm80ILi1ELi1EN4cute5tupleIJNS5_1CILi32EEENS7_ILi64EEENS7_ILi256EEEEEENS_6half_tEfNS_4arch4Sm80ELb0ELb0ELb1ELb0ELb0ELb0ELb0ELb0ELi2ELi2ELi2ELi1ELb1EEENS1_24CollectiveEpilogueBwdGQAISB_fSE_Li256ELb0ELb0EEENS1_19SingleTileSchedulerILb0ELb0ELb0ELi64EEEEEEEEEvNT_6ParamsE --------------------------
	.section	.nv.constant0._ZN7cutlass13device_kernelIN5flash19enable_sm80_to_sm89INS1_16FlashAttnBwdSm80INS1_25CollectiveMainloopBwdSm80ILi1ELi1EN4cute5tupleIJNS5_1CILi32EEENS7_ILi64EEENS7_ILi256EEEEEENS_6half_tEfNS_4arch4Sm80ELb0ELb0ELb1ELb0ELb0ELb0ELb0ELb0ELi2ELi2ELi2ELi1ELb1EEENS1_24CollectiveEpilogueBwdGQAISB_fSE_Li256ELb0ELb0EEENS1_19SingleTileSchedulerILb0ELb0ELb0ELi64EEEEEEEEEvNT_6ParamsE,"a",@progbits
	.sectionflags	@""
	.align	4
.nv.constant0._ZN7cutlass13device_kernelIN5flash19enable_sm80_to_sm89INS1_16FlashAttnBwdSm80INS1_25CollectiveMainloopBwdSm80ILi1ELi1EN4cute5tupleIJNS5_1CILi32EEENS7_ILi64EEENS7_ILi256EEEEEENS_6half_tEfNS_4arch4Sm80ELb0ELb0ELb1ELb0ELb0ELb0ELb0ELb0ELi2ELi2ELi2ELi1ELb1EEENS1_24CollectiveEpilogueBwdGQAISB_fSE_Li256ELb0ELb0EEENS1_19SingleTileSchedulerILb0ELb0ELb0ELi64EEEEEEEEEvNT_6ParamsE:
	.zero		984


//--------------------- .nv.constant0._ZN7cutlass13device_kernelIN5flash19enable_sm80_to_sm89INS1_16FlashAttnBwdSm80INS1_25CollectiveMainloopBwdSm80ILi1ELi1EN4cute5tupleIJNS5_1CILi32EEENS7_ILi64EEENS7_ILi256EEEEEENS_6half_tEfNS_4arch4Sm80ELb0ELb0ELb1ELb1ELb0ELb0ELb0ELb0ELi2ELi2ELi2ELi1ELb1EEENS1_21CollectiveEpilogueBwdISB_SC_SE_Li256ELb1ELb0ELi4EEENS1_19SingleTileSchedulerILb1ELb0ELb0ELi64EEEEEEEEEvNT_6ParamsE --------------------------
	.section	.nv.constant0._ZN7cutlass13device_kernelIN5flash19enable_sm80_to_sm89INS1_16FlashAttnBwdSm80INS1_25CollectiveMainloopBwdSm80ILi1ELi1EN4cute5tupleIJNS5_1CILi32EEENS7_ILi64EEENS7_ILi256EEEEEENS_6half_tEfNS_4arch4Sm80ELb0ELb0ELb1ELb1ELb0ELb0ELb0ELb0ELi2ELi2ELi2ELi1ELb1EEENS1_21CollectiveEpilogueBwdISB_SC_SE_Li256ELb1ELb0ELi4EEENS1_19SingleTileSchedulerILb1ELb0ELb0ELi64EEEEEEEEEvNT_6ParamsE,"a",@progbits
	.sectionflags	@""
	.align	4
.nv.constant0._ZN7cutlass13device_kernelIN5flash19enable_sm80_to_sm89INS1_16FlashAttnBwdSm80INS1_25CollectiveMainloopBwdSm80ILi1ELi1EN4cute5tupleIJNS5_1CILi32EEENS7_ILi64EEENS7_ILi256EEEEEENS_6half_tEfNS_4arch4Sm80ELb0ELb0ELb1ELb1ELb0ELb0ELb0ELb0ELi2ELi2ELi2ELi1ELb1EEENS1_21CollectiveEpilogueBwdISB_SC_SE_Li256ELb1ELb0ELi4EEENS1_19SingleTileSchedulerILb1ELb0ELb0ELi64EEEEEEEEEvNT_6ParamsE:
	.zero		976


//--------------------- .nv.constant0._ZN7cutlass13device_kernelIN5flash19enable_sm80_to_sm89INS1_16FlashAttnBwdSm80INS1_25CollectiveMainloopBwdSm80ILi1ELi1EN4cute5tupleIJNS5_1CILi32EEENS7_ILi64EEENS7_ILi256EEEEEENS_6half_tEfNS_4arch4Sm80ELb0ELb0ELb1ELb1ELb0ELb0ELb0ELb0ELi2ELi2ELi2ELi1ELb1EEENS1_24CollectiveEpilogueBwdGQAISB_fSE_Li256ELb1ELb0EEENS1_19SingleTileSchedulerILb1ELb0ELb0ELi64EEEEEEEEEvNT_6ParamsE --------------------------
	.section	.nv.constant0._ZN7cutlass13device_kernelIN5flash19enable_sm80_to_sm89INS1_16FlashAttnBwdSm80INS1_25CollectiveMainloopBwdSm80ILi1ELi1EN4cute5tupleIJNS5_1CILi32EEENS7_ILi64EEENS7_ILi256EEEEEENS_6half_tEfNS_4arch4Sm80ELb0ELb0ELb1ELb1ELb0ELb0ELb0ELb0ELi2ELi2ELi2ELi1ELb1EEENS1_24CollectiveEpilogueBwdGQAISB_fSE_Li256ELb1ELb0EEENS1_19SingleTileSchedulerILb1ELb0ELb0ELi64EEEEEEEEEvNT_6ParamsE,"a",@progbits
	.sectionflags	@""
	.align	4
.nv.constant0._ZN7cutlass13device_kernelIN5flash19enable_sm80_to_sm89INS1_16FlashAttnBwdSm80INS1_25CollectiveMainloopBwdSm80ILi1ELi1EN4cute5tupleIJNS5_1CILi32EEENS7_ILi64EEENS7_ILi256EEEEEENS_6half_tEfNS_4arch4Sm80ELb0ELb0ELb1ELb1ELb0ELb0ELb0ELb0ELi2ELi2ELi2ELi1ELb1EEENS1_24CollectiveEpilogueBwdGQAISB_fSE_Li256ELb1ELb0EEENS1_19SingleTileSchedulerILb1ELb0ELb0ELi64EEEEEEEEEvNT_6ParamsE:
	.zero		984


//--------------------- .nv.constant0._ZN7cutlass13device_kernelIN5flash19enable_sm80_to_sm89INS1_16FlashAttnBwdSm80INS1_25CollectiveMainloopBwdSm80ILi1ELi1EN4cute5tupleIJNS5_1CILi32EEENS7_ILi64EEENS7_ILi256EEEEEENS_6half_tEfNS_4arch4Sm80ELb0ELb1ELb1ELb0ELb0ELb0ELb0ELb0ELi2ELi2ELi2ELi1ELb1EEENS1_21CollectiveEpilogueBwdISB_SC_SE_Li256ELb0ELb0ELi4EEENS1_19SingleTileSchedulerILb0ELb0ELb0ELi64EEEEEEEEEvNT_6ParamsE --------------------------
	.section	.nv.constant0._ZN7cutlass13device_kernelIN5flash19enable_sm80_to_sm89INS1_16FlashAttnBwdSm80INS1_25CollectiveMainloopBwdSm80ILi1ELi1EN4cute5tupleIJNS5_1CILi32EEENS7_ILi64EEENS7_ILi256EEEEEENS_6half_tEfNS_4arch4Sm80ELb0ELb1ELb1ELb0ELb0ELb0ELb0ELb0ELi2ELi2ELi2ELi1ELb1EEENS1_21CollectiveEpilogueBwdISB_SC_SE_Li256ELb0ELb0ELi4EEENS1_19SingleTileSchedulerILb0ELb0ELb0ELi64EEEEEEEEEvNT_6ParamsE,"a",@progbits
	.sectionflags	@""
	.align	4
.nv.constant0._ZN7cutlass13device_kernelIN5flash19enable_sm80_to_sm89INS1_16FlashAttnBwdSm80INS1_25CollectiveMainloopBwdSm80ILi1ELi1EN4cute5tupleIJNS5_1CILi32EEENS7_ILi64EEENS7_ILi256EEEEEENS_6half_tEfNS_4arch4Sm80ELb0ELb1ELb1ELb0ELb0ELb0ELb0ELb0ELi2ELi2ELi2ELi1ELb1EEENS1_21CollectiveEpilogueBwdISB_SC_SE_Li256ELb0ELb0ELi4EEENS1_19SingleTileSchedulerILb0ELb0ELb0ELi64EEEEEEEEEvNT_6ParamsE:
	.zero		976


//--------------------- .nv.constant0._ZN7cutlass13device_kernelIN5flash19enable_sm80_to_sm89INS1_16FlashAttnBwdSm80INS1_25CollectiveMainloopBwdSm80ILi1ELi1EN4cute5tupleIJNS5_1CILi32EEENS7_ILi64EEENS7_ILi256EEEEEENS_6half_tEfNS_4arch4Sm80ELb0ELb1ELb1ELb0ELb0ELb0ELb0ELb0ELi2ELi2ELi2ELi1ELb1EEENS1_24CollectiveEpilogueBwdGQAISB_fSE_Li256ELb0ELb0EEENS1_19SingleTileSchedulerILb0ELb0ELb0ELi64EEEEEEEEEvNT_6ParamsE --------------------------
	.section	.nv.constant0._ZN7cutlass13device_kernelIN5flash19enable_sm80_to_sm89INS1_16FlashAttnBwdSm80INS1_25CollectiveMainloopBwdSm80ILi1ELi1EN4cute5tupleIJNS5_1CILi32EEENS7_ILi64EEENS7_ILi256EEEEEENS_6half_tEfNS_4arch4Sm80ELb0ELb1ELb1ELb0ELb0ELb0ELb0ELb0ELi2ELi2ELi2ELi1ELb1EEENS1_24CollectiveEpilogueBwdGQAISB_fSE_Li256ELb0ELb0EEENS1_19SingleTileSchedulerILb0ELb0ELb0ELi64EEEEEEEEEvNT_6ParamsE,"a",@progbits
	.sectionflags	@""
	.align	4
.nv.constant0._ZN7cutlass13device_kernelIN5flash19enable_sm80_to_sm89INS1_16FlashAttnBwdSm80INS1_25CollectiveMainloopBwdSm80ILi1ELi1EN4cute5tupleIJNS5_1CILi32EEENS7_ILi64EEENS7_ILi256EEEEEENS_6half_tEfNS_4arch4Sm80ELb0ELb1ELb1ELb0ELb0ELb0ELb0ELb0ELi2ELi2ELi2ELi1ELb1EEENS1_24CollectiveEpilogueBwdGQAISB_fSE_Li256ELb0ELb0EEENS1_19SingleTileSchedulerILb0ELb0ELb0ELi64EEEEEEEEEvNT_6ParamsE:
	.zero		984


//--------------------- .nv.constant0._ZN7cutlass13device_kernelIN5flash19enable_sm80_to_sm89INS1_16FlashAttnBwdSm80INS1_25CollectiveMainloopBwdSm80ILi1ELi1EN4cute5tupleIJNS5_1CILi32EEENS7_ILi64EEENS7_ILi256EEEEEENS_6half_tEfNS_4arch4Sm80ELb0ELb1ELb1ELb1ELb0ELb0ELb0ELb0ELi2ELi2ELi2ELi1ELb1EEENS1_21CollectiveEpilogueBwdISB_SC_SE_Li256ELb1ELb0ELi4EEENS1_19SingleTileSchedulerILb1ELb0ELb0ELi64EEEEEEEEEvNT_6ParamsE --------------------------
	.section	.nv.constant0._ZN7cutlass13device_kernelIN5flash19enable_sm80_to_sm89INS1_16FlashAttnBwdSm80INS1_25CollectiveMainloopBwdSm80ILi1ELi1EN4cute5tupleIJNS5_1CILi32EEENS7_ILi64EEENS7_ILi256EEEEEENS_6half_tEfNS_4arch4Sm80ELb0ELb1ELb1ELb1ELb0ELb0ELb0ELb0ELi2ELi2ELi2ELi1ELb1EEENS1_21CollectiveEpilogueBwdISB_SC_SE_Li256ELb1ELb0ELi4EEENS1_19SingleTileSchedulerILb1ELb0ELb0ELi64EEEEEEEEEvNT_6ParamsE,"a",@progbits
	.sectionflags	@""
	.align	4
.nv.constant0._ZN7cutlass13device_kernelIN5flash19enable_sm80_to_sm89INS1_16FlashAttnBwdSm80INS1_25CollectiveMainloopBwdSm80ILi1ELi1EN4cute5tupleIJNS5_1CILi32EEENS7_ILi64EEENS7_ILi256EEEEEENS_6half_tEfNS_4arch4Sm80ELb0ELb1ELb1ELb1ELb0ELb0ELb0ELb0ELi2ELi2ELi2ELi1ELb1EEENS1_21CollectiveEpilogueBwdISB_SC_SE_Li256ELb1ELb0ELi4EEENS1_19SingleTileSchedulerILb1ELb0ELb0ELi64EEEEEEEEEvNT_6ParamsE:
	.zero		976


//--------------------- .nv.constant0._ZN7cutlass13device_kernelIN5flash19enable_sm80_to_sm89INS1_16FlashAttnBwdSm80INS1_25CollectiveMainloopBwdSm80ILi1ELi1EN4cute5tupleIJNS5_1CILi32EEENS7_ILi64EEENS7_ILi256EEEEEENS_6half_tEfNS_4arch4Sm80ELb0ELb1ELb1ELb1ELb0ELb0ELb0ELb0ELi2ELi2ELi2ELi1ELb1EEENS1_24CollectiveEpilogueBwdGQAISB_fSE_Li256ELb1ELb0EEENS1_19SingleTileSchedulerILb1ELb0ELb0ELi64EEEEEEEEEvNT_6ParamsE --------------------------
	.section	.nv.constant0._ZN7cutlass13device_kernelIN5flash19enable_sm80_to_sm89INS1_16FlashAttnBwdSm80INS1_25CollectiveMainloopBwdSm80ILi1ELi1EN4cute5tupleIJNS5_1CILi32EEENS7_ILi64EEENS7_ILi256EEEEEENS_6half_tEfNS_4arch4Sm80ELb0ELb1ELb1ELb1ELb0ELb0ELb0ELb0ELi2ELi2ELi2ELi1ELb1EEENS1_24CollectiveEpilogueBwdGQAISB_fSE_Li256ELb1ELb0EEENS1_19SingleTileSchedulerILb1ELb0ELb0ELi64EEEEEEEEEvNT_6ParamsE,"a",@progbits
	.sectionflags	@""
	.align	4
.nv.constant0._ZN7cutlass13device_kernelIN5flash19enable_sm80_to_sm89INS1_16FlashAttnBwdSm80INS1_25CollectiveMainloopBwdSm80ILi1ELi1EN4cute5tupleIJNS5_1CILi32EEENS7_ILi64EEENS7_ILi256EEEEEENS_6half_tEfNS_4arch4Sm80ELb0ELb1ELb1ELb1ELb0ELb0ELb0ELb0ELi2ELi2ELi2ELi1ELb1EEENS1_24CollectiveEpilogueBwdGQAISB_fSE_Li256ELb1ELb0EEENS1_19SingleTileSchedulerILb1ELb0ELb0ELi64EEEEEEEEEvNT_6ParamsE:
	.zero		984


//--------------------- .nv.constant0._ZN7cutlass13device_kernelIN5flash19enable_sm80_to_sm89INS1_16FlashAttnBwdSm80INS1_25CollectiveMainloopBwdSm80ILi1ELi1EN4cute5tupleIJNS5_1CILi32EEENS7_ILi64EEENS7_ILi256EEEEEENS_6half_tEfNS_4arch4Sm80ELb1ELb0ELb1ELb0ELb0ELb0ELb0ELb0ELi2ELi2ELi2ELi1ELb1EEENS1_21CollectiveEpilogueBwdISB_SC_SE_Li256ELb0ELb0ELi4EEENS1_25SingleTileBwdLPTSchedulerILb0ELi64ELb0EEEEEEEEEvNT_6ParamsE --------------------------
	.section	.nv.constant0._ZN7cutlass13device_kernelIN5flash19enable_sm80_to_sm89INS1_16FlashAttnBwdSm80INS1_25CollectiveMainloopBwdSm80ILi1ELi1EN4cute5tupleIJNS5_1CILi32EEENS7_ILi64EEENS7_ILi256EEEEEENS_6half_tEfNS_4arch4Sm80ELb1ELb0ELb1ELb0ELb0ELb0ELb0ELb0ELi2ELi2ELi2ELi1ELb1EEENS1_21CollectiveEpilogueBwdISB_SC_SE_Li256ELb0ELb0ELi4EEENS1_25SingleTileBwdLPTSchedulerILb0ELi64ELb0EEEEEEEEEvNT_6ParamsE,"a",@progbits
	.sectionflags	@""
	.align	4
.nv.constant0._ZN7cutlass13device_kernelIN5flash19enable_sm80_to_sm89INS1_16FlashAttnBwdSm80INS1_25CollectiveMainloopBwdSm80ILi1ELi1EN4cute5tupleIJNS5_1CILi32EEENS7_ILi64EEENS7_ILi256EEEEEENS_6half_tEfNS_4arch4Sm80ELb1ELb0ELb1ELb0ELb0ELb0ELb0ELb0ELi2ELi2ELi2ELi1ELb1EEENS1_21CollectiveEpilogueBwdISB_SC_SE_Li256ELb0ELb0ELi4EEENS1_25SingleTileBwdLPTSchedulerILb0ELi64ELb0EEEEEEEEEvNT_6ParamsE:
	.zero		1000


//--------------------- .nv.constant0._ZN7cutlass13device_kernelIN5flash19enable_sm80_to_sm89INS1_16FlashAttnBwdSm80INS1_25CollectiveMainloopBwdSm80ILi1ELi1EN4cute5tupleIJNS5_1CILi32EEENS7_ILi64EEENS7_ILi256EEEEEENS_6half_tEfNS_4arch4Sm80ELb1ELb0ELb1ELb0ELb0ELb0ELb0ELb0ELi2ELi2ELi2ELi1ELb1EEENS1_24CollectiveEpilogueBwdGQAISB_fSE_Li256ELb0ELb0EEENS1_25SingleTileBwdLPTSchedulerILb0ELi64ELb0EEEEEEEEEvNT_6ParamsE --------------------------
	.section	.nv.constant0._ZN7cutlass13device_kernelIN5flash19enable_sm80_to_sm89INS1_16FlashAttnBwdSm80INS1_25CollectiveMainloopBwdSm80ILi1ELi1EN4cute5tupleIJNS5_1CILi32EEENS7_ILi64EEENS7_ILi256EEEEEENS_6half_tEfNS_4arch4Sm80ELb1ELb0ELb1ELb0ELb0ELb0ELb0ELb0ELi2ELi2ELi2ELi1ELb1EEENS1_24CollectiveEpilogueBwdGQAISB_fSE_Li256ELb0ELb0EEENS1_25SingleTileBwdLPTSchedulerILb0ELi64ELb0EEEEEEEEEvNT_6ParamsE,"a",@progbits
	.sectionflags	@""
	.align	4
.nv.constant0._ZN7cutlass13device_kernelIN5flash19enable_sm80_to_sm89INS1_16FlashAttnBwdSm80INS1_25CollectiveMainloopBwdSm80ILi1ELi1EN4cute5tupleIJNS5_1CILi32EEENS7_ILi64EEENS7_ILi256EEEEEENS_6half_tEfNS_4arch4Sm80ELb1ELb0ELb1ELb0ELb0ELb0ELb0ELb0ELi2ELi2ELi2ELi1ELb1EEENS1_24CollectiveEpilogueBwdGQAISB_fSE_Li256ELb0ELb0EEENS1_25SingleTileBwdLPTSchedulerILb0ELi64ELb0EEEEEEEEEvNT_6ParamsE:
	.zero		1008


//--------------------- .nv.constant0._ZN7cutlass13device_kernelIN5flash22FlashAttnBwdPreprocessIN4cute5tupleIJNS3_1CILi32EEENS5_ILi256EEEEEENS_6half_tEfNS_4arch4Sm80ELb1ELb0EEEEEvNT_6ParamsE --------------------------
	.section	.nv.constant0._ZN7cutlass13device_kernelIN5flash22FlashAttnBwdPreprocessIN4cute5tupleIJNS3_1CILi32EEENS5_ILi256EEEEEENS_6half_tEfNS_4arch4Sm80ELb1ELb0EEEEEvNT_6ParamsE,"a",@progbits
	.sectionflags	@""
	.align	4
.nv.constant0._ZN7cutlass13device_kernelIN5flash22FlashAttnBwdPreprocessIN4cute5tupleIJNS3_1CILi32EEENS5_ILi256EEEEEENS_6half_tEfNS_4arch4Sm80ELb1ELb0EEEEEvNT_6ParamsE:
	.zero		592


//--------------------- .nv.constant0._ZN7cutlass13device_kernelIN5flash19enable_sm80_to_sm89INS1_16FlashAttnBwdSm80INS1_25CollectiveMainloopBwdSm80ILi1ELi1EN4cute5tupleIJNS5_1CILi32EEENS7_ILi64EEENS7_ILi256EEEEEENS_6half_tEfNS_4arch4Sm80ELb1ELb0ELb1ELb1ELb0ELb0ELb0ELb0ELi2ELi2ELi2ELi1ELb1EEENS1_21CollectiveEpilogueBwdISB_SC_SE_Li256ELb1ELb0ELi4EEENS1_25SingleTileBwdLPTSchedulerILb1ELi64ELb0EEEEEEEEEvNT_6ParamsE --------------------------
	.section	.nv.constant0._ZN7cutlass13device_kernelIN5flash19enable_sm80_to_sm89INS1_16FlashAttnBwdSm80INS1_25CollectiveMainloopBwdSm80ILi1ELi1EN4cute5tupleIJNS5_1CILi32EEENS7_ILi64EEENS7_ILi256EEEEEENS_6half_tEfNS_4arch4Sm80ELb1ELb0ELb1ELb1ELb0ELb0ELb0ELb0ELi2ELi2ELi2ELi1ELb1EEENS1_21CollectiveEpilogueBwdISB_SC_SE_Li256ELb1ELb0ELi4EEENS1_25SingleTileBwdLPTSchedulerILb1ELi64ELb0EEEEEEEEEvNT_6ParamsE,"a",@progbits
	.sectionflags	@""
	.align	4
.nv.constant0._ZN7cutlass13device_kernelIN5flash19enable_sm80_to_sm89INS1_16FlashAttnBwdSm80INS1_25CollectiveMainloopBwdSm80ILi1ELi1EN4cute5tupleIJNS5_1CILi32EEENS7_ILi64EEENS7_ILi256EEEEEENS_6half_tEfNS_4arch4Sm80ELb1ELb0ELb1ELb1ELb0ELb0ELb0ELb0ELi2ELi2ELi2ELi1ELb1EEENS1_21CollectiveEpilogueBwdISB_SC_SE_Li256ELb1ELb0ELi4EEENS1_25SingleTileBwdLPTSchedulerILb1ELi64ELb0EEEEEEEEEvNT_6ParamsE:
	.zero		1000


//--------------------- .nv.constant0._ZN7cutlass13device_kernelIN5flash32FlashAttnBwdPostprocessConvertdQIN4cute5tupleIJNS3_1CILi32EEENS5_ILi256EEEEEENS_6half_tEfNS_4arch4Sm80ELi256ENS3_8TiledMMAINS3_8MMA_AtomIJNS3_28SM80_16x8x16_F32F16F16F32_TNEEEENS3_6LayoutINS4_IJNS5_ILi1EEENS5_ILi8EEESH_EEENS4_IJNS5_ILi0EEESH_SK_EEEEENS4_IJNS5_ILi16EEENS5_ILi128EEESN_EEEEELb0EEEEEvNT_6ParamsE --------------------------
	.section	.nv.constant0._ZN7cutlass13device_kernelIN5flash32FlashAttnBwdPostprocessConvertdQIN4cute5tupleIJNS3_1CILi32EEENS5_ILi256EEEEEENS_6half_tEfNS_4arch4Sm80ELi256ENS3_8TiledMMAINS3_8MMA_AtomIJNS3_28SM80_16x8x16_F32F16F16F32_TNEEEENS3_6LayoutINS4_IJNS5_ILi1EEENS5_ILi8EEESH_EEENS4_IJNS5_ILi0EEESH_SK_EEEEENS4_IJNS5_ILi16EEENS5_ILi128EEESN_EEEEELb0EEEEEvNT_6ParamsE,"a",@progbits
	.sectionflags	@""
	.align	4
.nv.constant0._ZN7cutlass13device_kernelIN5flash32FlashAttnBwdPostprocessConvertdQIN4cute5tupleIJNS3_1CILi32EEENS5_ILi256EEEEEENS_6half_tEfNS_4arch4Sm80ELi256ENS3_8TiledMMAINS3_8MMA_AtomIJNS3_28SM80_16x8x16_F32F16F16F32_TNEEEENS3_6LayoutINS4_IJNS5_ILi1EEENS5_ILi8EEESH_EEENS4_IJNS5_ILi0EEESH_SK_EEEEENS4_IJNS5_ILi16EEENS5_ILi128EEESN_EEEEELb0EEEEEvNT_6ParamsE:
	.zero		464


//--------------------- .nv.constant0._ZN7cutlass13device_kernelIN5flash19enable_sm80_to_sm89INS1_16FlashAttnBwdSm80INS1_25CollectiveMainloopBwdSm80ILi1ELi1EN4cute5tupleIJNS5_1CILi32EEENS7_ILi64EEENS7_ILi256EEEEEENS_6half_tEfNS_4arch4Sm80ELb1ELb0ELb1ELb1ELb0ELb0ELb0ELb0ELi2ELi2ELi2ELi1ELb1EEENS1_24CollectiveEpilogueBwdGQAISB_fSE_Li256ELb1ELb0EEENS1_25SingleTileBwdLPTSchedulerILb1ELi64ELb0EEEEEEEEEvNT_6ParamsE --------------------------
	.section	.nv.constant0._ZN7cutlass13device_kernelIN5flash19enable_sm80_to_sm89INS1_16FlashAttnBwdSm80INS1_25CollectiveMainloopBwdSm80ILi1ELi1EN4cute5tupleIJNS5_1CILi32EEENS7_ILi64EEENS7_ILi256EEEEEENS_6half_tEfNS_4arch4Sm80ELb1ELb0ELb1ELb1ELb0ELb0ELb0ELb0ELi2ELi2ELi2ELi1ELb1EEENS1_24CollectiveEpilogueBwdGQAISB_fSE_Li256ELb1ELb0EEENS1_25SingleTileBwdLPTSchedulerILb1ELi64ELb0EEEEEEEEEvNT_6ParamsE,"a",@progbits
	.sectionflags	@""
	.align	4
.nv.constant0._ZN7cutlass13device_kernelIN5flash19enable_sm80_to_sm89INS1_16FlashAttnBwdSm80INS1_25CollectiveMainloopBwdSm80ILi1ELi1EN4cute5tupleIJNS5_1CILi32EEENS7_ILi64EEENS7_ILi256EEEEEENS_6half_tEfNS_4arch4Sm80ELb1ELb0ELb1ELb1ELb0ELb0ELb0ELb0ELi2ELi2ELi2ELi1ELb1EEENS1_24CollectiveEpilogueBwdGQAISB_fSE_Li256ELb1ELb0EEENS1_25SingleTileBwdLPTSchedulerILb1ELi64ELb0EEEEEEEEEvNT_6ParamsE:
	.zero		1008


//--------------------- .nv.constant0._ZN7cutlass13device_kernelIN5flash22FlashAttnBwdPreprocessIN4cute5tupleIJNS3_1CILi32EEENS5_ILi256EEEEEENS_6half_tEfNS_4arch4Sm80ELb1ELb1EEEEEvNT_6ParamsE --------------------------
	.section	.nv.constant0._ZN7cutlass13device_kernelIN5flash22FlashAttnBwdPreprocessIN4cute5tupleIJNS3_1CILi32EEENS5_ILi256EEEEEENS_6half_tEfNS_4arch4Sm80ELb1ELb1EEEEEvNT_6ParamsE,"a",@progbits
	.sectionflags	@""
	.align	4
.nv.constant0._ZN7cutlass13device_kernelIN5flash22FlashAttnBwdPreprocessIN4cute5tupleIJNS3_1CILi32EEENS5_ILi256EEEEEENS_6half_tEfNS_4arch4Sm80ELb1ELb1EEEEEvNT_6ParamsE:
	.zero		592


//--------------------- .nv.constant0._ZN7cutlass13device_kernelIN5flash19enable_sm80_to_sm89INS1_16FlashAttnBwdSm80INS1_25CollectiveMainloopBwdSm80ILi1ELi1EN4cute5tupleIJNS5_1CILi64EEES8_NS7_ILi256EEEEEENS_6half_tEfNS_4arch4Sm80ELb0ELb0ELb1ELb0ELb0ELb0ELb0ELb0ELi2ELi4ELi2ELi2ELb0EEENS1_21CollectiveEpilogueBwdISA_SB_SD_Li256ELb0ELb0ELi4EEENS1_19SingleTileSchedulerILb0ELb0ELb0ELi64EEEEEEEEEvNT_6ParamsE --------------------------
	.section	.nv.constant0._ZN7cutlass13device_kernelIN5flash19enable_sm80_to_sm89INS1_16FlashAttnBwdSm80INS1_25CollectiveMainloopBwdSm80ILi1ELi1EN4cute5tupleIJNS5_1CILi64EEES8_NS7_ILi256EEEEEENS_6half_tEfNS_4arch4Sm80ELb0ELb0ELb1ELb0ELb0ELb0ELb0ELb0ELi2ELi4ELi2ELi2ELb0EEENS1_21CollectiveEpilogueBwdISA_SB_SD_Li256ELb0ELb0ELi4EEENS1_19SingleTileSchedulerILb0ELb0ELb0ELi64EEEEEEEEEvNT_6ParamsE,"a",@progbits
	.sectionflags	@""
	.align	4
.nv.constant0._ZN7cutlass13device_kernelIN5flash19enable_sm80_to_sm89INS1_16FlashAttnBwdSm80INS1_25CollectiveMainloopBwdSm80ILi1ELi1EN4cute5tupleIJNS5_1CILi64EEES8_NS7_ILi256EEEEEENS_6half_tEfNS_4arch4Sm80ELb0ELb0ELb1ELb0ELb0ELb0ELb0ELb0ELi2ELi4ELi2ELi2ELb0EEENS1_21CollectiveEpilogueBwdISA_SB_SD_Li256ELb0ELb0ELi4EEENS1_19SingleTileSchedulerILb0ELb0ELb0ELi64EEEEEEEEEvNT_6ParamsE:
	.zero		976


//--------------------- .nv.constant0._ZN7cutlass13device_kernelIN5flash19enable_sm80_to_sm89INS1_16FlashAttnBwdSm80INS1_25CollectiveMainloopBwdSm80ILi1ELi1EN4cute5tupleIJNS5_1CILi64EEES8_NS7_ILi256EEEEEENS_6half_tEfNS_4arch4Sm80ELb0ELb0ELb1ELb0ELb0ELb0ELb0ELb0ELi2ELi4ELi2ELi2ELb0EEENS1_24CollectiveEpilogueBwdGQAISA_fSD_Li256ELb0ELb0EEENS1_19SingleTileSchedulerILb0ELb0ELb0ELi64EEEEEEEEEvNT_6ParamsE --------------------------
	.section	.nv.constant0._ZN7cutlass13device_kernelIN5flash19enable_sm80_to_sm89INS1_16FlashAttnBwdSm80INS1_25CollectiveMainloopBwdSm80ILi1ELi1EN4cute5tupleIJNS5_1CILi64EEES8_NS7_ILi256EEEEEENS_6half_tEfNS_4arch4Sm80ELb0ELb0ELb1ELb0ELb0ELb0ELb0ELb0ELi2ELi4ELi2ELi2ELb0EEENS1_24CollectiveEpilogueBwdGQAISA_fSD_Li256ELb0ELb0EEENS1_19SingleTileSchedulerILb0ELb0ELb0ELi64EEEEEEEEEvNT_6ParamsE,"a",@progbits
	.sectionflags	@""
	.align	4
.nv.constant0._ZN7cutlass13device_kernelIN5flash19enable_sm80_to_sm89INS1_16FlashAttnBwdSm80INS1_25CollectiveMainloopBwdSm80ILi1ELi1EN4cute5tupleIJNS5_1CILi64EEES8_NS7_ILi256EEEEEENS_6half_tEfNS_4arch4Sm80ELb0ELb0ELb1ELb0ELb0ELb0ELb0ELb0ELi2ELi4ELi2ELi2ELb0EEENS1_24CollectiveEpilogueBwdGQAISA_fSD_Li256ELb0ELb0EEENS1_19SingleTileSchedulerILb0ELb0ELb0ELi64EEEEEEEEEvNT_6ParamsE:
	.zero		984


//--------------------- .nv.constant0._ZN7cutlass13device_kernelIN5flash19enable_sm80_to_sm89INS1_16FlashAttnBwdSm80INS1_25CollectiveMainloopBwdSm80ILi1ELi1EN4cute5tupleIJNS5_1CILi64EEES8_NS7_ILi256EEEEEENS_6half_tEfNS_4arch4Sm80ELb0ELb0ELb1ELb1ELb0ELb0ELb0ELb0ELi2ELi4ELi2ELi2ELb0EEENS1_21CollectiveEpilogueBwdISA_SB_SD_Li256ELb1ELb0ELi4EEENS1_19SingleTileSchedulerILb1ELb0ELb0ELi64EEEEEEEEEvNT_6ParamsE --------------------------
	.section	.nv.constant0._ZN7cutlass13device_kernelIN5flash19enable_sm80_to_sm89INS1_16FlashAttnBwdSm80INS1_25CollectiveMainloopBwdSm80ILi1ELi1EN4cute5tupleIJNS5_1CILi64EEES8_NS7_ILi256EEEEEENS_6half_tEfNS_4arch4Sm80ELb0ELb0ELb1ELb1ELb0ELb0ELb0ELb0ELi2ELi4ELi2ELi2ELb0EEENS1_21CollectiveEpilogueBwdISA_SB_SD_Li256ELb1ELb0ELi4EEENS1_19SingleTileSchedulerILb1ELb0ELb0ELi64EEEEEEEEEvNT_6ParamsE,"a",@progbits
	.sectionflags	@""
	.align	4
.nv.constant0._ZN7cutlass13device_kernelIN5flash19enable_sm80_to_sm89INS1_16FlashAttnBwdSm80INS1_25CollectiveMainloopBwdSm80ILi1ELi1EN4cute5tupleIJNS5_1CILi64EEES8_NS7_ILi256EEEEEENS_6half_tEfNS_4arch4Sm80ELb0ELb0ELb1ELb1ELb0ELb0ELb0ELb0ELi2ELi4ELi2ELi2ELb0EEENS1_21CollectiveEpilogueBwdISA_SB_SD_Li256ELb1ELb0ELi4EEENS1_19SingleTileSchedulerILb1ELb0ELb0ELi64EEEEEEEEEvNT_6ParamsE:
	.zero		976


//--------------------- .nv.constant0._ZN7cutlass13device_kernelIN5flash19enable_sm80_to_sm89INS1_16FlashAttnBwdSm80INS1_25CollectiveMainloopBwdSm80ILi1ELi1EN4cute5tupleIJNS5_1CILi64EEES8_NS7_ILi256EEEEEENS_6half_tEfNS_4arch4Sm80ELb0ELb0ELb1ELb1ELb0ELb0ELb0ELb0ELi2ELi4ELi2ELi2ELb0EEENS1_24CollectiveEpilogueBwdGQAISA_fSD_Li256ELb1ELb0EEENS1_19SingleTileSchedulerILb1ELb0ELb0ELi64EEEEEEEEEvNT_6ParamsE --------------------------
	.section	.nv.constant0._ZN7cutlass13device_kernelIN5flash19enable_sm80_to_sm89INS1_16FlashAttnBwdSm80INS1_25CollectiveMainloopBwdSm80ILi1ELi1EN4cute5tupleIJNS5_1CILi64EEES8_NS7_ILi256EEEEEENS_6half_tEfNS_4arch4Sm80ELb0ELb0ELb1ELb1ELb0ELb0ELb0ELb0ELi2ELi4ELi2ELi2ELb0EEENS1_24CollectiveEpilogueBwdGQAISA_fSD_Li256ELb1ELb0EEENS1_19SingleTileSchedulerILb1ELb0ELb0ELi64EEEEEEEEEvNT_6ParamsE,"a",@progbits
	.sectionflags	@""
	.align	4
.nv.constant0._ZN7cutlass13device_kernelIN5flash19enable_sm80_to_sm89INS1_16FlashAttnBwdSm80INS1_25CollectiveMainloopBwdSm80ILi1ELi1EN4cute5tupleIJNS5_1CILi64EEES8_NS7_ILi256EEEEEENS_6half_tEfNS_4arch4Sm80ELb0ELb0ELb1ELb1ELb0ELb0ELb0ELb0ELi2ELi4ELi2ELi2ELb0EEENS1_24CollectiveEpilogueBwdGQAISA_fSD_Li256ELb1ELb0EEENS1_19SingleTileSchedulerILb1ELb0ELb0ELi64EEEEEEEEEvNT_6ParamsE:
	.zero		984


//--------------------- .nv.constant0._ZN7cutlass13device_kernelIN5flash19enable_sm80_to_sm89INS1_16FlashAttnBwdSm80INS1_25CollectiveMainloopBwdSm80ILi1ELi1EN4cute5tupleIJNS5_1CILi64EEES8_NS7_ILi256EEEEEENS_6half_tEfNS_4arch4Sm80ELb0ELb1ELb1ELb0ELb0ELb0ELb0ELb0ELi2ELi4ELi2ELi2ELb0EEENS1_21CollectiveEpilogueBwdISA_SB_SD_Li256ELb0ELb0ELi4EEENS1_19SingleTileSchedulerILb0ELb0ELb0ELi64EEEEEEEEEvNT_6ParamsE --------------------------
	.section	.nv.constant0._ZN7cutlass13device_kernelIN5flash19enable_sm80_to_sm89INS1_16FlashAttnBwdSm80INS1_25CollectiveMainloopBwdSm80ILi1ELi1EN4cute5tupleIJNS5_1CILi64EEES8_NS7_ILi256EEEEEENS_6half_tEfNS_4arch4Sm80ELb0ELb1ELb1ELb0ELb0ELb0ELb0ELb0ELi2ELi4ELi2ELi2ELb0EEENS1_21CollectiveEpilogueBwdISA_SB_SD_Li256ELb0ELb0ELi4EEENS1_19SingleTileSchedulerILb0ELb0ELb0ELi64EEEEEEEEEvNT_6ParamsE,"a",@progbits
	.sectionflags	@""
	.align	4
.nv.constant0._ZN7cutlass13device_kernelIN5flash19enable_sm80_to_sm89INS1_16FlashAttnBwdSm80INS1_25CollectiveMainloopBwdSm80ILi1ELi1EN4cute5tupleIJNS5_1CILi64EEES8_NS7_ILi256EEEEEENS_6half_tEfNS_4arch4Sm80ELb0ELb1ELb1ELb0ELb0ELb0ELb0ELb0ELi2ELi4ELi2ELi2ELb0EEENS1_21CollectiveEpilogueBwdISA_SB_SD_Li256ELb0ELb0ELi4EEENS1_19SingleTileSchedulerILb0ELb0ELb0ELi64EEEEEEEEEvNT_6ParamsE:
	.zero		976


//--------------------- .nv.constant0._ZN7cutlass13device_kernelIN5flash19enable_sm80_to_sm89INS1_16FlashAttnBwdSm80INS1_25CollectiveMainloopBwdSm80ILi1ELi1EN4cute5tupleIJNS5_1CILi64EEES8_NS7_ILi256EEEEEENS_6half_tEfNS_4arch4Sm80ELb0ELb1ELb1ELb0ELb0ELb0ELb0ELb0ELi2ELi4ELi2ELi2ELb0EEENS1_24CollectiveEpilogueBwdGQAISA_fSD_Li256ELb0ELb0EEENS1_19SingleTileSchedulerILb0ELb0ELb0ELi64EEEEEEEEEvNT_6ParamsE --------------------------
	.section	.nv.constant0._ZN7cutlass13device_kernelIN5flash19enable_sm80_to_sm89INS1_16FlashAttnBwdSm80INS1_25CollectiveMainloopBwdSm80ILi1ELi1EN4cute5tupleIJNS5_1CILi64EEES8_NS7_ILi256EEEEEENS_6half_tEfNS_4arch4Sm80ELb0ELb1ELb1ELb0ELb0ELb0ELb0ELb0ELi2ELi4ELi2ELi2ELb0EEENS1_24CollectiveEpilogueBwdGQAISA_fSD_Li256ELb0ELb0EEENS1_19SingleTileSchedulerILb0ELb0ELb0ELi64EEEEEEEEEvNT_6ParamsE,"a",@progbits
	.sectionflags	@""
	.align	4
.nv.constant0._ZN7cutlass13device_kernelIN5flash19enable_sm80_to_sm89INS1_16FlashAttnBwdSm80INS1_25CollectiveMainloopBwdSm80ILi1ELi1EN4cute5tupleIJNS5_1CILi64EEES8_NS7_ILi256EEEEEENS_6half_tEfNS_4arch4Sm80ELb0ELb1ELb1ELb0ELb0ELb0ELb0ELb0ELi2ELi4ELi2ELi2ELb0EEENS1_24CollectiveEpilogueBwdGQAISA_fSD_Li256ELb0ELb0EEENS1_19SingleTileSchedulerILb0ELb0ELb0ELi64EEEEEEEEEvNT_6ParamsE:
	.zero		984


//--------------------- .nv.constant0._ZN7cutlass13device_kernelIN5flash19enable_sm80_to_sm89INS1_16FlashAttnBwdSm80INS1_25CollectiveMainloopBwdSm80ILi1ELi1EN4cute5tupleIJNS5_1CILi64EEES8_NS7_ILi256EEEEEENS_6half_tEfNS_4arch4Sm80ELb0ELb1ELb1ELb1ELb0ELb0ELb0ELb0ELi2ELi4ELi2ELi2ELb0EEENS1_21CollectiveEpilogueBwdISA_SB_SD_Li256ELb1ELb0ELi4EEENS1_19SingleTileSchedulerILb1ELb0ELb0ELi64EEEEEEEEEvNT_6ParamsE --------------------------
	.section	.nv.constant0._ZN7cutlass13device_kernelIN5flash19enable_sm80_to_sm89INS1_16FlashAttnBwdSm80INS1_25CollectiveMainloopBwdSm80ILi1ELi1EN4cute5tupleIJNS5_1CILi64EEES8_NS7_ILi256EEEEEENS_6half_tEfNS_4arch4Sm80ELb0ELb1ELb1ELb1ELb0ELb0ELb0ELb0ELi2ELi4ELi2ELi2ELb0EEENS1_21CollectiveEpilogueBwdISA_SB_SD_Li256ELb1ELb0ELi4EEENS1_19SingleTileSchedulerILb1ELb0ELb0ELi64EEEEEEEEEvNT_6ParamsE,"a",@progbits
	.sectionflags	@""
	.align	4
.nv.constant0._ZN7cutlass13device_kernelIN5flash19enable_sm80_to_sm89INS1_16FlashAttnBwdSm80INS1_25CollectiveMainloopBwdSm80ILi1ELi1EN4cute5tupleIJNS5_1CILi64EEES8_NS7_ILi256EEEEEENS_6half_tEfNS_4arch4Sm80ELb0ELb1ELb1ELb1ELb0ELb0ELb0ELb0ELi2ELi4ELi2ELi2ELb0EEENS1_21CollectiveEpilogueBwdISA_SB_SD_Li256ELb1ELb0ELi4EEENS1_19SingleTileSchedulerILb1ELb0ELb0ELi64EEEEEEEEEvNT_6ParamsE:
	.zero		976


//--------------------- .nv.constant0._ZN7cutlass13device_kernelIN5flash19enable_sm80_to_sm89INS1_16FlashAttnBwdSm80INS1_25CollectiveMainloopBwdSm80ILi1ELi1EN4cute5tupleIJNS5_1CILi64EEES8_NS7_ILi256EEEEEENS_6half_tEfNS_4arch4Sm80ELb0ELb1ELb1ELb1ELb0ELb0ELb0ELb0ELi2ELi4ELi2ELi2ELb0EEENS1_24CollectiveEpilogueBwdGQAISA_fSD_Li256ELb1ELb0EEENS1_19SingleTileSchedulerILb1ELb0ELb0ELi64EEEEEEEEEvNT_6ParamsE --------------------------
	.section	.nv.constant0._ZN7cutlass13device_kernelIN5flash19enable_sm80_to_sm89INS1_16FlashAttnBwdSm80INS1_25CollectiveMainloopBwdSm80ILi1ELi1EN4cute5tupleIJNS5_1CILi64EEES8_NS7_ILi256EEEEEENS_6half_tEfNS_4arch4Sm80ELb0ELb1ELb1ELb1ELb0ELb0ELb0ELb0ELi2ELi4ELi2ELi2ELb0EEENS1_24CollectiveEpilogueBwdGQAISA_fSD_Li256ELb1ELb0EEENS1_19SingleTileSchedulerILb1ELb0ELb0ELi64EEEEEEEEEvNT_6ParamsE,"a",@progbits
	.sectionflags	@""
	.align	4
.nv.constant0._ZN7cutlass13device_kernelIN5flash19enable_sm80_to_sm89INS1_16FlashAttnBwdSm80INS1_25CollectiveMainloopBwdSm80ILi1ELi1EN4cute5tupleIJNS5_1CILi64EEES8_NS7_ILi256EEEEEENS_6half_tEfNS_4arch4Sm80ELb0ELb1ELb1ELb1ELb0ELb0ELb0ELb0ELi2ELi4ELi2ELi2ELb0EEENS1_24CollectiveEpilogueBwdGQAISA_fSD_Li256ELb1ELb0EEENS1_19SingleTileSchedulerILb1ELb0ELb0ELi64EEEEEEEEEvNT_6ParamsE:
	.zero		984


//--------------------- .nv.constant0._ZN7cutlass13device_kernelIN5flash19enable_sm80_to_sm89INS1_16FlashAttnBwdSm80INS1_25CollectiveMainloopBwdSm80ILi1ELi1EN4cute5tupleIJNS5_1CILi64EEES8_NS7_ILi256EEEEEENS_6half_tEfNS_4arch4Sm80ELb1ELb0ELb1ELb0ELb0ELb0ELb0ELb0ELi2ELi4ELi2ELi2ELb0EEENS1_21CollectiveEpilogueBwdISA_SB_SD_Li256ELb0ELb0ELi4EEENS1_25SingleTileBwdLPTSchedulerILb0ELi64ELb0EEEEEEEEEvNT_6ParamsE --------------------------
	.section	.nv.constant0._ZN7cutlass13device_kernelIN5flash19enable_sm80_to_sm89INS1_16FlashAttnBwdSm80INS1_25CollectiveMainloopBwdSm80ILi1ELi1EN4cute5tupleIJNS5_1CILi64EEES8_NS7_ILi256EEEEEENS_6half_tEfNS_4arch4Sm80ELb1ELb0ELb1ELb0ELb0ELb0ELb0ELb0ELi2ELi4ELi2ELi2ELb0EEENS1_21CollectiveEpilogueBwdISA_SB_SD_Li256ELb0ELb0ELi4EEENS1_25SingleTileBwdLPTSchedulerILb0ELi64ELb0EEEEEEEEEvNT_6ParamsE,"a",@progbits
	.sectionflags	@""
	.align	4
.nv.constant0._ZN7cutlass13device_kernelIN5flash19enable_sm80_to_sm89INS1_16FlashAttnBwdSm80INS1_25CollectiveMainloopBwdSm80ILi1ELi1EN4cute5tupleIJNS5_1CILi64EEES8_NS7_ILi256EEEEEENS_6half_tEfNS_4arch4Sm80ELb1ELb0ELb1ELb0ELb0ELb0ELb0ELb0ELi2ELi4ELi2ELi2ELb0EEENS1_21CollectiveEpilogueBwdISA_SB_SD_Li256ELb0ELb0ELi4EEENS1_25SingleTileBwdLPTSchedulerILb0ELi64ELb0EEEEEEEEEvNT_6ParamsE:
	.zero		1000


//--------------------- .nv.constant0._ZN7cutlass13device_kernelIN5flash19enable_sm80_to_sm89INS1_16FlashAttnBwdSm80INS1_25CollectiveMainloopBwdSm80ILi1ELi1EN4cute5tupleIJNS5_1CILi64EEES8_NS7_ILi256EEEEEENS_6half_tEfNS_4arch4Sm80ELb1ELb0ELb1ELb0ELb0ELb0ELb0ELb0ELi2ELi4ELi2ELi2ELb0EEENS1_24CollectiveEpilogueBwdGQAISA_fSD_Li256ELb0ELb0EEENS1_25SingleTileBwdLPTSchedulerILb0ELi64ELb0EEEEEEEEEvNT_6ParamsE --------------------------
	.section	.nv.constant0._ZN7cutlass13device_kernelIN5flash19enable_sm80_to_sm89INS1_16FlashAttnBwdSm80INS1_25CollectiveMainloopBwdSm80ILi1ELi1EN4cute5tupleIJNS5_1CILi64EEES8_NS7_ILi256EEEEEENS_6half_tEfNS_4arch4Sm80ELb1ELb0ELb1ELb0ELb0ELb0ELb0ELb0ELi2ELi4ELi2ELi2ELb0EEENS1_24CollectiveEpilogueBwdGQAISA_fSD_Li256ELb0ELb0EEENS1_25SingleTileBwdLPTSchedulerILb0ELi64ELb0EEEEEEEEEvNT_6ParamsE,"a",@progbits
	.sectionflags	@""
	.align	4
.nv.constant0._ZN7cutlass13device_kernelIN5flash19enable_sm80_to_sm89INS1_16FlashAttnBwdSm80INS1_25CollectiveMainloopBwdSm80ILi1ELi1EN4cute5tupleIJNS5_1CILi64EEES8_NS7_ILi256EEEEEENS_6half_tEfNS_4arch4Sm80ELb1ELb0ELb1ELb0ELb0ELb0ELb0ELb0ELi2ELi4ELi2ELi2ELb0EEENS1_24CollectiveEpilogueBwdGQAISA_fSD_Li256ELb0ELb0EEENS1_25SingleTileBwdLPTSchedulerILb0ELi64ELb0EEEEEEEEEvNT_6ParamsE:
	.zero		1008


//--------------------- .nv.constant0._ZN7cutlass13device_kernelIN5flash22FlashAttnBwdPreprocessIN4cute5tupleIJNS3_1CILi64EEENS5_ILi256EEEEEENS_6half_tEfNS_4arch4Sm80ELb1ELb0EEEEEvNT_6ParamsE --------------------------
	.section	.nv.constant0._ZN7cutlass13device_kernelIN5flash22FlashAttnBwdPreprocessIN4cute5tupleIJNS3_1CILi64EEENS5_ILi256EEEEEENS_6half_tEfNS_4arch4Sm80ELb1ELb0EEEEEvNT_6ParamsE,"a",@progbits
	.sectionflags	@""
	.align	4
.nv.constant0._ZN7cutlass13device_kernelIN5flash22FlashAttnBwdPreprocessIN4cute5tupleIJNS3_1CILi64EEENS5_ILi256EEEEEENS_6half_tEfNS_4arch4Sm80ELb1ELb0EEEEEvNT_6ParamsE:
	.zero		592


//--------------------- .nv.constant0._ZN7cutlass13device_kernelIN5flash19enable_sm80_to_sm89INS1_16FlashAttnBwdSm80INS1_25CollectiveMainloopBwdSm80ILi1ELi1EN4cute5tupleIJNS5_1CILi64EEES8_NS7_ILi256EEEEEENS_6half_tEfNS_4arch4Sm80ELb1ELb0ELb1ELb1ELb0ELb0ELb0ELb0ELi2ELi4ELi2ELi2ELb0EEENS1_21CollectiveEpilogueBwdISA_SB_SD_Li256ELb1ELb0ELi4EEENS1_25SingleTileBwdLPTSchedulerILb1ELi64ELb0EEEEEEEEEvNT_6ParamsE --------------------------
	.section	.nv.constant0._ZN7cutlass13device_kernelIN5flash19enable_sm80_to_sm89INS1_16FlashAttnBwdSm80INS1_25CollectiveMainloopBwdSm80ILi1ELi1EN4cute5tupleIJNS5_1CILi64EEES8_NS7_ILi256EEEEEENS_6half_tEfNS_4arch4Sm80ELb1ELb0ELb1ELb1ELb0ELb0ELb0ELb0ELi2ELi4ELi2ELi2ELb0EEENS1_21CollectiveEpilogueBwdISA_SB_SD_Li256ELb1ELb0ELi4EEENS1_25SingleTileBwdLPTSchedulerILb1ELi64ELb0EEEEEEEEEvNT_6ParamsE,"a",@progbits
	.sectionflags	@""
	.align	4
.nv.constant0._ZN7cutlass13device_kernelIN5flash19enable_sm80_to_sm89INS1_16FlashAttnBwdSm80INS1_25CollectiveMainloopBwdSm80ILi1ELi1EN4cute5tupleIJNS5_1CILi64EEES8_NS7_ILi256EEEEEENS_6half_tEfNS_4arch4Sm80ELb1ELb0ELb1ELb1ELb0ELb0ELb0ELb0ELi2ELi4ELi2ELi2ELb0EEENS1_21CollectiveEpilogueBwdISA_SB_SD_Li256ELb1ELb0ELi4EEENS1_25SingleTileBwdLPTSchedulerILb1ELi64ELb0EEEEEEEEEvNT_6ParamsE:
	.zero		1000


//--------------------- .nv.constant0._ZN7cutlass13device_kernelIN5flash32FlashAttnBwdPostprocessConvertdQIN4cute5tupleIJNS3_1CILi64EEENS5_ILi256EEEEEENS_6half_tEfNS_4arch4Sm80ELi256ENS3_8TiledMMAINS3_8MMA_AtomIJNS3_28SM80_16x8x16_F32F16F16F32_TNEEEENS3_6LayoutINS4_IJNS5_ILi2EEENS5_ILi4EEENS5_ILi1EEEEEENS4_IJSJ_SH_NS5_ILi0EEEEEEEENS4_IJNS5_ILi32EEES6_NS5_ILi16EEEEEEEELb0EEEEEvNT_6ParamsE --------------------------
	.section	.nv.constant0._ZN7cutlass13device_kernelIN5flash32FlashAttnBwdPostprocessConvertdQIN4cute5tupleIJNS3_1CILi64EEENS5_ILi256EEEEEENS_6half_tEfNS_4arch4Sm80ELi256ENS3_8TiledMMAINS3_8MMA_AtomIJNS3_28SM80_16x8x16_F32F16F16F32_TNEEEENS3_6LayoutINS4_IJNS5_ILi2EEENS5_ILi4EEENS5_ILi1EEEEEENS4_IJSJ_SH_NS5_ILi0EEEEEEEENS4_IJNS5_ILi32EEES6_NS5_ILi16EEEEEEEELb0EEEEEvNT_6ParamsE,"a",@progbits
	.sectionflags	@""
	.align	4
.nv.constant0._ZN7cutlass13device_kernelIN5flash32FlashAttnBwdPostprocessConvertdQIN4cute5tupleIJNS3_1CILi64EEENS5_ILi256EEEEEENS_6half_tEfNS_4arch4Sm80ELi256ENS3_8TiledMMAINS3_8MMA_AtomIJNS3_28SM80_16x8x16_F32F16F16F32_TNEEEENS3_6LayoutINS4_IJNS5_ILi2EEENS5_ILi4EEENS5_ILi1EEEEEENS4_IJSJ_SH_NS5_ILi0EEEEEEEENS4_IJNS5_ILi32EEES6_NS5_ILi16EEEEEEEELb0EEEEEvNT_6ParamsE:
	.zero		464


//--------------------- .nv.constant0._ZN7cutlass13device_kernelIN5flash19enable_sm80_to_sm89INS1_16FlashAttnBwdSm80INS1_25CollectiveMainloopBwdSm80ILi1ELi1EN4cute5tupleIJNS5_1CILi64EEES8_NS7_ILi256EEEEEENS_6half_tEfNS_4arch4Sm80ELb1ELb0ELb1ELb1ELb0ELb0ELb0ELb0ELi2ELi4ELi2ELi2ELb0EEENS1_24CollectiveEpilogueBwdGQAISA_fSD_Li256ELb1ELb0EEENS1_25SingleTileBwdLPTSchedulerILb1ELi64ELb0EEEEEEEEEvNT_6ParamsE --------------------------
	.section	.nv.constant0._ZN7cutlass13device_kernelIN5flash19enable_sm80_to_sm89INS1_16FlashAttnBwdSm80INS1_25CollectiveMainloopBwdSm80ILi1ELi1EN4cute5tupleIJNS5_1CILi64EEES8_NS7_ILi256EEEEEENS_6half_tEfNS_4arch4Sm80ELb1ELb0ELb1ELb1ELb0ELb0ELb0ELb0ELi2ELi4ELi2ELi2ELb0EEENS1_24CollectiveEpilogueBwdGQAISA_fSD_Li256ELb1ELb0EEENS1_25SingleTileBwdLPTSchedulerILb1ELi64ELb0EEEEEEEEEvNT_6ParamsE,"a",@progbits
	.sectionflags	@""
	.align	4
.nv.constant0._ZN7cutlass13device_kernelIN5flash19enable_sm80_to_sm89INS1_16FlashAttnBwdSm80INS1_25CollectiveMainloopBwdSm80ILi1ELi1EN4cute5tupleIJNS5_1CILi64EEES8_NS7_ILi256EEEEEENS_6half_tEfNS_4arch4Sm80ELb1ELb0ELb1ELb1ELb0ELb0ELb0ELb0ELi2ELi4ELi2ELi2ELb0EEENS1_24CollectiveEpilogueBwdGQAISA_fSD_Li256ELb1ELb0EEENS1_25SingleTileBwdLPTSchedulerILb1ELi64ELb0EEEEEEEEEvNT_6ParamsE:
	.zero		1008


//--------------------- .nv.constant0._ZN7cutlass13device_kernelIN5flash22FlashAttnBwdPreprocessIN4cute5tupleIJNS3_1CILi64EEENS5_ILi256EEEEEENS_6half_tEfNS_4arch4Sm80ELb1ELb1EEEEEvNT_6ParamsE --------------------------
	.section	.nv.constant0._ZN7cutlass13device_kernelIN5flash22FlashAttnBwdPreprocessIN4cute5tupleIJNS3_1CILi64EEENS5_ILi256EEEEEENS_6half_tEfNS_4arch4Sm80ELb1ELb1EEEEEvNT_6ParamsE,"a",@progbits
	.sectionflags	@""
	.align	4
.nv.constant0._ZN7cutlass13device_kernelIN5flash22FlashAttnBwdPreprocessIN4cute5tupleIJNS3_1CILi64EEENS5_ILi256EEEEEENS_6half_tEfNS_4arch4Sm80ELb1ELb1EEEEEvNT_6ParamsE:
	.zero		592


//--------------------- .text._ZN7cutlass13device_kernelIN5flash19enable_sm80_to_sm89INS1_16FlashAttnBwdSm80INS1_25CollectiveMainloopBwdSm80ILi1ELi1EN4cute5tupleIJNS5_1CILi32EEENS7_ILi64EEENS7_ILi256EEEEEENS_6half_tEfNS_4arch4Sm80ELb0ELb0ELb1ELb0ELb0ELb0ELb0ELb0ELi2ELi2ELi2ELi1ELb1EEENS1_21CollectiveEpilogueBwdISB_SC_SE_Li256ELb0ELb0ELi4EEENS1_19SingleTileSchedulerILb0ELb0ELb0ELi64EEEEEEEEEvNT_6ParamsE --------------------------
	.section	.text._ZN7cutlass13device_kernelIN5flash19enable_sm80_to_sm89INS1_16FlashAttnBwdSm80INS1_25CollectiveMainloopBwdSm80ILi1ELi1EN4cute5tupleIJNS5_1CILi32EEENS7_ILi64EEENS7_ILi256EEEEEENS_6half_tEfNS_4arch4Sm80ELb0ELb0ELb1ELb0ELb0ELb0ELb0ELb0ELi2ELi2ELi2ELi1ELb1EEENS1_21CollectiveEpilogueBwdISB_SC_SE_Li256ELb0ELb0ELi4EEENS1_19SingleTileSchedulerILb0ELb0ELb0ELi64EEEEEEEEEvNT_6ParamsE,"ax",@progbits
	.sectioninfo	@"SHI_REGISTERS=255"
	.align	128
.text._ZN7cutlass13device_kernelIN5flash19enable_sm80_to_sm89INS1_16FlashAttnBwdSm80INS1_25CollectiveMainloopBwdSm80ILi1ELi1EN4cute5tupleIJNS5_1CILi32EEENS7_ILi64EEENS7_ILi256EEEEEENS_6half_tEfNS_4arch4Sm80ELb0ELb0ELb1ELb0ELb0ELb0ELb0ELb0ELi2ELi2ELi2ELi1ELb1EEENS1_21CollectiveEpilogueBwdISB_SC_SE_Li256ELb0ELb0ELi4EEENS1_19SingleTileSchedulerILb0ELb0ELb0ELi64EEEEEEEEEvNT_6ParamsE:
        .type           _ZN7cutlass13device_kernelIN5flash19enable_sm80_to_sm89INS1_16FlashAttnBwdSm80INS1_25CollectiveMainloopBwdSm80ILi1ELi1EN4cute5tupleIJNS5_1CILi32EEENS7_ILi64EEENS7_ILi256EEEEEENS_6half_tEfNS_4arch4Sm80ELb0ELb0ELb1ELb0ELb0ELb0ELb0ELb0ELi2ELi2ELi2ELi1ELb1EEENS1_21CollectiveEpilogueBwdISB_SC_SE_Li256ELb0ELb0ELi4EEENS1_19SingleTileSchedulerILb0ELb0ELb0ELi64EEEEEEEEEvNT_6ParamsE,@function
        .size           _ZN7cutlass13device_kernelIN5flash19enable_sm80_to_sm89INS1_16FlashAttnBwdSm80INS1_25CollectiveMainloopBwdSm80ILi1ELi1EN4cute5tupleIJNS5_1CILi32EEENS7_ILi64EEENS7_ILi256EEEEEENS_6half_tEfNS_4arch4Sm80ELb0ELb0ELb1ELb0ELb0ELb0ELb0ELb0ELi2ELi2ELi2ELi1ELb1EEENS1_21CollectiveEpilogueBwdISB_SC_SE_Li256ELb0ELb0ELi4EEENS1_19SingleTileSchedulerILb0ELb0ELb0ELi64EEEEEEEEEvNT_6ParamsE,(.L_x_1146 - _ZN7cutlass13device_kernelIN5flash19enable_sm80_to_sm89INS1_16FlashAttnBwdSm80INS1_25CollectiveMainloopBwdSm80ILi1ELi1EN4cute5tupleIJNS5_1CILi32EEENS7_ILi64EEENS7_ILi256EEEEEENS_6half_tEfNS_4arch4Sm80ELb0ELb0ELb1ELb0ELb0ELb0ELb0ELb0ELi2ELi2ELi2ELi1ELb1EEENS1_21CollectiveEpilogueBwdISB_SC_SE_Li256ELb0ELb0ELi4EEENS1_19SingleTileSchedulerILb0ELb0ELb0ELi64EEEEEEEEEvNT_6ParamsE)
        .other          _ZN7cutlass13device_kernelIN5flash19enable_sm80_to_sm89INS1_16FlashAttnBwdSm80INS1_25CollectiveMainloopBwdSm80ILi1ELi1EN4cute5tupleIJNS5_1CILi32EEENS7_ILi64EEENS7_ILi256EEEEEENS_6half_tEfNS_4arch4Sm80ELb0ELb0ELb1ELb0ELb0ELb0ELb0ELb0ELi2ELi2ELi2ELi1ELb1EEENS1_21CollectiveEpilogueBwdISB_SC_SE_Li256ELb0ELb0ELi4EEENS1_19SingleTileSchedulerILb0ELb0ELb0ELi64EEEEEEEEEvNT_6ParamsE,@"STO_CUDA_ENTRY STV_DEFAULT"
_ZN7cutlass13device_kernelIN5flash19enable_sm80_to_sm89INS1_16FlashAttnBwdSm80INS1_25CollectiveMainloopBwdSm80ILi1ELi1EN4cute5tupleIJNS5_1CILi32EEENS7_ILi64EEENS7_ILi256EEEEEENS_6half_tEfNS_4arch4Sm80ELb0ELb0ELb1ELb0ELb0ELb0ELb0ELb0ELi2ELi2ELi2ELi1ELb1EEENS1_21CollectiveEpilogueBwdISB_SC_SE_Li256ELb0ELb0ELi4EEENS1_19SingleTileSchedulerILb0ELb0ELb0ELi64EEEEEEEEEvNT_6ParamsE:
[----:B------:R-:W-:-:S03]  /*0000*/  MOV R1, c[0x0][0x28] ;  /* 0x00000a0000017a02 */ /* 0x000fc60000000f00 */
[----:B------:R-:W1:Y:S01]  /*0010*/  S2UR UR12, SR_CTAID.Z ;  /* 0x00000000000c79c3 */ /* 0x000e620000002700 */
[----:B------:R-:W-:Y:S02]  /*0020*/  IADD3 R1, R1, -0xb8, RZ ;  /* 0xffffff4801017810 */ /* 0x000fe40007ffe0ff */
[----:B-1----:R-:W-:-:S13]  /*0030*/  ISETP.LE.AND P0, PT, RZ, UR12, PT ;  /* 0x0000000cff007c0c */ /* 0x002fda000bf03270 */
[----:B------:R-:W-:Y:S05]  /*0040*/  @!P0 EXIT ;  /* 0x000000000000894d */ /* 0x000fea0003800000 */
[----:B------:R-:W1:Y:S01]  /*0050*/  S2R R2, SR_TID.X ;  /* 0x0000000000027919 */ /* 0x000e620000002100 */
[----:B------:R-:W2:Y:S01]  /*0060*/  S2UR UR11, SR_CTAID.Y ;  /* 0x00000000000b79c3 */ /* 0x000ea20000002600 */
[----:B------:R-:W-:Y:S01]  /*0070*/  ULDC.64 UR6, c[0x0][0x248] ;  /* 0x0000920000067ab9 */ /* 0x000fe20000000a00 */
[----:B------:R-:W-:Y:S01]  /*0080*/  IMAD.MOV.U32 R149, RZ, RZ, R3 ;  /* 0x000000ffff957224 */ /* 0x000fe200078e0003 */
[----:B------:R-:W-:Y:S01]  /*0090*/  USHF.R.S32.HI UR10, URZ, 0x1f, UR12 ;  /* 0x0000001f3f0a7899 */ /* 0x000fe2000801140c */
[----:B------:R-:W3:Y:S01]  /*00a0*/  S2R R9, SR_CTAID.X ;  /* 0x0000000000097919 */ /* 0x000ee20000002500 */
[----:B------:R-:W-:Y:S01]  /*00b0*/  UISETP.NE.AND UP0, UPT, UR6, 0x1, UPT ;  /* 0x000000010600788c */ /* 0x000fe2000bf05270 */
[----:B------:R-:W-:Y:S01]  /*00c0*/  IMAD.U32 R8, RZ, RZ, UR12 ;  /* 0x0000000cff087e24 */ /* 0x000fe2000f8e00ff */
[----:B------:R-:W-:Y:S01]  /*00d0*/  ULDC.64 UR4, c[0x0][0x1e8] ;  /* 0x00007a0000047ab9 */ /* 0x000fe20000000a00 */
[----:B------:R-:W-:Y:S01]  /*00e0*/  IMAD.MOV.U32 R36, RZ, RZ, -0x40 ;  /* 0xffffffc0ff247424 */ /* 0x000fe200078e00ff */
[----:B------:R-:W-:Y:S01]  /*00f0*/  UIMAD UR4, UR10, UR4, URZ ;  /* 0x000000040a0472a4 */ /* 0x000fe2000f8e023f */
[----:B------:R-:W-:Y:S01]  /*0100*/  IMAD.MOV.U32 R37, RZ, RZ, 0x20 ;  /* 0x00000020ff257424 */ /* 0x000fe200078e00ff */
[----:B------:R-:W-:-:S02]  /*0110*/  ULDC.64 UR18, c[0x0][0x118] ;  /* 0x0000460000127ab9 */ /* 0x000fc40000000a00 */
[----:B------:R-:W-:-:S03]  /*0120*/  UIMAD UR13, UR12, UR5, UR4 ;  /* 0x000000050c0d72a4 */ /* 0x000fc6000f8e0204 */
[----:B------:R-:W-:Y:S02]  /*0130*/  ULDC.64 UR4, c[0x0][0x278] ;  /* 0x00009e0000047ab9 */ /* 0x000fe40000000a00 */
[----:B------:R-:W-:Y:S02]  /*0140*/  UIMAD UR8, UR10, UR4, URZ ;  /* 0x000000040a0872a4 */ /* 0x000fe4000f8e023f */
[----:B------:R-:W-:Y:S02]  /*0150*/  UIMAD.WIDE.U32 UR14, UR12, UR4, URZ ;  /* 0x000000040c0e72a5 */ /* 0x000fe4000f8e003f */
[----:B------:R-:W-:Y:S01]  /*0160*/  UIMAD UR8, UR12, UR5, UR8 ;  /* 0x000000050c0872a4 */ /* 0x000fe2000f8e0208 */
[--C-:B-1----:R-:W-:Y:S01]  /*0170*/  IMAD.MOV.U32 R148, RZ, RZ, R2.reuse ;  /* 0x000000ffff947224 */ /* 0x102fe200078e0002 */
[----:B--2---:R-:W-:Y:S01]  /*0180*/  UIMAD.WIDE.U32 UR16, UR11, UR7, URZ ;  /* 0x000000070b1072a5 */ /* 0x004fe2000f8e003f */
[----:B------:R-:W-:Y:S01]  /*0190*/  IMAD.MOV.U32 R148, RZ, RZ, R2 ;  /* 0x000000ffff947224 */ /* 0x000fe200078e0002 */
[----:B------:R-:W-:Y:S01]  /*01a0*/  UMOV UR6, UR11 ;  /* 0x0000000b00067c82 */ /* 0x000fe20008000000 */
[----:B------:R1:W-:Y:S01]  /*01b0*/  STL [R1+0x70], R2 ;  /* 0x0000700201007387 */ /* 0x0003e20000100800 */
[----:B------:R-:W-:Y:S01]  /*01c0*/  ULDC UR7, c[0x0][0x250] ;  /* 0x0000940000077ab9 */ /* 0x000fe20000000800 */
[----:B------:R-:W-:Y:S01]  /*01d0*/  IMAD.SHL.U32 R4, R148, 0x4, RZ ;  /* 0x0000000494047824 */ /* 0x000fe200078e00ff */
[----:B------:R-:W-:Y:S01]  /*01e0*/  SHF.R.S32.HI R33, RZ, 0x1f, R148 ;  /* 0x0000001fff217819 */ /* 0x000fe20000011494 */
[----:B------:R-:W-:Y:S01]  /*01f0*/  @UP0 USHF.R.U32.HI UR6, URZ, UR7, UR17 ;  /* 0x000000073f060299 */ /* 0x000fe20008011611 */
[----:B------:R-:W-:Y:S01]  /*0200*/  IMAD.U32 R3, RZ, RZ, UR11 ;  /* 0x0000000bff037e24 */ /* 0x000fe2000f8e00ff */
[----:B------:R-:W-:Y:S01]  /*0210*/  ULDC.64 UR4, c[0x0][0x1e0] ;  /* 0x0000780000047ab9 */ /* 0x000fe20000000a00 */
[----:B------:R-:W-:Y:S01]  /*0220*/  LEA.HI R30, R33, R148, RZ, 0x3 ;  /* 0x00000094211e7211 */ /* 0x000fe200078f18ff */
[----:B------:R-:W-:Y:S01]  /*0230*/  USHF.R.S32.HI UR9, URZ, 0x1f, UR6 ;  /* 0x0000001f3f097899 */ /* 0x000fe20008011406 */
[----:B------:R-:W-:Y:S01]  /*0240*/  SHF.R.S32.HI R5, RZ, 0x1f, R4 ;  /* 0x0000001fff057819 */ /* 0x000fe20000011404 */
[----:B------:R-:W-:Y:S01]  /*0250*/  UIADD3 UR8, UR15, UR8, URZ ;  /* 0x000000080f087290 */ /* 0x000fe2000fffe03f */
[----:B------:R-:W-:Y:S01]  /*0260*/  LOP3.LUT R0, R30, 0xfffffff8, RZ, 0xc0, !PT ;  /* 0xfffffff81e007812 */ /* 0x000fe200078ec0ff */
[----:B------:R-:W-:Y:S01]  /*0270*/  UIMAD UR4, UR9, UR4, URZ ;  /* 0x00000004090472a4 */ /* 0x000fe2000f8e023f */
[----:B------:R-:W-:Y:S01]  /*0280*/  SHF.R.S32.HI R42, RZ, 0x3, R30 ;  /* 0x00000003ff2a7819 */ /* 0x000fe2000001141e */
[----:B------:R2:W-:Y:S01]  /*0290*/  STL.64 [R1+0x78], R4 ;  /* 0x0000780401007387 */ /* 0x0005e20000100a00 */
[----:B------:R-:W-:Y:S01]  /*02a0*/  IMAD.WIDE.U32 R20, R3, c[0x0][0x288], R4 ;  /* 0x0000a20003147a25 */ /* 0x000fe200078e0004 */
[----:B------:R-:W-:Y:S01]  /*02b0*/  UIMAD UR7, UR6, UR5, UR4 ;  /* 0x00000005060772a4 */ /* 0x000fe2000f8e0204 */
[----:B------:R-:W-:-:S02]  /*02c0*/  SHF.R.S32.HI R43, RZ, 0x1f, R42 ;  /* 0x0000001fff2b7819 */ /* 0x000fc4000001142a */
[----:B------:R-:W-:Y:S01]  /*02d0*/  IMAD.IADD R19, R148, 0x1, -R0 ;  /* 0x0000000194137824 */ /* 0x000fe200078e0a00 */
[----:B------:R-:W-:Y:S01]  /*02e0*/  ULDC.64 UR4, c[0x0][0x1b0] ;  /* 0x00006c0000047ab9 */ /* 0x000fe20000000a00 */
[----:B------:R-:W-:Y:S01]  /*02f0*/  IMAD.U32 R0, RZ, RZ, UR6 ;  /* 0x00000006ff007e24 */ /* 0x000fe2000f8e00ff */
[----:B------:R-:W-:Y:S01]  /*0300*/  UIMAD UR4, UR9, UR4, URZ ;  /* 0x00000004090472a4 */ /* 0x000fe2000f8e023f */
[----:B------:R-:W-:Y:S01]  /*0310*/  IMAD.SHL.U32 R14, R19, 0x8, RZ ;  /* 0x00000008130e7824 */ /* 0x000fe200078e00ff */
[----:B------:R-:W-:Y:S01]  /*0320*/  USHF.R.S32.HI UR9, URZ, 0x1f, UR11 ;  /* 0x0000001f3f097899 */ /* 0x000fe2000801140b */
[----:B-1----:R-:W-:Y:S01]  /*0330*/  IMAD.U32 R2, RZ, RZ, UR11 ;  /* 0x0000000bff027e24 */ /* 0x002fe2000f8e00ff */
[----:B------:R-:W-:Y:S01]  /*0340*/  UIMAD UR16, UR6, UR5, UR4 ;  /* 0x00000005061072a4 */ /* 0x000fe2000f8e0204 */
[----:B---3--:R-:W-:Y:S01]  /*0350*/  IMAD R36, R9, R36, c[0x0][0x198] ;  /* 0x0000660009247624 */ /* 0x008fe200078e0224 */
[----:B------:R-:W-:Y:S01]  /*0360*/  SHF.R.S32.HI R15, RZ, 0x1f, R14 ;  /* 0x0000001fff0f7819 */ /* 0x000fe2000001140e */
[----:B------:R-:W-:Y:S01]  /*0370*/  IMAD.WIDE.U32 R6, R2, c[0x0][0x270], R4 ;  /* 0x00009c0002067a25 */ /* 0x000fe200078e0004 */
[----:B------:R-:W-:Y:S01]  /*0380*/  ULDC.64 UR4, c[0x0][0x1b8] ;  /* 0x00006e0000047ab9 */ /* 0x000fe20000000a00 */
[----:B------:R-:W-:Y:S01]  /*0390*/  IADD3 R29, R14, 0x40, RZ ;  /* 0x000000400e1d7810 */ /* 0x000fe20007ffe0ff */
[----:B------:R-:W-:Y:S01]  /*03a0*/  UIMAD UR4, UR10, UR4, URZ ;  /* 0x000000040a0472a4 */ /* 0x000fe2000f8e023f */
[--C-:B------:R-:W-:Y:S01]  /*03b0*/  IMAD.WIDE.U32 R2, R0, c[0x0][0x1b0], R14.reuse ;  /* 0x00006c0000027a25 */ /* 0x100fe200078e000e */
[----:B------:R-:W-:Y:S01]  /*03c0*/  IADD3 R12, P0, R6, UR14, RZ ;  /* 0x0000000e060c7c10 */ /* 0x000fe2000ff1e0ff */
[----:B------:R-:W-:Y:S01]  /*03d0*/  STL.64 [R1+0x58], R42 ;  /* 0x0000582a01007387 */ /* 0x000fe20000100a00 */
[----:B------:R-:W-:Y:S01]  /*03e0*/  UIMAD UR4, UR12, UR5, UR4 ;  /* 0x000000050c0472a4 */ /* 0x000fe2000f8e0204 */
[----:B------:R-:W-:Y:S01]  /*03f0*/  IMAD.SHL.U32 R6, R42, 0x40, RZ ;  /* 0x000000402a067824 */ /* 0x000fe200078e00ff */
[----:B------:R-:W-:Y:S01]  /*0400*/  IADD3 R3, R3, UR16, RZ ;  /* 0x0000001003037c10 */ /* 0x000fe2000fffe0ff */
[----:B------:R-:W-:Y:S01]  /*0410*/  IMAD.U32 R24, RZ, RZ, UR11 ;  /* 0x0000000bff187e24 */ /* 0x000fe2000f8e00ff */
[----:B------:R-:W-:Y:S01]  /*0420*/  LEA R26, P2, R12, c[0x0][0x258], 0x2 ;  /* 0x000096000c1a7a11 */ /* 0x000fe200078410ff */
[----:B--2---:R-:W-:Y:S01]  /*0430*/  IMAD.WIDE.U32 R4, R0, c[0x0][0x1e0], R14 ;  /* 0x0000780000047a25 */ /* 0x004fe200078e000e */
[----:B------:R-:W-:-:S02]  /*0440*/  ISETP.GE.AND P4, PT, R14, c[0x0][0x1cc], PT ;  /* 0x000073000e007a0c */ /* 0x000fc40003f86270 */
[----:B------:R-:W-:Y:S01]  /*0450*/  ISETP.GE.AND P3, PT, R29, c[0x0][0x1cc], PT ;  /* 0x000073001d007a0c */ /* 0x000fe20003f66270 */
[----:B------:R-:W-:Y:S01]  /*0460*/  IMAD.U32 R0, RZ, RZ, UR12 ;  /* 0x0000000cff007e24 */ /* 0x000fe2000f8e00ff */
[----:B------:R-:W-:Y:S01]  /*0470*/  IADD3 R5, R5, UR7, RZ ;  /* 0x0000000705057c10 */ /* 0x000fe2000fffe0ff */
[----:B------:R-:W-:Y:S01]  /*0480*/  ULDC.64 UR6, c[0x0][0x270] ;  /* 0x00009c0000067ab9 */ /* 0x000fe20000000a00 */
[----:B------:R-:W-:Y:S01]  /*0490*/  IMAD.WIDE.U32 R2, R8, c[0x0][0x1b8], R2 ;  /* 0x00006e0008027a25 */ /* 0x000fe200078e0002 */
[----:B------:R-:W-:Y:S01]  /*04a0*/  UIMAD UR6, UR9, UR6, URZ ;  /* 0x00000006090672a4 */ /* 0x000fe2000f8e023f */
[----:B------:R-:W-:Y:S02]  /*04b0*/  IADD3 R28, R14, 0x80, RZ ;  /* 0x000000800e1c7810 */ /* 0x000fe40007ffe0ff */
[----:B------:R-:W-:Y:S01]  /*04c0*/  IMAD.WIDE.U32 R4, R0, c[0x0][0x1e8], R4 ;  /* 0x00007a0000047a25 */ /* 0x000fe200078e0004 */
[----:B------:R-:W-:Y:S01]  /*04d0*/  UIMAD UR6, UR11, UR7, UR6 ;  /* 0x000000070b0672a4 */ /* 0x000fe2000f8e0206 */
[----:B------:R-:W-:Y:S01]  /*04e0*/  IADD3 R3, R3, UR4, RZ ;  /* 0x0000000403037c10 */ /* 0x000fe2000fffe0ff */
[----:B------:R-:W-:Y:S01]  /*04f0*/  ULDC.64 UR4, c[0x0][0x288] ;  /* 0x0000a20000047ab9 */ /* 0x000fe20000000a00 */
[----:B------:R-:W-:Y:S01]  /*0500*/  IMAD.WIDE R8, R9, 0x40, R42 ;  /* 0x0000004009087825 */ /* 0x000fe200078e022a */
[----:B------:R-:W-:Y:S01]  /*0510*/  IADD3 R5, R5, UR13, RZ ;  /* 0x0000000d05057c10 */ /* 0x000fe2000fffe0ff */
[----:B------:R-:W-:Y:S01]  /*0520*/  UIMAD UR4, UR9, UR4, URZ ;  /* 0x00000004090472a4 */ /* 0x000fe2000f8e023f */
[----:B------:R-:W-:Y:S01]  /*0530*/  IADD3 R31, R14, 0xc0, RZ ;  /* 0x000000c00e1f7810 */ /* 0x000fe20007ffe0ff */
[----:B------:R-:W-:Y:S01]  /*0540*/  IMAD.U32 R0, RZ, RZ, UR6 ;  /* 0x00000006ff007e24 */ /* 0x000fe2000f8e00ff */
[----:B------:R-:W-:Y:S01]  /*0550*/  ULDC.64 UR6, c[0x0][0x290] ;  /* 0x0000a40000067ab9 */ /* 0x000fe20000000a00 */
[C---:B------:R-:W-:Y:S01]  /*0560*/  IMAD R10, R9.reuse, c[0x0][0x1d8], RZ ;  /* 0x00007600090a7a24 */ /* 0x040fe200078e02ff */
[----:B------:R-:W-:Y:S01]  /*0570*/  UIMAD UR13, UR10, UR6, URZ ;  /* 0x000000060a0d72a4 */ /* 0x000fe2000f8e023f */
[----:B------:R-:W-:Y:S01]  /*0580*/  IMAD R11, R9, c[0x0][0x1a8], RZ ;  /* 0x00006a00090b7a24 */ /* 0x000fe200078e02ff */
[----:B------:R-:W-:Y:S01]  /*0590*/  IADD3.X R13, R7, UR8, R0, P0, !PT ;  /* 0x00000008070d7c10 */ /* 0x000fe200087fe400 */
[C---:B------:R-:W-:Y:S01]  /*05a0*/  IMAD R10, R8.reuse, c[0x0][0x1dc], R10 ;  /* 0x00007700080a7a24 */ /* 0x040fe200078e020a */
[----:B------:R-:W-:Y:S01]  /*05b0*/  LEA.HI R0, R33, R148, RZ, 0x6 ;  /* 0x0000009421007211 */ /* 0x000fe200078f30ff */
[----:B------:R-:W-:Y:S01]  /*05c0*/  IMAD R11, R8, c[0x0][0x1ac], R11 ;  /* 0x00006b00080b7a24 */ /* 0x000fe200078e020b */
[----:B------:R-:W-:Y:S01]  /*05d0*/  LEA.HI.X R27, R12, c[0x0][0x25c], R13, 0x2, P2 ;  /* 0x000097000c1b7a11 */ /* 0x000fe200010f140d */
[----:B------:R-:W-:Y:S01]  /*05e0*/  UIMAD.WIDE.U32 UR16, UR12, UR6, URZ ;  /* 0x000000060c1072a5 */ /* 0x000fe2000f8e003f */
[----:B------:R-:W-:Y:S01]  /*05f0*/  SHF.R.S32.HI R23, RZ, 0x6, R0 ;  /* 0x00000006ff177819 */ /* 0x000fe20000011400 */
[----:B------:R-:W-:Y:S01]  /*0600*/  UIMAD UR5, UR11, UR5, UR4 ;  /* 0x000000050b0572a4 */ /* 0x000fe2000f8e0204 */
[----:B------:R-:W-:Y:S01]  /*0610*/  LOP3.LUT R0, R6, 0x1c0, RZ, 0xc0, !PT ;  /* 0x000001c006007812 */ /* 0x000fe200078ec0ff */
[----:B------:R-:W-:Y:S01]  /*0620*/  IMAD.WIDE.U32 R6, R8, c[0x0][0x1d8], R4 ;  /* 0x0000760008067a25 */ /* 0x000fe200078e0004 */
[----:B------:R-:W-:Y:S01]  /*0630*/  ISETP.GE.AND P2, PT, R28, c[0x0][0x1cc], PT ;  /* 0x000073001c007a0c */ /* 0x000fe20003f46270 */
[----:B------:R-:W-:Y:S01]  /*0640*/  UIMAD UR6, UR12, UR7, UR13 ;  /* 0x000000070c0672a4 */ /* 0x000fe2000f8e020d */
[----:B------:R-:W-:Y:S01]  /*0650*/  LOP3.LUT R9, R0, 0x38, R14, 0xf8, !PT ;  /* 0x0000003800097812 */ /* 0x000fe200078ef80e */
[----:B------:R-:W-:Y:S01]  /*0660*/  IMAD.WIDE.U32 R4, R8, c[0x0][0x1a8], R2 ;  /* 0x00006a0008047a25 */ /* 0x000fe200078e0002 */
[----:B------:R-:W-:Y:S01]  /*0670*/  SHF.R.U32.HI R3, RZ, 0x3, R0 ;  /* 0x00000003ff037819 */ /* 0x000fe20000011600 */
[----:B------:R-:W-:Y:S01]  /*0680*/  UIADD3 UR6, UR17, UR6, URZ ;  /* 0x0000000611067290 */ /* 0x000fe2000fffe03f */
[----:B------:R-:W-:Y:S01]  /*0690*/  LEA R2, P1, R6, c[0x0][0x1c0], 0x1 ;  /* 0x0000700006027a11 */ /* 0x000fe200078208ff */
[----:B------:R-:W-:Y:S01]  /*06a0*/  IMAD.SHL.U32 R22, R23, 0x200, RZ ;  /* 0x0000020017167824 */ /* 0x000fe200078e00ff */
[----:B------:R-:W-:Y:S01]  /*06b0*/  LEA R8, P0, R4, c[0x0][0x190], 0x1 ;  /* 0x0000640004087a11 */ /* 0x000fe200078008ff */
[----:B------:R-:W-:-:S02]  /*06c0*/  IMAD.IADD R0, R7, 0x1, R10 ;  /* 0x0000000107007824 */ /* 0x000fc400078e020a */
[----:B------:R-:W-:Y:S01]  /*06d0*/  IMAD.IADD R5, R5, 0x1, R11 ;  /* 0x0000000105057824 */ /* 0x000fe200078e020b */
[----:B------:R-:W-:Y:S01]  /*06e0*/  LOP3.LUT R10, R22, R9, R3, 0xf6, !PT ;  /* 0x00000009160a7212 */ /* 0x000fe200078ef603 */
[----:B------:R-:W-:Y:S01]  /*06f0*/  IMAD.MOV.U32 R7, RZ, RZ, c[0x0][0x1dc] ;  /* 0x00007700ff077624 */ /* 0x000fe200078e00ff */
[----:B------:R-:W-:Y:S01]  /*0700*/  LEA.HI.X R3, R6, c[0x0][0x1c4], R0, 0x1, P1 ;  /* 0x0000710006037a11 */ /* 0x000fe200008f0c00 */
[----:B------:R-:W-:Y:S01]  /*0710*/  IMAD.MOV.U32 R0, RZ, RZ, c[0x0][0x1a8] ;  /* 0x00006a00ff007624 */ /* 0x000fe200078e00ff */
[----:B------:R-:W-:Y:S01]  /*0720*/  LEA.HI.X R9, R4, c[0x0][0x194], R5, 0x1, P0 ;  /* 0x0000650004097a11 */ /* 0x000fe200000f0c05 */
[----:B------:R-:W-:Y:S02]  /*0730*/  IMAD.MOV.U32 R6, RZ, RZ, c[0x0][0x1ac] ;  /* 0x00006b00ff067624 */ /* 0x000fe400078e00ff */
[----:B------:R-:W-:Y:S01]  /*0740*/  IMAD.MOV.U32 R5, RZ, RZ, c[0x0][0x1d8] ;  /* 0x00007600ff057624 */ /* 0x000fe200078e00ff */
[----:B------:R-:W-:Y:S01]  /*0750*/  LEA R12, P0, R0, R8, 0x6 ;  /* 0x00000008000c7211 */ /* 0x000fe200078030ff */
[----:B------:R-:W-:-:S02]  /*0760*/  IMAD.SHL.U32 R38, R10, 0x2, RZ ;  /* 0x000000020a267824 */ /* 0x000fc400078e00ff */
[----:B------:R-:W-:Y:S01]  /*0770*/  IMAD.U32 R18, RZ, RZ, UR5 ;  /* 0x00000005ff127e24 */ /* 0x000fe2000f8e00ff */
[----:B------:R-:W-:Y:S01]  /*0780*/  LEA.HI.X R13, R0, R9, R6, 0x6, P0 ;  /* 0x00000009000d7211 */ /* 0x000fe200000f3406 */
[----:B------:R-:W-:Y:S01]  /*0790*/  IMAD.IADD R0, R36, 0x1, -R42 ;  /* 0x0000000124007824 */ /* 0x000fe200078e0a2a */
[----:B------:R-:W-:Y:S01]  /*07a0*/  LEA R4, P1, R5, R2, 0x6 ;  /* 0x0000000205047211 */ /* 0x000fe200078230ff */
[----:B------:R-:W-:Y:S01]  /*07b0*/  ULDC.64 UR4, c[0x0][0x180] ;  /* 0x0000600000047ab9 */ /* 0x000fe20000000a00 */
[----:B------:R-:W-:Y:S01]  /*07c0*/  IADD3 R25, P0, R20, UR16, RZ ;  /* 0x0000001014197c10 */ /* 0x000fe2000ff1e0ff */
[----:B------:R-:W-:Y:S01]  /*07d0*/  IMAD R6, R43, c[0x0][0x208], RZ ;  /* 0x000082002b067a24 */ /* 0x000fe200078e02ff */
[----:B------:R-:W-:Y:S01]  /*07e0*/  LEA.HI.X R5, R5, R3, R7, 0x6, P1 ;  /* 0x0000000305057211 */ /* 0x000fe200008f3407 */
[----:B------:R-:W-:Y:S01]  /*07f0*/  IMAD R7, R43, c[0x0][0x178], RZ ;  /* 0x00005e002b077a24 */ /* 0x000fe200078e02ff */
[C---:B------:R-:W-:Y:S01]  /*0800*/  ISETP.LT.OR P1, PT, R0.reuse, 0x1, P4 ;  /* 0x000000010000780c */ /* 0x040fe20002721670 */
[----:B------:R-:W-:Y:S01]  /*0810*/  UIMAD UR4, UR9, UR4, URZ ;  /* 0x00000004090472a4 */ /* 0x000fe2000f8e023f */
[----:B------:R-:W-:Y:S01]  /*0820*/  ISETP.LT.OR P5, PT, R0, 0x1, P3 ;  /* 0x000000010000780c */ /* 0x000fe20001fa1670 */
[----:B------:R-:W-:Y:S01]  /*0830*/  IMAD R16, R42, c[0x0][0x17c], R7 ;  /* 0x00005f002a107a24 */ /* 0x000fe200078e0207 */
[----:B------:R-:W-:Y:S01]  /*0840*/  ISETP.LT.OR P6, PT, R0, 0x1, P2 ;  /* 0x000000010000780c */ /* 0x000fe200017c1670 */
[----:B------:R-:W-:Y:S01]  /*0850*/  IMAD R17, R42, c[0x0][0x20c], R6 ;  /* 0x000083002a117a24 */ /* 0x000fe200078e0206 */
[----:B------:R-:W-:Y:S01]  /*0860*/  ISETP.LT.OR P4, PT, R0, 0x21, P4 ;  /* 0x000000210000780c */ /* 0x000fe20002781670 */
[--C-:B------:R-:W-:Y:S01]  /*0870*/  IMAD.WIDE.U32 R6, R42, c[0x0][0x208], R14.reuse ;  /* 0x000082002a067a25 */ /* 0x100fe200078e000e */
[C---:B------:R-:W-:Y:S01]  /*0880*/  ISETP.LT.OR P3, PT, R0.reuse, 0x21, P3 ;  /* 0x000000210000780c */ /* 0x040fe20001f61670 */
[----:B------:R-:W-:Y:S01]  /*0890*/  UIMAD UR7, UR11, UR5, UR4 ;  /* 0x000000050b0772a4 */ /* 0x000fe2000f8e0204 */
[----:B------:R-:W-:Y:S01]  /*08a0*/  ISETP.LT.OR P2, PT, R0, 0x21, P2 ;  /* 0x000000210000780c */ /* 0x000fe20001741670 */
[----:B------:R-:W-:Y:S01]  /*08b0*/  IMAD.WIDE.U32 R10, R42, c[0x0][0x178], R14 ;  /* 0x00005e002a0a7a25 */ /* 0x000fe200078e000e */
[----:B------:R-:W-:Y:S01]  /*08c0*/  IADD3.X R32, R21, UR6, R18, P0, !PT ;  /* 0x0000000615207c10 */ /* 0x000fe200087fe412 */
[----:B------:R1:W-:Y:S01]  /*08d0*/  LDGSTS.E.BYPASS.LTC128B.128 [R38+0x8080], [R2.64], !P1 ;  /* 0x0808000002267fae */ /* 0x0003e2000c901d52 */
[----:B------:R-:W-:Y:S01]  /*08e0*/  ISETP.GE.AND P1, PT, R31, c[0x0][0x1cc], PT ;  /* 0x000073001f007a0c */ /* 0x000fe20003f26270 */
[----:B------:R-:W-:Y:S01]  /*08f0*/  ULDC.64 UR4, c[0x0][0x210] ;  /* 0x0000840000047ab9 */ /* 0x000fe20000000a00 */
[-C--:B------:R-:W-:Y:S01]  /*0900*/  LEA.HI R18, R33, R148.reuse, RZ, 0x4 ;  /* 0x0000009421127211 */ /* 0x080fe200078f20ff */
[----:B------:R1:W-:Y:S01]  /*0910*/  LDGSTS.E.BYPASS.LTC128B.128 [R38+0xa080], [R2.64+0x80], !P5 ;  /* 0x0a08008002267fae */ /* 0x0003e2000e901d52 */
[C---:B------:R-:W-:Y:S01]  /*0920*/  ISETP.LT.OR P5, PT, R0.reuse, 0x1, P1 ;  /* 0x000000010000780c */ /* 0x040fe20000fa1670 */
[----:B------:R-:W-:Y:S01]  /*0930*/  IMAD.IADD R7, R7, 0x1, R17 ;  /* 0x0000000107077824 */ /* 0x000fe200078e0211 */
[----:B------:R-:W-:Y:S01]  /*0940*/  ISETP.LT.OR P1, PT, R0, 0x21, P1 ;  /* 0x000000210000780c */ /* 0x000fe20000f21670 */
[----:B------:R1:W-:Y:S01]  /*0950*/  LDGSTS.E.BYPASS.LTC128B.128 [R38+0xc080], [R2.64+0x100], !P6 ;  /* 0x0c08010002267fae */ /* 0x0003e2000f101d52 */
[----:B------:R-:W-:Y:S01]  /*0960*/  LEA.HI R20, R33, R148, RZ, 0x2 ;  /* 0x0000009421147211 */ /* 0x000fe200078f10ff */
[----:B------:R-:W-:Y:S01]  /*0970*/  UIMAD UR4, UR9, UR4, URZ ;  /* 0x00000004090472a4 */ /* 0x000fe2000f8e023f */
[----:B------:R-:W-:Y:S01]  /*0980*/  IMAD.U32 R17, RZ, RZ, UR11 ;  /* 0x0000000bff117e24 */ /* 0x000fe2000f8e00ff */
[----:B------:R-:W-:Y:S01]  /*0990*/  STL [R1+0x50], R38 ;  /* 0x0000502601007387 */ /* 0x000fe20000100800 */
[----:B------:R-:W-:Y:S01]  /*09a0*/  IMAD.IADD R11, R11, 0x1, R16 ;  /* 0x000000010b0b7824 */ /* 0x000fe200078e0210 */
[----:B------:R-:W-:Y:S01]  /*09b0*/  UIMAD UR4, UR11, UR5, UR4 ;  /* 0x000000050b0472a4 */ /* 0x000fe2000f8e0204 */
[----:B------:R-:W-:-:S02]  /*09c0*/  ISETP.GE.AND P6, PT, R28, c[0x0][0x1fc], PT ;  /* 0x00007f001c007a0c */ /* 0x000fc40003fc6270 */
[----:B------:R-:W-:Y:S01]  /*09d0*/  IMAD.WIDE.U32 R10, R24, c[0x0][0x180], R10 ;  /* 0x00006000180a7a25 */ /* 0x000fe200078e000a */
[----:B------:R1:W-:Y:S01]  /*09e0*/  LDGSTS.E.BYPASS.LTC128B.128 [R38+0xe080], [R2.64+0x180], !P5 ;  /* 0x0e08018002267fae */ /* 0x0003e2000e901d52 */
[----:B------:R-:W-:-:S03]  /*09f0*/  ISETP.GE.AND P5, PT, R14, c[0x0][0x19c], PT ;  /* 0x000067000e007a0c */ /* 0x000fc60003fa6270 */
[----:B------:R2:W-:Y:S01]  /*0a00*/  LDGSTS.E.BYPASS.LTC128B.128 [R38+0x9080], [R4.64], !P4 ;  /* 0x0908000004267fae */ /* 0x0005e2000e101d52 */
[----:B------:R-:W-:-:S03]  /*0a10*/  ISETP.GE.AND P4, PT, R29, c[0x0][0x19c], PT ;  /* 0x000067001d007a0c */ /* 0x000fc60003f86270 */
[----:B------:R2:W-:Y:S01]  /*0a20*/  LDGSTS.E.BYPASS.LTC128B.128 [R38+0xb080], [R4.64+0x80], !P3 ;  /* 0x0b08008004267fae */ /* 0x0005e2000d901d52 */
[----:B------:R-:W-:Y:S02]  /*0a30*/  ISETP.LT.OR P0, PT, R0, 0x1, P4 ;  /* 0x000000010000780c */ /* 0x000fe40002701670 */
[----:B------:R-:W-:Y:S01]  /*0a40*/  ISETP.GE.AND P3, PT, R28, c[0x0][0x19c], PT ;  /* 0x000067001c007a0c */ /* 0x000fe20003f66270 */
[----:B------:R2:W-:Y:S01]  /*0a50*/  LDGSTS.E.BYPASS.LTC128B.128 [R38+0xd080], [R4.64+0x100], !P2 ;  /* 0x0d08010004267fae */ /* 0x0005e2000d101d52 */
[C---:B------:R-:W-:Y:S02]  /*0a60*/  ISETP.LT.OR P2, PT, R0.reuse, 0x1, P5 ;  /* 0x000000010000780c */ /* 0x040fe40002f41670 */
[C---:B------:R-:W-:Y:S01]  /*0a70*/  ISETP.LT.OR P5, PT, R0.reuse, 0x21, P5 ;  /* 0x000000210000780c */ /* 0x040fe20002fa1670 */
[----:B------:R2:W-:Y:S01]  /*0a80*/  LDGSTS.E.BYPASS.LTC128B.128 [R38+0xf080], [R4.64+0x180], !P1 ;  /* 0x0f08018004267fae */ /* 0x0005e2000c901d52 */
[----:B------:R-:W-:Y:S02]  /*0a90*/  ISETP.GE.AND P1, PT, R31, c[0x0][0x19c], PT ;  /* 0x000067001f007a0c */ /* 0x000fe40003f26270 */
[C---:B------:R-:W-:Y:S01]  /*0aa0*/  ISETP.LT.OR P4, PT, R0.reuse, 0x21, P4 ;  /* 0x000000210000780c */ /* 0x040fe20002781670 */
[----:B------:R-:W0:Y:S06]  /*0ab0*/  LDGDEPBAR ;  /* 0x00000000000079af */ /* 0x000e2c0000000000 */
[----:B------:R3:W-:Y:S01]  /*0ac0*/  LDGSTS.E.BYPASS.LTC128B.128 [R38+0x80], [R8.64], !P2 ;  /* 0x0008000008267fae */ /* 0x0007e2000d101d52 */
[----:B------:R-:W-:-:S02]  /*0ad0*/  ISETP.LT.OR P2, PT, R0, 0x1, P3 ;  /* 0x000000010000780c */ /* 0x000fc40001f41670 */
[C---:B------:R-:W-:Y:S01]  /*0ae0*/  ISETP.LT.OR P3, PT, R0.reuse, 0x21, P3 ;  /* 0x000000210000780c */ /* 0x040fe20001f61670 */
[----:B------:R3:W-:Y:S01]  /*0af0*/  LDGSTS.E.BYPASS.LTC128B.128 [R38+0x2080], [R8.64+0x80], !P0 ;  /* 0x0208008008267fae */ /* 0x0007e2000c101d52 */
[C---:B------:R-:W-:Y:S02]  /*0b00*/  ISETP.LT.OR P0, PT, R0.reuse, 0x1, P1 ;  /* 0x000000010000780c */ /* 0x040fe40000f01670 */
[----:B------:R-:W-:Y:S01]  /*0b10*/  ISETP.LT.OR P1, PT, R0, 0x21, P1 ;  /* 0x000000210000780c */ /* 0x000fe20000f21670 */
[----:B------:R-:W-:Y:S01]  /*0b20*/  IMAD.SHL.U32 R0, R19, 0x40, RZ ;  /* 0x0000004013007824 */ /* 0x000fe200078e00ff */
[----:B-1----:R-:W-:-:S05]  /*0b30*/  SHF.R.S32.HI R2, RZ, 0x1f, R20 ;  /* 0x0000001fff027819 */ /* 0x002fca0000011414 */
[----:B------:R3:W-:Y:S01]  /*0b40*/  LDGSTS.E.BYPASS.LTC128B.128 [R38+0x4080], [R8.64+0x100], !P2 ;  /* 0x0408010008267fae */ /* 0x0007e2000d101d52 */
[----:B------:R-:W-:Y:S02]  /*0b50*/  LOP3.LUT P2, RZ, R19, 0x4, RZ, 0xc0, !PT ;  /* 0x0000000413ff7812 */ /* 0x000fe4000784c0ff */
[----:B--2---:R-:W-:Y:S01]  /*0b60*/  SHF.R.S32.HI R5, RZ, 0x4, R18 ;  /* 0x00000004ff057819 */ /* 0x004fe20000011412 */
[----:B------:R3:W-:Y:S01]  /*0b70*/  LDGSTS.E.BYPASS.LTC128B.128 [R38+0x6080], [R8.64+0x180], !P0 ;  /* 0x0608018008267fae */ /* 0x0007e2000c101d52 */
[----:B------:R-:W-:Y:S02]  /*0b80*/  SHF.R.S32.HI R4, RZ, 0x2, R20 ;  /* 0x00000002ff047819 */ /* 0x000fe40000011414 */
[----:B------:R-:W-:Y:S01]  /*0b90*/  LEA.HI R3, R18, R5, RZ, 0x1 ;  /* 0x0000000512037211 */ /* 0x000fe200078f08ff */
[----:B------:R1:W-:Y:S01]  /*0ba0*/  LDGSTS.E.BYPASS.LTC128B.128 [R38+0x1080], [R12.64], !P5 ;  /* 0x010800000c267fae */ /* 0x0003e2000e901d52 */
[----:B------:R-:W-:Y:S02]  /*0bb0*/  LEA.HI R2, R2, R4, RZ, 0x3 ;  /* 0x0000000402027211 */ /* 0x000fe400078f18ff */
[----:B------:R-:W-:Y:S01]  /*0bc0*/  LOP3.LUT R16, R3, 0xfffffffe, RZ, 0xc0, !PT ;  /* 0xfffffffe03107812 */ /* 0x000fe200078ec0ff */
[----:B------:R1:W-:Y:S01]  /*0bd0*/  LDGSTS.E.BYPASS.LTC128B.128 [R38+0x3080], [R12.64+0x80], !P4 ;  /* 0x030800800c267fae */ /* 0x0003e2000e101d52 */
[----:B------:R-:W-:Y:S01]  /*0be0*/  LOP3.LUT R15, R2, 0xfffffff8, RZ, 0xc0, !PT ;  /* 0xfffffff8020f7812 */ /* 0x000fe200078ec0ff */
[----:B------:R-:W-:Y:S01]  /*0bf0*/  IMAD.WIDE.U32 R2, R17, c[0x0][0x210], R6 ;  /* 0x0000840011027a25 */ /* 0x000fe200078e0006 */
[----:B------:R-:W-:Y:S01]  /*0c00*/  LOP3.LUT P0, RZ, R19, 0x2, RZ, 0xc0, !PT ;  /* 0x0000000213ff7812 */ /* 0x000fe2000780c0ff */
[----:B------:R1:W-:Y:S01]  /*0c10*/  LDGSTS.E.BYPASS.LTC128B.128 [R38+0x5080], [R12.64+0x100], !P3 ;  /* 0x050801000c267fae */ /* 0x0003e2000d901d52 */
[----:B------:R-:W-:Y:S01]  /*0c20*/  ISETP.GE.AND P4, PT, R14, c[0x0][0x16c], PT ;  /* 0x00005b000e007a0c */ /* 0x000fe20003f86270 */
[----:B------:R-:W-:Y:S01]  /*0c30*/  IMAD.IADD R16, R5, 0x1, -R16 ;  /* 0x0000000105107824 */ /* 0x000fe200078e0a10 */
[----:B------:R-:W-:Y:S01]  /*0c40*/  IADD3 R3, R3, UR4, RZ ;  /* 0x0000000403037c10 */ /* 0x000fe2000fffe0ff */
[----:B------:R1:W-:Y:S01]  /*0c50*/  LDGSTS.E.BYPASS.LTC128B.128 [R38+0x7080], [R12.64+0x180], !P1 ;  /* 0x070801800c267fae */ /* 0x0003e2000c901d52 */
[----:B------:R-:W-:Y:S01]  /*0c60*/  ULDC.64 UR4, c[0x0][0x188] ;  /* 0x0000620000047ab9 */ /* 0x000fe20000000a00 */
[----:B------:R-:W-:Y:S01]  /*0c70*/  IMAD.IADD R21, R4, 0x1, -R15 ;  /* 0x0000000104157824 */ /* 0x000fe200078e0a0f */
[----:B------:R-:W-:Y:S01]  /*0c80*/  UIMAD UR4, UR10, UR4, URZ ;  /* 0x000000040a0472a4 */ /* 0x000fe2000f8e023f */
[----:B------:R-:W0:Y:S01]  /*0c90*/  LDGDEPBAR ;  /* 0x00000000000079af */ /* 0x000e220000000000 */
[----:B------:R-:W-:Y:S01]  /*0ca0*/  IADD3 R5, R11, UR7, RZ ;  /* 0x000000070b057c10 */ /* 0x000fe2000fffe0ff */
[----:B------:R-:W-:Y:S01]  /*0cb0*/  IMAD.MOV.U32 R4, RZ, RZ, R10 ;  /* 0x000000ffff047224 */ /* 0x000fe200078e000a */
[----:B------:R-:W-:Y:S01]  /*0cc0*/  UIMAD UR7, UR12, UR5, UR4 ;  /* 0x000000050c0772a4 */ /* 0x000fe2000f8e0204 */
[----:B------:R-:W-:-:S02]  /*0cd0*/  IMAD.U32 R6, RZ, RZ, UR12 ;  /* 0x0000000cff067e24 */ /* 0x000fc4000f8e00ff */
[----:B------:R-:W-:Y:S01]  /*0ce0*/  ULDC.64 UR4, c[0x0][0x218] ;  /* 0x0000860000047ab9 */ /* 0x000fe20000000a00 */
[----:B---3--:R-:W-:Y:S01]  /*0cf0*/  IMAD.U32 R8, RZ, RZ, UR12 ;  /* 0x0000000cff087e24 */ /* 0x008fe2000f8e00ff */
[----:B------:R-:W-:Y:S01]  /*0d00*/  LOP3.LUT R9, R0, 0x1c0, RZ, 0xc0, !PT ;  /* 0x000001c000097812 */ /* 0x000fe200078ec0ff */
[----:B------:R-:W-:Y:S01]  /*0d10*/  IMAD.WIDE.U32 R6, R6, c[0x0][0x188], R4 ;  /* 0x0000620006067a25 */ /* 0x000fe200078e0004 */
[----:B------:R-:W-:Y:S02]  /*0d20*/  UIMAD UR4, UR10, UR4, URZ ;  /* 0x000000040a0472a4 */ /* 0x000fe4000f8e023f */
[----:B------:R-:W-:Y:S01]  /*0d30*/  SHF.R.U32.HI R15, RZ, 0x3, R9 ;  /* 0x00000003ff0f7819 */ /* 0x000fe20000011609 */
[----:B------:R-:W-:Y:S01]  /*0d40*/  IMAD.WIDE.U32 R4, R8, c[0x0][0x218], R2 ;  /* 0x0000860008047a25 */ /* 0x000fe200078e0002 */
[----:B------:R-:W-:Y:S01]  /*0d50*/  LOP3.LUT R2, R9, 0x8, R30, 0xf8, !PT ;  /* 0x0000000809027812 */ /* 0x000fe200078ef81e */
[----:B------:R-:W-:Y:S01]  /*0d60*/  UIMAD UR4, UR12, UR5, UR4 ;  /* 0x000000050c0472a4 */ /* 0x000fe2000f8e0204 */
[----:B------:R-:W-:Y:S01]  /*0d70*/  IADD3 R3, R7, UR7, RZ ;  /* 0x0000000707037c10 */ /* 0x000fe2000fffe0ff */
[----:B------:R-:W-:Y:S01]  /*0d80*/  IMAD R0, R16, 0x800, R22 ;  /* 0x0000080010007824 */ /* 0x000fe200078e0216 */
[----:B------:R-:W-:-:S02]  /*0d90*/  LOP3.LUT R2, R2, R15, RZ, 0x3c, !PT ;  /* 0x0000000f02027212 */ /* 0x000fc400078e3cff */
[----:B------:R-:W-:Y:S02]  /*0da0*/  LEA R34, P3, R6, c[0x0][0x160], 0x1 ;  /* 0x0000580006227a11 */ /* 0x000fe400078608ff */
[----:B------:R-:W-:Y:S01]  /*0db0*/  LEA R40, P1, R4, c[0x0][0x1f0], 0x1 ;  /* 0x00007c0004287a11 */ /* 0x000fe200078208ff */
[----:B------:R-:W-:Y:S01]  /*0dc0*/  IMAD.IADD R2, R0, 0x1, R2 ;  /* 0x0000000100027824 */ /* 0x000fe200078e0202 */
[----:B------:R-:W-:-:S04]  /*0dd0*/  DEPBAR.LE SB0, 0x1 ;  /* 0x000080400000791a */ /* 0x000fc80000000000 */
[----:B------:R-:W-:Y:S01]  /*0de0*/  IADD3 R0, R5, UR4, RZ ;  /* 0x0000000405007c10 */ /* 0x000fe2000fffe0ff */
[----:B------:R-:W-:Y:S01]  /*0df0*/  IMAD.SHL.U32 R2, R2, 0x2, RZ ;  /* 0x0000000202027824 */ /* 0x000fe200078e00ff */
[----:B------:R-:W-:Y:S01]  /*0e00*/  BAR.SYNC.DEFER_BLOCKING 0x0 ;  /* 0x0000000000007b1d */ /* 0x000fe20000010000 */
[----:B------:R-:W-:Y:S01]  /*0e10*/  LEA.HI.X R35, R6, c[0x0][0x164], R3, 0x1, P3 ;  /* 0x0000590006237a11 */ /* 0x000fe200018f0c03 */
[----:B------:R-:W-:Y:S01]  /*0e20*/  IMAD.MOV.U32 R3, RZ, RZ, 0x40 ;  /* 0x00000040ff037424 */ /* 0x000fe200078e00ff */
[----:B------:R-:W-:Y:S02]  /*0e30*/  LEA.HI.X R41, R4, c[0x0][0x1f4], R0, 0x1, P1 ;  /* 0x00007d0004297a11 */ /* 0x000fe400008f0c00 */
[----:B------:R-:W-:Y:S01]  /*0e40*/  SEL R0, R37, 0xffffffe0, !P0 ;  /* 0xffffffe025007807 */ /* 0x000fe20004000000 */
[----:B------:R-:W-:Y:S01]  /*0e50*/  STL.64 [R1+0x88], R34 ;  /* 0x0000882201007387 */ /* 0x000fe20000100a00 */
[----:B------:R-:W-:Y:S02]  /*0e60*/  SEL R3, R3, 0xffffffc0, !P2 ;  /* 0xffffffc003037807 */ /* 0x000fe40005000000 */
[----:B------:R-:W-:Y:S01]  /*0e70*/  ISETP.GE.AND P1, PT, R42, c[0x0][0x168], PT ;  /* 0x00005a002a007a0c */ /* 0x000fe20003f26270 */
[C---:B------:R-:W-:Y:S01]  /*0e80*/  IMAD.IADD R6, R2.reuse, 0x1, R0 ;  /* 0x0000000102067824 */ /* 0x040fe200078e0200 */
[----:B------:R-:W-:Y:S01]  /*0e90*/  STL.64 [R1+0x80], R40 ;  /* 0x0000802801007387 */ /* 0x000fe20000100a00 */
[----:B------:R-:W-:Y:S01]  /*0ea0*/  IMAD.IADD R5, R2, 0x1, R3 ;  /* 0x0000000102057824 */ /* 0x000fe200078e0203 */
[----:B------:R-:W-:Y:S01]  /*0eb0*/  ISETP.GE.OR P3, PT, R14, c[0x0][0x16c], P1 ;  /* 0x00005b000e007a0c */ /* 0x000fe20000f66670 */
[----:B------:R-:W-:Y:S01]  /*0ec0*/  IMAD.IADD R4, R3, 0x1, R6 ;  /* 0x0000000103047824 */ /* 0x000fe200078e0206 */
[----:B------:R-:W-:Y:S01]  /*0ed0*/  ISETP.GE.OR P5, PT, R29, c[0x0][0x16c], P1 ;  /* 0x00005b001d007a0c */ /* 0x000fe20000fa6670 */
[----:B------:R-:W-:Y:S01]  /*0ee0*/  STL [R1+0x28], R2 ;  /* 0x0000280201007387 */ /* 0x000fe20000100800 */
[----:B------:R-:W-:-:S02]  /*0ef0*/  ISETP.GE.OR P2, PT, R28, c[0x0][0x16c], P1 ;  /* 0x00005b001c007a0c */ /* 0x000fc40000f46670 */
[----:B------:R-:W-:Y:S01]  /*0f00*/  LOP3.LUT R0, R18, 0xfffffff0, RZ, 0xc0, !PT ;  /* 0xfffffff012007812 */ /* 0x000fe200078ec0ff */
[----:B------:R-:W-:Y:S01]  /*0f10*/  STL [R1+0x2c], R6 ;  /* 0x00002c0601007387 */ /* 0x000fe20000100800 */
[----:B------:R-:W-:Y:S02]  /*0f20*/  ISETP.GE.OR P0, PT, R31, c[0x0][0x16c], P1 ;  /* 0x00005b001f007a0c */ /* 0x000fe40000f06670 */
[----:B------:R-:W-:Y:S01]  /*0f30*/  SEL R22, RZ, 0x4, P6 ;  /* 0x00000004ff167807 */ /* 0x000fe20003000000 */
[----:B------:R-:W2:Y:S01]  /*0f40*/  LDSM.16.M88.4 R164, [R2+0x8080] ;  /* 0x0080800002a4783b */ /* 0x000ea20000000200 */
[----:B------:R-:W-:-:S03]  /*0f50*/  IMAD.IADD R0, R148, 0x1, -R0 ;  /* 0x0000000194007824 */ /* 0x000fc600078e0a00 */
[----:B------:R-:W3:Y:S02]  /*0f60*/  LDSM.16.M88.4 R168, [R6+0x8080] ;  /* 0x0080800006a8783b */ /* 0x000ee40000000200 */
[----:B------:R-:W-:Y:S02]  /*0f70*/  SHF.R.S32.HI R8, RZ, 0x1f, R0 ;  /* 0x0000001fff087819 */ /* 0x000fe40000011400 */
[----:B------:R-:W4:Y:S02]  /*0f80*/  LDSM.16.M88.4 R172, [R5+0x8080] ;  /* 0x0080800005ac783b */ /* 0x000f240000000200 */
[----:B------:R-:W-:Y:S02]  /*0f90*/  LEA.HI R8, R8, R0, RZ, 0x3 ;  /* 0x0000000008087211 */ /* 0x000fe400078f18ff */
[----:B------:R-:W2:Y:S02]  /*0fa0*/  LDSM.16.M88.4 R176, [R4+0x8080] ;  /* 0x0080800004b0783b */ /* 0x000ea40000000200 */
[----:B-1----:R-:W-:-:S02]  /*0fb0*/  LOP3.LUT R13, R8, 0xfffffff8, RZ, 0xc0, !PT ;  /* 0xfffffff8080d7812 */ /* 0x002fc400078ec0ff */
[----:B------:R-:W1:Y:S03]  /*0fc0*/  LDSM.16.M88.4 R180, [R2+0xa080] ;  /* 0x00a0800002b4783b */ /* 0x000e660000000200 */
[----:B------:R-:W-:Y:S01]  /*0fd0*/  IMAD.IADD R0, R0, 0x1, -R13 ;  /* 0x0000000100007824 */ /* 0x000fe200078e0a0d */
[----:B------:R-:W1:Y:S04]  /*0fe0*/  LDSM.16.M88.4 R184, [R6+0xa080] ;  /* 0x00a0800006b8783b */ /* 0x000e680000000200 */
[----:B------:R-:W1:Y:S04]  /*0ff0*/  LDSM.16.M88.4 R188, [R5+0xa080] ;  /* 0x00a0800005bc783b */ /* 0x000e680000000200 */
[----:B------:R-:W1:Y:S04]  /*1000*/  LDSM.16.M88.4 R192, [R4+0xa080] ;  /* 0x00a0800004c0783b */ /* 0x000e680000000200 */
[----:B------:R-:W1:Y:S04]  /*1010*/  LDSM.16.M88.4 R196, [R2+0xc080] ;  /* 0x00c0800002c4783b */ /* 0x000e680000000200 */
[----:B------:R-:W1:Y:S04]  /*1020*/  LDSM.16.M88.4 R200, [R6+0xc080] ;  /* 0x00c0800006c8783b */ /* 0x000e680000000200 */
[----:B------:R-:W1:Y:S04]  /*1030*/  LDSM.16.M88.4 R204, [R5+0xc080] ;  /* 0x00c0800005cc783b */ /* 0x000e680000000200 */
[----:B------:R-:W1:Y:S04]  /*1040*/  LDSM.16.M88.4 R208, [R4+0xc080] ;  /* 0x00c0800004d0783b */ /* 0x000e680000000200 */
[----:B------:R-:W1:Y:S04]  /*1050*/  LDSM.16.M88.4 R212, [R2+0xe080] ;  /* 0x00e0800002d4783b */ /* 0x000e680000000200 */
[----:B------:R5:W1:Y:S04]  /*1060*/  LDSM.16.M88.4 R216, [R6+0xe080] ;  /* 0x00e0800006d8783b */ /* 0x000a680000000200 */
[----:B------:R-:W1:Y:S04]  /*1070*/  LDSM.16.M88.4 R220, [R5+0xe080] ;  /* 0x00e0800005dc783b */ /* 0x000e680000000200 */
[----:B------:R-:W1:Y:S04]  /*1080*/  LDSM.16.M88.4 R224, [R4+0xe080] ;  /* 0x00e0800004e0783b */ /* 0x000e680000000200 */
[----:B------:R-:W-:Y:S06]  /*1090*/  BAR.SYNC.DEFER_BLOCKING 0x0 ;  /* 0x0000000000007b1d */ /* 0x000fec0000010000 */
[----:B------:R2:W-:Y:S04]  /*10a0*/  STL [R1+0x34], R5 ;  /* 0x0000340501007387 */ /* 0x0005e80000100800 */
[----:B------:R3:W-:Y:S01]  /*10b0*/  STL [R1+0x30], R4 ;  /* 0x0000300401007387 */ /* 0x0007e20000100800 */
[----:B-----5:R-:W-:-:S05]  /*10c0*/  IMAD.SHL.U32 R6, R21, 0x40, RZ ;  /* 0x0000004015067824 */ /* 0x020fca00078e00ff */
[----:B------:R-:W-:-:S04]  /*10d0*/  LOP3.LUT R6, R6, 0x1c0, RZ, 0xc0, !PT ;  /* 0x000001c006067812 */ /* 0x000fc800078ec0ff */
[----:B------:R-:W-:Y:S01]  /*10e0*/  SHF.R.U32.HI R17, RZ, 0x3, R6 ;  /* 0x00000003ff117819 */ /* 0x000fe20000011606 */
[----:B------:R-:W-:Y:S01]  /*10f0*/  @!PT LDS RZ, [RZ] ;  /* 0x00000000fffff984 */ /* 0x000fe20000000800 */
[----:B------:R-:W-:Y:S01]  /*1100*/  @!PT LDS RZ, [RZ] ;  /* 0x00000000fffff984 */ /* 0x000fe20000000800 */
[----:B------:R-:W-:Y:S01]  /*1110*/  @!PT LDS RZ, [RZ] ;  /* 0x00000000fffff984 */ /* 0x000fe20000000800 */
[----:B------:R5:W-:Y:S01]  /*1120*/  LDGSTS.E.BYPASS.LTC128B.128 [R38+0x8080], [R34.64], !P3 ;  /* 0x0808000022267fae */ /* 0x000be2000d901d52 */
[----:B------:R-:W-:-:S03]  /*1130*/  ISETP.GE.AND P3, PT, R14, c[0x0][0x1fc], PT ;  /* 0x00007f000e007a0c */ /* 0x000fc60003f66270 */
[----:B------:R5:W-:Y:S01]  /*1140*/  LDGSTS.E.BYPASS.LTC128B.128 [R38+0x9080], [R34.64+0x80], !P5 ;  /* 0x0908008022267fae */ /* 0x000be2000e901d52 */
[----:B------:R-:W-:Y:S01]  /*1150*/  ISETP.GE.OR P5, PT, R14, c[0x0][0x1fc], P1 ;  /* 0x00007f000e007a0c */ /* 0x000fe20000fa6670 */
[----:B------:R-:W-:Y:S02]  /*1160*/  IMAD.SHL.U32 R14, R16, 0x20, RZ ;  /* 0x00000020100e7824 */ /* 0x000fe400078e00ff */
[----:B------:R5:W-:Y:S01]  /*1170*/  LDGSTS.E.BYPASS.LTC128B.128 [R38+0xa080], [R34.64+0x100], !P2 ;  /* 0x0a08010022267fae */ /* 0x000be2000d101d52 */
[----:B------:R-:W-:Y:S01]  /*1180*/  ISETP.GE.AND P2, PT, R29, c[0x0][0x16c], PT ;  /* 0x00005b001d007a0c */ /* 0x000fe20003f46270 */
[----:B--2---:R-:W-:Y:S01]  /*1190*/  IMAD.SHL.U32 R5, R23, 0x8, RZ ;  /* 0x0000000817057824 */ /* 0x004fe200078e00ff */
[----:B---3--:R-:W-:Y:S01]  /*11a0*/  LEA.HI R4, R33, R148, RZ, 0x5 ;  /* 0x0000009421047211 */ /* 0x008fe200078f28ff */
[----:B------:R5:W-:Y:S01]  /*11b0*/  LDGSTS.E.BYPASS.LTC128B.128 [R38+0xb080], [R34.64+0x180], !P0 ;  /* 0x0b08018022267fae */ /* 0x000be2000c101d52 */
[----:B------:R-:W-:Y:S02]  /*11c0*/  SEL R19, RZ, 0xffffffff, P2 ;  /* 0xffffffffff137807 */ /* 0x000fe40001000000 */
[----:B------:R-:W-:-:S02]  /*11d0*/  SHF.R.S32.HI R2, RZ, 0x5, R4 ;  /* 0x00000005ff027819 */ /* 0x000fc40000011404 */
[----:B------:R-:W-:Y:S01]  /*11e0*/  ISETP.GE.AND P2, PT, R31, c[0x0][0x16c], PT ;  /* 0x00005b001f007a0c */ /* 0x000fe20003f46270 */
[----:B------:R-:W-:Y:S01]  /*11f0*/  IMAD.SHL.U32 R13, R19, 0x2, RZ ;  /* 0x00000002130d7824 */ /* 0x000fe200078e00ff */
[----:B------:R-:W-:Y:S02]  /*1200*/  LEA.HI R7, R4, R2, RZ, 0x1 ;  /* 0x0000000204077211 */ /* 0x000fe400078f08ff */
[----:B------:R-:W-:Y:S02]  /*1210*/  SEL R24, RZ, 0x8, P2 ;  /* 0x00000008ff187807 */ /* 0x000fe40001000000 */
[----:B------:R-:W-:Y:S02]  /*1220*/  LOP3.LUT R7, R7, 0xfffffffe, RZ, 0xc0, !PT ;  /* 0xfffffffe07077812 */ /* 0x000fe400078ec0ff */
[----:B------:R-:W-:Y:S02]  /*1230*/  LEA R10, P2, R25, c[0x0][0x280], 0x2 ;  /* 0x0000a000190a7a11 */ /* 0x000fe400078410ff */
[----:B------:R-:W-:Y:S01]  /*1240*/  ISETP.GE.AND P0, PT, R29, c[0x0][0x1fc], PT ;  /* 0x00007f001d007a0c */ /* 0x000fe20003f06270 */
[----:B------:R-:W-:Y:S01]  /*1250*/  IMAD.IADD R7, R2, 0x1, -R7 ;  /* 0x0000000102077824 */ /* 0x000fe200078e0a07 */
[----:B------:R-:W-:-:S02]  /*1260*/  LEA.HI.X R11, R25, c[0x0][0x284], R32, 0x2, P2 ;  /* 0x0000a100190b7a11 */ /* 0x000fc400010f1420 */
[----:B------:R-:W-:Y:S01]  /*1270*/  ISETP.GT.AND P2, PT, R148, 0x7, PT ;  /* 0x000000079400780c */ /* 0x000fe20003f44270 */
[----:B------:R-:W-:Y:S01]  /*1280*/  IMAD.SHL.U32 R12, R7, 0x10, RZ ;  /* 0x00000010070c7824 */ /* 0x000fe200078e00ff */
[----:B------:R-:W-:Y:S01]  /*1290*/  LOP3.LUT R5, R5, 0x18, RZ, 0xc0, !PT ;  /* 0x0000001805057812 */ /* 0x000fe200078ec0ff */
[----:B------:R-:W-:Y:S01]  /*12a0*/  IMAD.SHL.U32 R7, R7, 0x400, RZ ;  /* 0x0000040007077824 */ /* 0x000fe200078e00ff */
[----:B------:R-:W-:Y:S02]  /*12b0*/  SEL R18, RZ, 0xffffffff, P0 ;  /* 0xffffffffff127807 */ /* 0x000fe40000000000 */
[----:B------:R-:W-:Y:S02]  /*12c0*/  LOP3.LUT R9, R9, 0x10, R12, 0xf8, !PT ;  /* 0x0000001009097812 */ /* 0x000fe400078ef80c */
[----:B------:R-:W-:Y:S02]  /*12d0*/  LOP3.LUT R14, R5, 0x20, R14, 0xf8, !PT ;  /* 0x00000020050e7812 */ /* 0x000fe400078ef80e */
[----:B------:R-:W-:-:S02]  /*12e0*/  LOP3.LUT R9, R9, 0x8, R30, 0xf8, !PT ;  /* 0x0000000809097812 */ /* 0x000fc400078ef81e */
[----:B------:R-:W-:Y:S01]  /*12f0*/  LOP3.LUT R17, R17, R6, R5, 0x1e, !PT ;  /* 0x0000000611117212 */ /* 0x000fe200078e1e05 */
[----:B------:R-:W-:Y:S01]  /*1300*/  @!P2 IMAD.SHL.U32 R5, R148, 0x10, RZ ;  /* 0x000000109405a824 */ /* 0x000fe200078e00ff */
[----:B-----5:R-:W-:Y:S02]  /*1310*/  SEL R35, RZ, 0x1, P3 ;  /* 0x00000001ff237807 */ /* 0x020fe40001800000 */
[----:B------:R-:W-:Y:S01]  /*1320*/  LOP3.LUT R15, R9, R15, RZ, 0x3c, !PT ;  /* 0x0000000f090f7212 */ /* 0x000fe200078e3cff */
[----:B------:R-:W-:Y:S01]  /*1330*/  IMAD.SHL.U32 R9, R18, 0x2, RZ ;  /* 0x0000000212097824 */ /* 0x000fe200078e00ff */
[----:B------:R-:W-:Y:S01]  /*1340*/  SEL R34, RZ, 0x1, P4 ;  /* 0x00000001ff227807 */ /* 0x000fe20002000000 */
[----:B------:R2:W-:Y:S01]  /*1350*/  @!P2 LDGSTS.E.BYPASS.LTC128B.128 [R5+0x14080], [R26.64] ;  /* 0x140800001a05afae */ /* 0x0005e2000b901d52 */
[----:B------:R-:W-:Y:S02]  /*1360*/  ISETP.GE.AND P3, PT, R28, c[0x0][0x16c], PT ;  /* 0x00005b001c007a0c */ /* 0x000fe40003f66270 */
[----:B------:R-:W-:Y:S01]  /*1370*/  ISETP.GE.AND P0, PT, R31, c[0x0][0x1fc], PT ;  /* 0x00007f001f007a0c */ /* 0x000fe20003f06270 */
[----:B------:R-:W0:Y:S01]  /*1380*/  LDGDEPBAR ;  /* 0x00000000000079af */ /* 0x000e220000000000 */
[----:B------:R-:W-:-:S02]  /*1390*/  ISETP.GE.OR P4, PT, R29, c[0x0][0x1fc], P1 ;  /* 0x00007f001d007a0c */ /* 0x000fc40000f86670 */
[----:B------:R-:W-:Y:S01]  /*13a0*/  SEL R29, RZ, 0x4, P3 ;  /* 0x00000004ff1d7807 */ /* 0x000fe20001800000 */
[----:B------:R3:W-:Y:S01]  /*13b0*/  LDGSTS.E.BYPASS.LTC128B.128 [R38+0x10080], [R40.64], !P5 ;  /* 0x1008000028267fae */ /* 0x0007e2000e901d52 */
[----:B------:R-:W-:Y:S02]  /*13c0*/  LOP3.LUT R13, R13, 0x2, R34, 0xe2, !PT ;  /* 0x000000020d0d7812 */ /* 0x000fe400078ee222 */
[----:B------:R-:W-:Y:S02]  /*13d0*/  LOP3.LUT R9, R9, 0x2, R35, 0xe2, !PT ;  /* 0x0000000209097812 */ /* 0x000fe400078ee223 */
[----:B------:R-:W-:Y:S02]  /*13e0*/  LOP3.LUT P5, RZ, R0, 0x2, RZ, 0xc0, !PT ;  /* 0x0000000200ff7812 */ /* 0x000fe400078ac0ff */
[----:B------:R-:W-:Y:S02]  /*13f0*/  LOP3.LUT R13, R24, R13, R29, 0xfe, !PT ;  /* 0x0000000d180d7212 */ /* 0x000fe400078efe1d */
[----:B------:R-:W-:Y:S01]  /*1400*/  ISETP.GE.OR P3, PT, R28, c[0x0][0x1fc], P1 ;  /* 0x00007f001c007a0c */ /* 0x000fe20000f66670 */
[----:B------:R3:W-:Y:S01]  /*1410*/  LDGSTS.E.BYPASS.LTC128B.128 [R38+0x11080], [R40.64+0x80], !P4 ;  /* 0x1108008028267fae */ /* 0x0007e2000e101d52 */
[----:B------:R-:W-:-:S02]  /*1420*/  ISETP.GE.OR P1, PT, R31, c[0x0][0x1fc], P1 ;  /* 0x00007f001f007a0c */ /* 0x000fc40000f26670 */
[----:B------:R-:W-:Y:S01]  /*1430*/  LOP3.LUT R6, R20, 0x7ffffffc, RZ, 0xc0, !PT ;  /* 0x7ffffffc14067812 */ /* 0x000fe200078ec0ff */
[----:B------:R5:W-:Y:S01]  /*1440*/  STL [R1+0x64], R13 ;  /* 0x0000640d01007387 */ /* 0x000be20000100800 */
[----:B------:R-:W-:-:S03]  /*1450*/  LOP3.LUT R18, R21, 0x4, RZ, 0xc0, !PT ;  /* 0x0000000415127812 */ /* 0x000fc600078ec0ff */
[----:B------:R-:W-:Y:S01]  /*1460*/  IMAD.IADD R6, R148, 0x1, -R6 ;  /* 0x0000000194067824 */ /* 0x000fe200078e0a06 */
[----:B--2---:R-:W-:Y:S02]  /*1470*/  SEL R5, RZ, 0x8, P0 ;  /* 0x00000008ff057807 */ /* 0x004fe40000000000 */
[C---:B------:R-:W-:Y:S01]  /*1480*/  LOP3.LUT P0, RZ, R0.reuse, 0x4, RZ, 0xc0, !PT ;  /* 0x0000000400ff7812 */ /* 0x040fe2000780c0ff */
[----:B------:R-:W-:Y:S01]  /*1490*/  IMAD.SHL.U32 R0, R0, 0x40, RZ ;  /* 0x0000004000007824 */ /* 0x000fe200078e00ff */
[----:B------:R-:W-:Y:S01]  /*14a0*/  LOP3.LUT R5, R5, R9, R22, 0xfe, !PT ;  /* 0x0000000905057212 */ /* 0x000fe200078efe16 */
[----:B------:R-:W-:Y:S01]  /*14b0*/  IMAD.SHL.U32 R9, R2, 0x8, RZ ;  /* 0x0000000802097824 */ /* 0x000fe200078e00ff */
[----:B------:R3:W-:Y:S01]  /*14c0*/  LDGSTS.E.BYPASS.LTC128B.128 [R38+0x12080], [R40.64+0x100], !P3 ;  /* 0x1208010028267fae */ /* 0x0007e2000d901d52 */
[----:B------:R-:W-:Y:S01]  /*14d0*/  IMAD R6, R6, 0x2, R7 ;  /* 0x0000000206067824 */ /* 0x000fe200078e0207 */
[----:B------:R-:W-:Y:S02]  /*14e0*/  LOP3.LUT R0, R0, 0x1c0, RZ, 0xc0, !PT ;  /* 0x000001c000007812 */ /* 0x000fe400078ec0ff */
[----:B------:R2:W-:Y:S01]  /*14f0*/  STL [R1+0x60], R5 ;  /* 0x0000600501007387 */ /* 0x0005e20000100800 */
[----:B------:R-:W-:Y:S01]  /*1500*/  IMAD.IADD R17, R6, 0x1, R17 ;  /* 0x0000000106117824 */ /* 0x000fe200078e0211 */
[--C-:B------:R-:W-:Y:S01]  /*1510*/  SHF.R.U32.HI R2, RZ, 0x3, R0.reuse ;  /* 0x00000003ff027819 */ /* 0x100fe20000011600 */
[----:B------:R-:W-:Y:S01]  /*1520*/  IMAD.SHL.U32 R6, R8, 0x40, RZ ;  /* 0x0000004008067824 */ /* 0x000fe200078e00ff */
[----:B------:R3:W-:Y:S01]  /*1530*/  LDGSTS.E.BYPASS.LTC128B.128 [R38+0x13080], [R40.64+0x180], !P1 ;  /* 0x1308018028267fae */ /* 0x0007e2000c901d52 */
[----:B------:R-:W-:Y:S01]  /*1540*/  IMAD.SHL.U32 R17, R17, 0x2, RZ ;  /* 0x0000000211117824 */ /* 0x000fe200078e00ff */
[----:B------:R-:W-:-:S02]  /*1550*/  LOP3.LUT R14, R2, R14, R0, 0x1e, !PT ;  /* 0x0000000e020e7212 */ /* 0x000fc400078e1e00 */
[----:B------:R3:W-:Y:S01]  /*1560*/  STL [R1+0x9c], R18 ;  /* 0x00009c1201007387 */ /* 0x0007e20000100800 */
[----:B------:R-:W-:Y:S02]  /*1570*/  LOP3.LUT R6, R6, 0xfffffe00, RZ, 0xc0, !PT ;  /* 0xfffffe0006067812 */ /* 0x000fe400078ec0ff */
[----:B-----5:R-:W-:Y:S02]  /*1580*/  LOP3.LUT R13, R0, 0x38, R9, 0xf8, !PT ;  /* 0x00000038000d7812 */ /* 0x020fe400078ef809 */
[----:B------:R-:W-:Y:S01]  /*1590*/  LOP3.LUT R9, R4, 0xffffffe0, RZ, 0xc0, !PT ;  /* 0xffffffe004097812 */ /* 0x000fe200078ec0ff */
[----:B------:R-:W-:Y:S01]  /*15a0*/  IMAD R4, R16, 0x200, R15 ;  /* 0x0000020010047824 */ /* 0x000fe200078e020f */
[----:B------:R-:W-:Y:S02]  /*15b0*/  ISETP.LT.AND P1, PT, RZ, c[0x0][0x168], PT ;  /* 0x00005a00ff007a0c */ /* 0x000fe40003f21270 */
[----:B------:R-:W-:Y:S01]  /*15c0*/  LOP3.LUT R8, R13, R2, RZ, 0x3c, !PT ;  /* 0x000000020d087212 */ /* 0x000fe200078e3cff */
[----:B------:R-:W-:Y:S01]  /*15d0*/  IMAD.IADD R9, R148, 0x1, -R9 ;  /* 0x0000000194097824 */ /* 0x000fe200078e0a09 */
[----:B------:R-:W-:Y:S01]  /*15e0*/  IADD3 R13, R17, 0x14180, RZ ;  /* 0x00014180110d7810 */ /* 0x000fe20007ffe0ff */
[----:B--2---:R-:W-:-:S02]  /*15f0*/  IMAD.SHL.U32 R5, R16, 0x8, RZ ;  /* 0x0000000810057824 */ /* 0x004fc400078e00ff */
[----:B------:R-:W-:-:S03]  /*1600*/  IMAD R16, R16, 0x1000, R6 ;  /* 0x0000100010107824 */ /* 0x000fc600078e0206 */
[----:B------:R-:W-:Y:S01]  /*1610*/  LOP3.LUT R5, R0, 0x8, R5, 0xf8, !PT ;  /* 0x0000000800057812 */ /* 0x000fe200078ef805 */
[----:B------:R-:W-:-:S03]  /*1620*/  @!P2 IMAD.SHL.U32 R0, R148, 0x10, RZ ;  /* 0x000000109400a824 */ /* 0x000fc600078e00ff */
[----:B------:R-:W-:Y:S02]  /*1630*/  LOP3.LUT R5, R5, R2, RZ, 0x3c, !PT ;  /* 0x0000000205057212 */ /* 0x000fe400078e3cff */
[----:B------:R2:W-:Y:S02]  /*1640*/  @!P2 LDGSTS.E.BYPASS.LTC128B.128 [R0+0x14100], [R10.64] ;  /* 0x141000000a00afae */ /* 0x0005e4000b901d52 */
[-C--:B------:R-:W-:Y:S02]  /*1650*/  IADD3 R2, R5, R6.reuse, R7 ;  /* 0x0000000605027210 */ /* 0x080fe40007ffe007 */
[----:B------:R-:W0:Y:S01]  /*1660*/  LDGDEPBAR ;  /* 0x00000000000079af */ /* 0x000e220000000000 */
[----:B------:R-:W-:Y:S02]  /*1670*/  SEL R7, R37, 0xffffffe0, !P0 ;  /* 0xffffffe025077807 */ /* 0x000fe40004000000 */
[----:B--2---:R-:W-:Y:S02]  /*1680*/  SHF.R.S32.HI R10, RZ, 0x1f, R9 ;  /* 0x0000001fff0a7819 */ /* 0x004fe40000011409 */
[----:B------:R-:W-:-:S02]  /*1690*/  LOP3.LUT R0, R14, R6, RZ, 0xfc, !PT ;  /* 0x000000060e007212 */ /* 0x000fc400078efcff */
[----:B------:R-:W-:Y:S02]  /*16a0*/  LEA.HI R10, R10, R9, RZ, 0x2 ;  /* 0x000000090a0a7211 */ /* 0x000fe400078f10ff */
[----:B------:R-:W-:Y:S01]  /*16b0*/  LOP3.LUT R6, R5, R6, RZ, 0xfc, !PT ;  /* 0x0000000605067212 */ /* 0x000fe200078efcff */
[----:B------:R-:W-:Y:S01]  /*16c0*/  IMAD.IADD R5, R16, 0x1, R8 ;  /* 0x0000000110057824 */ /* 0x000fe200078e0208 */
[----:B------:R-:W-:Y:S01]  /*16d0*/  LEA.HI R11, R10, R12, RZ, 0x1e ;  /* 0x0000000c0a0b7211 */ /* 0x000fe200078ff0ff */
[----:B------:R-:W-:-:S04]  /*16e0*/  IMAD.MOV.U32 R8, RZ, RZ, 0x10 ;  /* 0x00000010ff087424 */ /* 0x000fc800078e00ff */
[----:B------:R3:W-:Y:S01]  /*16f0*/  STL [R1+0x6c], R11 ;  /* 0x00006c0b01007387 */ /* 0x0007e20000100800 */
[----:B------:R-:W-:-:S03]  /*1700*/  SEL R8, R8, 0xfffffff0, !P5 ;  /* 0xfffffff008087807 */ /* 0x000fc60006800000 */
[----:B------:R3:W-:Y:S01]  /*1710*/  STL [R1+0x54], R17 ;  /* 0x0000541101007387 */ /* 0x0007e20000100800 */
[----:B------:R-:W-:Y:S05]  /*1720*/  @P1 BRA `(.L_x_0) ;  /* 0x0000041000001947 */ /* 0x000fea0003800000 */
[----:B-1--4-:R-:W-:Y:S01]  /*1730*/  CS2R R142, SRZ ;  /* 0x00000000008e7805 */ /* 0x012fe2000001ff00 */
[----:B------:R-:W-:Y:S01]  /*1740*/  CS2R R140, SRZ ;  /* 0x00000000008c7805 */ /* 0x000fe2000001ff00 */
        /* <DEDUP_REMOVED lines=51> */
[----:B---3--:R-:W-:Y:S01]  /*1a80*/  CS2R R40, SRZ ;  /* 0x0000000000287805 */ /* 0x008fe2000001ff00 */
        /* <DEDUP_REMOVED lines=10> */
[----:B------:R-:W-:Y:S05]  /*1b30*/  BRA `(.L_x_1) ;  /* 0x0000294000007947 */ /* 0x000fea0003800000 */
.L_x_0:
[----:B-1-34-:R-:W-:Y:S01]  /*1b40*/  SHF.R.S32.HI R11, RZ, 0x1f, R23 ;  /* 0x0000001fff0b7819 */ /* 0x01afe20000011417 */
[----:B------:R-:W-:Y:S01]  /*1b50*/  ULDC.64 UR4, c[0x0][0x238] ;  /* 0x00008e0000047ab9 */ /* 0x000fe20000000a00 */
[----:B------:R-:W-:Y:S01]  /*1b60*/  ISETP.NE.AND P0, PT, R18, RZ, PT ;  /* 0x000000ff1200720c */ /* 0x000fe20003f05270 */
[----:B------:R-:W-:Y:S01]  /*1b70*/  UIMAD UR4, UR9, UR4, URZ ;  /* 0x00000004090472a4 */ /* 0x000fe2000f8e023f */
[----:B------:R-:W-:Y:S01]  /*1b80*/  LEA.HI R11, R11, R23, RZ, 0x2 ;  /* 0x000000170b0b7211 */ /* 0x000fe200078f10ff */
[----:B------:R-:W-:Y:S01]  /*1b90*/  IMAD.SHL.U32 R2, R2, 0x2, RZ ;  /* 0x0000000202027824 */ /* 0x000fe200078e00ff */
[----:B------:R-:W-:Y:S01]  /*1ba0*/  SHF.R.S32.HI R149, RZ, 0x1f, R148 ;  /* 0x0000001fff957819 */ /* 0x000fe20000011494 */
[----:B------:R-:W-:Y:S01]  /*1bb0*/  UIMAD UR4, UR11, UR5, UR4 ;  /* 0x000000050b0472a4 */ /* 0x000fe2000f8e0204 */
[----:B------:R-:W-:Y:S01]  /*1bc0*/  LOP3.LUT R11, R11, 0xfffffffc, RZ, 0xc0, !PT ;  /* 0xfffffffc0b0b7812 */ /* 0x000fe200078ec0ff */
[----:B------:R-:W-:Y:S01]  /*1bd0*/  UMOV UR7, 0x1f ;  /* 0x0000001f00077882 */ /* 0x000fe20000000000 */
[----:B------:R-:W-:Y:S01]  /*1be0*/  LOP3.LUT R12, R10, 0xfffffffc, RZ, 0xc0, !PT ;  /* 0xfffffffc0a0c7812 */ /* 0x000fe200078ec0ff */
[----:B------:R-:W-:Y:S01]  /*1bf0*/  STL [R1+0x74], R149 ;  /* 0x0000749501007387 */ /* 0x000fe20000100800 */
[----:B------:R-:W-:Y:S01]  /*1c00*/  IADD3 R14, R17, 0x141c0, RZ ;  /* 0x000141c0110e7810 */ /* 0x000fe20007ffe0ff */
[----:B------:R-:W-:Y:S01]  /*1c10*/  IMAD.IADD R23, R23, 0x1, -R11 ;  /* 0x0000000117177824 */ /* 0x000fe200078e0a0b */
[----:B------:R-:W-:Y:S01]  /*1c20*/  LEA R5, R5, 0x80, 0x1 ;  /* 0x0000008005057811 */ /* 0x000fe200078e08ff */
[----:B------:R-:W-:Y:S01]  /*1c30*/  IMAD.U32 R11, RZ, RZ, UR11 ;  /* 0x0000000bff0b7e24 */ /* 0x000fe2000f8e00ff */
[----:B------:R-:W-:Y:S01]  /*1c40*/  @P0 IADD3 R14, R13, -0x40, RZ ;  /* 0xffffffc00d0e0810 */ /* 0x000fe20007ffe0ff */
[----:B------:R-:W-:Y:S01]  /*1c50*/  IMAD.IADD R12, R9, 0x1, -R12 ;  /* 0x00000001090c7824 */ /* 0x000fe200078e0a0c */
[----:B------:R-:W-:Y:S01]  /*1c60*/  LEA R6, R6, 0x15180, 0x1 ;  /* 0x0001518006067811 */ /* 0x000fe200078e08ff */
[----:B------:R-:W-:Y:S01]  /*1c70*/  IMAD.WIDE.U32 R10, R11, c[0x0][0x238], R148 ;  /* 0x00008e000b0a7a25 */ /* 0x000fe200078e0094 */
[----:B------:R-:W-:Y:S01]  /*1c80*/  CS2R R146, SRZ ;  /* 0x0000000000927805 */ /* 0x000fe2000001ff00 */
[----:B------:R1:W-:Y:S01]  /*1c90*/  STL [R1+0x68], R14 ;  /* 0x0000680e01007387 */ /* 0x0003e20000100800 */
[----:B------:R-:W-:Y:S01]  /*1ca0*/  CS2R R144, SRZ ;  /* 0x0000000000907805 */ /* 0x000fe2000001ff00 */
[----:B------:R-:W-:Y:S01]  /*1cb0*/  IMAD.U32 R9, RZ, RZ, UR12 ;  /* 0x0000000cff097e24 */ /* 0x000fe2000f8e00ff */
[----:B------:R-:W-:Y:S01]  /*1cc0*/  IADD3 R11, R11, UR4, RZ ;  /* 0x000000040b0b7c10 */ /* 0x000fe2000fffe0ff */
[----:B------:R-:W-:Y:S01]  /*1cd0*/  ULDC.64 UR4, c[0x0][0x240] ;  /* 0x0000900000047ab9 */ /* 0x000fe20000000a00 */
[----:B------:R-:W-:Y:S01]  /*1ce0*/  IMAD R23, R23, -0x8, R36 ;  /* 0xfffffff817177824 */ /* 0x000fe200078e0224 */
[----:B------:R-:W-:Y:S01]  /*1cf0*/  UIMAD UR4, UR10, UR4, URZ ;  /* 0x000000040a0472a4 */ /* 0x000fe2000f8e023f */
[----:B------:R-:W-:Y:S01]  /*1d00*/  IMAD.SHL.U32 R0, R0, 0x2, RZ ;  /* 0x0000000200007824 */ /* 0x000fe200078e00ff */
[----:B------:R-:W-:Y:S01]  /*1d10*/  CS2R R142, SRZ ;  /* 0x00000000008e7805 */ /* 0x000fe2000001ff00 */
[----:B------:R-:W-:Y:S01]  /*1d20*/  IMAD R12, R12, -0x2, R23 ;  /* 0xfffffffe0c0c7824 */ /* 0x000fe200078e0217 */
[----:B------:R-:W-:Y:S01]  /*1d30*/  UIMAD UR5, UR12, UR5, UR4 ;  /* 0x000000050c0572a4 */ /* 0x000fe2000f8e0204 */
[----:B------:R-:W-:Y:S01]  /*1d40*/  CS2R R140, SRZ ;  /* 0x00000000008c7805 */ /* 0x000fe2000001ff00 */
[----:B------:R-:W-:Y:S01]  /*1d50*/  CS2R R138, SRZ ;  /* 0x00000000008a7805 */ /* 0x000fe2000001ff00 */
[----:B------:R-:W-:Y:S01]  /*1d60*/  ULDC UR4, c[0x0][0x168] ;  /* 0x00005a0000047ab9 */ /* 0x000fe20000000800 */
[----:B------:R-:W-:Y:S01]  /*1d70*/  CS2R R136, SRZ ;  /* 0x0000000000887805 */ /* 0x000fe2000001ff00 */
[----:B------:R-:W-:Y:S01]  /*1d80*/  UIADD3 UR7, UR7, UR4, URZ ;  /* 0x0000000407077290 */ /* 0x000fe2000fffe03f */
[----:B------:R-:W-:Y:S01]  /*1d90*/  CS2R R134, SRZ ;  /* 0x0000000000867805 */ /* 0x000fe2000001ff00 */
[----:B------:R-:W-:Y:S01]  /*1da0*/  CS2R R132, SRZ ;  /* 0x0000000000847805 */ /* 0x000fe2000001ff00 */
[----:B------:R-:W-:Y:S01]  /*1db0*/  CS2R R130, SRZ ;  /* 0x0000000000827805 */ /* 0x000fe2000001ff00 */
[----:B------:R-:W-:Y:S01]  /*1dc0*/  USHF.R.S32.HI UR4, URZ, 0x1f, UR7 ;  /* 0x0000001f3f047899 */ /* 0x000fe20008011407 */
[----:B------:R-:W-:Y:S01]  /*1dd0*/  CS2R R128, SRZ ;  /* 0x0000000000807805 */ /* 0x000fe2000001ff00 */
[----:B------:R-:W-:Y:S01]  /*1de0*/  CS2R R126, SRZ ;  /* 0x00000000007e7805 */ /* 0x000fe2000001ff00 */
[----:B------:R-:W-:Y:S01]  /*1df0*/  CS2R R124, SRZ ;  /* 0x00000000007c7805 */ /* 0x000fe2000001ff00 */
[----:B------:R-:W-:Y:S01]  /*1e00*/  ULEA.HI UR4, UR4, UR7, URZ, 0x5 ;  /* 0x0000000704047291 */ /* 0x000fe2000f8f283f */
[----:B------:R-:W-:Y:S01]  /*1e10*/  CS2R R122, SRZ ;  /* 0x00000000007a7805 */ /* 0x000fe2000001ff00 */
[----:B-1----:R-:W-:Y:S01]  /*1e20*/  IMAD.WIDE.U32 R14, R9, c[0x0][0x240], R10 ;  /* 0x00009000090e7a25 */ /* 0x002fe200078e000a */
[----:B------:R-:W-:Y:S01]  /*1e30*/  CS2R R120, SRZ ;  /* 0x0000000000787805 */ /* 0x000fe2000001ff00 */
[----:B------:R-:W-:Y:S01]  /*1e40*/  CS2R R118, SRZ ;  /* 0x0000000000767805 */ /* 0x000fe2000001ff00 */
[----:B------:R-:W-:Y:S01]  /*1e50*/  CS2R R116, SRZ ;  /* 0x0000000000747805 */ /* 0x000fe2000001ff00 */
[----:B------:R-:W-:Y:S01]  /*1e60*/  CS2R R114, SRZ ;  /* 0x0000000000727805 */ /* 0x000fe2000001ff00 */
[----:B------:R-:W-:Y:S01]  /*1e70*/  STL.64 [R1+0x90], R14 ;  /* 0x0000900e01007387 */ /* 0x000fe20000100a00 */
[----:B------:R-:W-:Y:S01]  /*1e80*/  CS2R R112, SRZ ;  /* 0x0000000000707805 */ /* 0x000fe2000001ff00 */
[----:B------:R-:W-:Y:S01]  /*1e90*/  CS2R R110, SRZ ;  /* 0x00000000006e7805 */ /* 0x000fe2000001ff00 */
[----:B------:R-:W-:Y:S01]  /*1ea0*/  CS2R R108, SRZ ;  /* 0x00000000006c7805 */ /* 0x000fe2000001ff00 */
[----:B------:R1:W-:Y:S01]  /*1eb0*/  STL [R1+0x24], R5 ;  /* 0x0000240501007387 */ /* 0x0003e20000100800 */
[----:B------:R-:W-:Y:S01]  /*1ec0*/  CS2R R106, SRZ ;  /* 0x00000000006a7805 */ /* 0x000fe2000001ff00 */
[----:B------:R-:W-:Y:S01]  /*1ed0*/  CS2R R104, SRZ ;  /* 0x0000000000687805 */ /* 0x000fe2000001ff00 */
[----:B------:R-:W-:Y:S01]  /*1ee0*/  CS2R R102, SRZ ;  /* 0x0000000000667805 */ /* 0x000fe2000001ff00 */
[----:B------:R-:W-:Y:S01]  /*1ef0*/  STL [R1+0x40], R6 ;  /* 0x0000400601007387 */ /* 0x000fe20000100800 */
        /* <DEDUP_REMOVED lines=20> */
[C---:B-1----:R-:W-:Y:S01]  /*2040*/  IMAD R5, R4.reuse, 0x2, R3 ;  /* 0x0000000204057824 */ /* 0x042fe200078e0203 */
[----:B------:R-:W-:Y:S01]  /*2050*/  SHF.L.U32 R3, R4, 0x1, RZ ;  /* 0x0000000104037819 */ /* 0x000fe200000006ff */
[----:B------:R-:W-:Y:S01]  /*2060*/  CS2R R60, SRZ ;  /* 0x00000000003c7805 */ /* 0x000fe2000001ff00 */
[C---:B------:R-:W-:Y:S01]  /*2070*/  LEA R4, R7.reuse, R6, 0x1 ;  /* 0x0000000607047211 */ /* 0x040fe200078e08ff */
[----:B------:R-:W-:Y:S01]  /*2080*/  CS2R R58, SRZ ;  /* 0x00000000003a7805 */ /* 0x000fe2000001ff00 */
[----:B------:R1:W-:Y:S01]  /*2090*/  STL [R1+0x38], R5 ;  /* 0x0000380501007387 */ /* 0x0003e20000100800 */
[----:B------:R-:W-:Y:S01]  /*20a0*/  CS2R R56, SRZ ;  /* 0x0000000000387805 */ /* 0x000fe2000001ff00 */
[----:B------:R-:W-:Y:S01]  /*20b0*/  CS2R R54, SRZ ;  /* 0x0000000000367805 */ /* 0x000fe2000001ff00 */
[----:B------:R-:W-:Y:S01]  /*20c0*/  CS2R R52, SRZ ;  /* 0x0000000000347805 */ /* 0x000fe2000001ff00 */
[----:B------:R2:W-:Y:S01]  /*20d0*/  STL [R1+0x3c], R3 ;  /* 0x00003c0301007387 */ /* 0x0005e20000100800 */
        /* <DEDUP_REMOVED lines=16> */
[C---:B------:R-:W-:Y:S01]  /*21e0*/  ISETP.GT.AND P6, PT, R12.reuse, RZ, PT ;  /* 0x000000ff0c00720c */ /* 0x040fe20003fc4270 */
[----:B------:R-:W-:Y:S01]  /*21f0*/  UMOV UR10, URZ ;  /* 0x0000003f000a7c82 */ /* 0x000fe20008000000 */
[----:B------:R-:W-:Y:S01]  /*2200*/  ISETP.GT.AND P5, PT, R12, 0x1, PT ;  /* 0x000000010c00780c */ /* 0x000fe20003fa4270 */
[----:B------:R-:W-:Y:S01]  /*2210*/  UMOV UR11, 0xffffffe0 ;  /* 0xffffffe0000b7882 */ /* 0x000fe20000000000 */
[----:B-1----:R-:W-:Y:S01]  /*2220*/  IMAD R5, R8, 0x2, R6 ;  /* 0x0000000208057824 */ /* 0x002fe200078e0206 */
[C---:B------:R-:W-:Y:S01]  /*2230*/  ISETP.GT.AND P4, PT, R12.reuse, 0x20, PT ;  /* 0x000000200c00780c */ /* 0x040fe20003f84270 */
[----:B------:R-:W-:Y:S01]  /*2240*/  ULDC UR9, c[0x0][0x168] ;  /* 0x00005a0000097ab9 */ /* 0x000fe20000000800 */
[----:B------:R-:W-:Y:S01]  /*2250*/  ISETP.GT.AND P3, PT, R12, 0x21, PT ;  /* 0x000000210c00780c */ /* 0x000fe20003f64270 */
[--C-:B--2---:R-:W-:Y:S01]  /*2260*/  IMAD R3, R8, 0x2, R2.reuse ;  /* 0x0000000208037824 */ /* 0x104fe200078e0202 */
[----:B------:R1:W-:Y:S01]  /*2270*/  STL [R1+0x44], R5 ;  /* 0x0000440501007387 */ /* 0x0003e20000100800 */
[C---:B------:R-:W-:Y:S01]  /*2280*/  IMAD R8, R7.reuse, 0x2, R2 ;  /* 0x0000000207087824 */ /* 0x040fe200078e0202 */
[----:B------:R-:W-:Y:S01]  /*2290*/  USHF.R.S32.HI UR13, URZ, 0x5, UR4 ;  /* 0x000000053f0d7899 */ /* 0x000fe20008011404 */
[----:B------:R-:W-:Y:S01]  /*22a0*/  IMAD R252, R7, 0x2, R3 ;  /* 0x0000000207fc7824 */ /* 0x000fe200078e0203 */
[----:B------:R-:W-:-:S02]  /*22b0*/  ULDC UR7, c[0x0][0x168] ;  /* 0x00005a0000077ab9 */ /* 0x000fc40000000800 */
[----:B------:R-:W-:Y:S04]  /*22c0*/  STL [R1+0x20], R8 ;  /* 0x0000200801007387 */ /* 0x000fe80000100800 */
[----:B------:R2:W-:Y:S01]  /*22d0*/  STL [R1+0x4c], R4 ;  /* 0x00004c0401007387 */ /* 0x0005e20000100800 */
[----:B-1----:R-:W-:-:S05]  /*22e0*/  IMAD R5, R7, 0x2, R5 ;  /* 0x0000000207057824 */ /* 0x002fca00078e0205 */
[----:B------:R1:W-:Y:S01]  /*22f0*/  STL [R1+0x48], R5 ;  /* 0x0000480501007387 */ /* 0x0003e20000100800 */
[----:B--2---:R-:W-:-:S05]  /*2300*/  IADD3 R4, R15, UR5, RZ ;  /* 0x000000050f047c10 */ /* 0x004fca000fffe0ff */
[----:B------:R1:W-:Y:S02]  /*2310*/  STL [R1+0x98], R4 ;  /* 0x0000980401007387 */ /* 0x0003e40000100800 */
.L_x_4:
[----:B-1----:R-:W2:Y:S01]  /*2320*/  LDL R159, [R1+0x28] ;  /* 0x00002800019f7983 */ /* 0x002ea20000100800 */
[----:B------:R-:W-:Y:S04]  /*2330*/  DEPBAR.LE SB0, 0x0 ;  /* 0x000080000000791a */ /* 0x000fe80000000000 */
[----:B------:R-:W3:Y:S01]  /*2340*/  LDL R158, [R1+0x2c] ;  /* 0x00002c00019e7983 */ /* 0x000ee20000100800 */
[----:B------:R-:W-:Y:S03]  /*2350*/  UIADD3 UR20, UR10, 0x1, URZ ;  /* 0x000000010a147890 */ /* 0x000fe6000fffe03f */
[----:B------:R-:W4:Y:S01]  /*2360*/  LDL R157, [R1+0x34] ;  /* 0x00003400019d7983 */ /* 0x000f220000100800 */
[----:B------:R-:W-:Y:S03]  /*2370*/  UISETP.GE.AND UP0, UPT, UR20, UR13, UPT ;  /* 0x0000000d1400728c */ /* 0x000fe6000bf06270 */
[----:B-----5:R-:W5:Y:S04]  /*2380*/  LDL R162, [R1+0x20] ;  /* 0x0000200001a27983 */ /* 0x020f680000100800 */
[----:B------:R-:W-:Y:S01]  /*2390*/  BAR.SYNC.DEFER_BLOCKING 0x0 ;  /* 0x0000000000007b1d */ /* 0x000fe20000010000 */
[----:B------:R-:W-:Y:S05]  /*23a0*/  PLOP3.LUT P0, PT, PT, PT, UP0, 0x80, 0x0 ;  /* 0x000000000000781c */ /* 0x000fea0003f0f008 */
[----:B------:R-:W-:Y:S04]  /*23b0*/  LDSM.16.M88.4 R8, [R2+0x8080] ;  /* 0x008080000208783b */ /* 0x000fe80000000200 */
[----:B------:R-:W5:Y:S04]  /*23c0*/  LDL R156, [R1+0x30] ;  /* 0x00003000019c7983 */ /* 0x000f680000100800 */
[----:B------:R-:W-:Y:S04]  /*23d0*/  LDSM.16.M88.4 R16, [R3+0x8080] ;  /* 0x008080000310783b */ /* 0x000fe80000000200 */
[----:B------:R-:W5:Y:S04]  /*23e0*/  LDL R229, [R1+0x6c] ;  /* 0x00006c0001e57983 */ /* 0x000f680000100800 */
[----:B------:R-:W5:Y:S04]  /*23f0*/  LDL R241, [R1+0x3c] ;  /* 0x00003c0001f17983 */ /* 0x000f680000100800 */
[----:B------:R-:W5:Y:S04]  /*2400*/  LDL R240, [R1+0x38] ;  /* 0x0000380001f07983 */ /* 0x000f680000100800 */
[----:B--2---:R-:W2:Y:S04]  /*2410*/  LDSM.16.M88.4 R12, [R159+0x80] ;  /* 0x000080009f0c783b */ /* 0x004ea80000000200 */
[----:B---3--:R-:W3:Y:S04]  /*2420*/  LDSM.16.M88.4 R148, [R158+0x80] ;  /* 0x000080009e94783b */ /* 0x008ee80000000200 */
[----:B----4-:R-:W-:Y:S01]  /*2430*/  LDSM.16.M88.4 R152, [R157+0x80] ;  /* 0x000080009d98783b */ /* 0x010fe20000000200 */
[C---:B-12---:R-:W-:Y:S08]  /*2440*/  HMMA.16816.F32 R4, R8.reuse, R12, RZ ;  /* 0x0000000c0804723c */ /* 0x046ff000000018ff */
[----:B------:R-:W-:Y:S01]  /*2450*/  HMMA.16816.F32 R8, R8, R14, RZ ;  /* 0x0000000e0808723c */ /* 0x000fe200000018ff */
[----:B-----5:R-:W1:Y:S04]  /*2460*/  LDSM.16.M88.4 R12, [R162+0x8080] ;  /* 0x00808000a20c783b */ /* 0x020e680000000200 */
[----:B------:R-:W-:Y:S04]  /*2470*/  LDS R160, [R229.X4+0x14080] ;  /* 0x01408000e5a07984 */ /* 0x000fe80000004800 */
[----:B------:R-:W-:Y:S07]  /*2480*/  LDS R161, [R229.X4+0x140a0] ;  /* 0x0140a000e5a17984 */ /* 0x000fee0000004800 */
[C---:B---3--:R-:W-:Y:S08]  /*2490*/  HMMA.16816.F32 R4, R16.reuse, R148, R4 ;  /* 0x000000941004723c */ /* 0x048ff00000001804 */
[----:B------:R-:W-:Y:S01]  /*24a0*/  HMMA.16816.F32 R8, R16, R150, R8 ;  /* 0x000000961008723c */ /* 0x000fe20000001808 */
[----:B------:R-:W-:Y:S04]  /*24b0*/  LDSM.16.M88.4 R16, [R252+0x8080] ;  /* 0x00808000fc10783b */ /* 0x000fe80000000200 */
[----:B------:R-:W2:Y:S11]  /*24c0*/  LDSM.16.M88.4 R148, [R156+0x80] ;  /* 0x000080009c94783b */ /* 0x000eb60000000200 */
[C---:B-1----:R-:W-:Y:S08]  /*24d0*/  HMMA.16816.F32 R4, R12.reuse, R152, R4 ;  /* 0x000000980c04723c */ /* 0x042ff00000001804 */
[----:B------:R-:W-:Y:S01]  /*24e0*/  HMMA.16816.F32 R8, R12, R154, R8 ;  /* 0x0000009a0c08723c */ /* 0x000fe20000001808 */
[----:B------:R-:W-:Y:S04]  /*24f0*/  LDSM.16.M88.4 R12, [R2+0x9080] ;  /* 0x00908000020c783b */ /* 0x000fe80000000200 */
[----:B------:R-:W1:Y:S11]  /*2500*/  LDSM.16.M88.4 R152, [R159+0x2080] ;  /* 0x002080009f98783b */ /* 0x000e760000000200 */
[C---:B--2---:R-:W-:Y:S08]  /*2510*/  HMMA.16816.F32 R4, R16.reuse, R148, R4 ;  /* 0x000000941004723c */ /* 0x044ff00000001804 */
        /* <DEDUP_REMOVED lines=42> */
[----:B------:R-:W2:Y:S03]  /*27c0*/  LDSM.16.M88.4 R148, [R156+0x6080] ;  /* 0x006080009c94783b */ /* 0x000ea60000000200 */
[----:B------:R-:W-:Y:S04]  /*27d0*/  DEPBAR.LE SB0, 0x0 ;  /* 0x000080000000791a */ /* 0x000fe80000000000 */
[----:B------:R-:W-:Y:S04]  /*27e0*/  BAR.SYNC.DEFER_BLOCKING 0x0 ;  /* 0x0000000000007b1d */ /* 0x000fe80000010000 */
[C---:B-1----:R-:W-:Y:S08]  /*27f0*/  HMMA.16816.F32 R4, R12.reuse, R152, R4 ;  /* 0x000000980c04723c */ /* 0x042ff00000001804 */
[----:B------:R-:W-:Y:S01]  /*2800*/  HMMA.16816.F32 R8, R12, R154, R8 ;  /* 0x0000009a0c08723c */ /* 0x000fe20000001808 */
[----:B------:R-:W1:Y:S04]  /*2810*/  LDSM.16.M88.4 R156, [R2+0x10080] ;  /* 0x01008000029c783b */ /* 0x000e680000000200 */
[----:B------:R-:W3:Y:S11]  /*2820*/  LDSM.16.M88.4 R152, [R3+0x10080] ;  /* 0x010080000398783b */ /* 0x000ef60000000200 */
[C---:B--2---:R-:W-:Y:S08]  /*2830*/  HMMA.16816.F32 R4, R16.reuse, R148, R4 ;  /* 0x000000941004723c */ /* 0x044ff00000001804 */
[----:B------:R-:W-:Y:S01]  /*2840*/  HMMA.16816.F32 R8, R16, R150, R8 ;  /* 0x000000961008723c */ /* 0x000fe20000001808 */
[----:B------:R-:W2:-:S15]  /*2850*/  LDSM.16.M88.4 R148, [R162+0x10080] ;  /* 0x01008000a294783b */ /* 0x000e9e0000000200 */
[----:B------:R-:W-:Y:S02]  /*2860*/  FMUL.FTZ R4, R4, c[0x0][0x2b4] ;  /* 0x0000ad0004047a20 */ /* 0x000fe40000410000 */
[----:B------:R-:W-:Y:S02]  /*2870*/  FMUL.FTZ R5, R5, c[0x0][0x2b4] ;  /* 0x0000ad0005057a20 */ /* 0x000fe40000410000 */
[----:B------:R-:W-:Y:S02]  /*2880*/  FMUL.FTZ R6, R6, c[0x0][0x2b4] ;  /* 0x0000ad0006067a20 */ /* 0x000fe40000410000 */
[----:B------:R-:W-:Y:S01]  /*2890*/  FMUL.FTZ R7, R7, c[0x0][0x2b4] ;  /* 0x0000ad0007077a20 */ /* 0x000fe20000410000 */
[C---:B-1----:R-:W-:Y:S01]  /*28a0*/  HMMA.16816.F32 R12, R156.reuse, R164, RZ ;  /* 0x000000a49c0c723c */ /* 0x042fe200000018ff */
[----:B------:R-:W-:Y:S02]  /*28b0*/  MUFU.TANH R228, R6 ;  /* 0x0000000600e47308 */ /* 0x000fe40000002400 */
[----:B------:R-:W-:Y:S02]  /*28c0*/  FMUL.FTZ R8, R8, c[0x0][0x2b4] ;  /* 0x0000ad0008087a20 */ /* 0x000fe40000410000 */
[----:B------:R-:W-:Y:S02]  /*28d0*/  FMUL.FTZ R9, R9, c[0x0][0x2b4] ;  /* 0x0000ad0009097a20 */ /* 0x000fe40000410000 */
[----:B------:R-:W-:Y:S01]  /*28e0*/  FMUL.FTZ R10, R10, c[0x0][0x2b4] ;  /* 0x0000ad000a0a7a20 */ /* 0x000fe20000410000 */
[----:B------:R-:W-:Y:S01]  /*28f0*/  HMMA.16816.F32 R16, R156, R166, RZ ;  /* 0x000000a69c10723c */ /* 0x000fe200000018ff */
[----:B------:R-:W-:Y:S02]  /*2900*/  FMUL.FTZ R11, R11, c[0x0][0x2b4] ;  /* 0x0000ad000b0b7a20 */ /* 0x000fe40000410000 */
[----:B------:R-:W1:Y:S10]  /*2910*/  MUFU.TANH R159, R4 ;  /* 0x00000004009f7308 */ /* 0x000e740000002400 */
[----:B------:R-:W4:Y:S03]  /*2920*/  MUFU.TANH R158, R5 ;  /* 0x00000005009e7308 */ /* 0x000f260000002400 */
[C---:B---3--:R-:W-:Y:S07]  /*2930*/  HMMA.16816.F32 R12, R152.reuse, R168, R12 ;  /* 0x000000a8980c723c */ /* 0x048fee000000180c */
[----:B------:R3:W5:Y:S01]  /*2940*/  MUFU.TANH R163, R7 ;  /* 0x0000000700a37308 */ /* 0x0007620000002400 */
[----:B------:R-:W-:Y:S01]  /*2950*/  HMMA.16816.F32 R16, R152, R170, R16 ;  /* 0x000000aa9810723c */ /* 0x000fe20000001810 */
[----:B------:R-:W1:Y:S08]  /*2960*/  LDSM.16.M88.4 R152, [R252+0x10080] ;  /* 0x01008000fc98783b */ /* 0x000e700000000200 */
[----:B------:R-:W1:Y:S07]  /*2970*/  MUFU.TANH R157, R8 ;  /* 0x00000008009d7308 */ /* 0x000e6e0000002400 */
[C---:B--2---:R-:W-:Y:S03]  /*2980*/  HMMA.16816.F32 R12, R148.reuse, R172, R12 ;  /* 0x000000ac940c723c */ /* 0x044fe6000000180c */
[----:B------:R-:W2:Y:S01]  /*2990*/  MUFU.TANH R156, R9 ;  /* 0x00000009009c7308 */ /* 0x000ea20000002400 */
[----:B---3--:R-:W-:Y:S04]  /*29a0*/  LDSM.16.M88.4 R4, [R162+0x13080] ;  /* 0x01308000a204783b */ /* 0x008fe80000000200 */
[----:B------:R-:W-:Y:S01]  /*29b0*/  HMMA.16816.F32 R16, R148, R174, R16 ;  /* 0x000000ae9410723c */ /* 0x000fe20000001810 */
[----:B------:R-:W3:-:S15]  /*29c0*/  LDSM.16.M88.4 R148, [R2+0x11080] ;  /* 0x011080000294783b */ /* 0x000ede0000000200 */
[C---:B-1----:R-:W-:Y:S08]  /*29d0*/  HMMA.16816.F32 R12, R152.reuse, R176, R12 ;  /* 0x000000b0980c723c */ /* 0x042ff0000000180c */
[----:B------:R-:W-:Y:S01]  /*29e0*/  HMMA.16816.F32 R16, R152, R178, R16 ;  /* 0x000000b29810723c */ /* 0x000fe20000001810 */
[----:B------:R-:W1:-:S15]  /*29f0*/  LDSM.16.M88.4 R152, [R3+0x11080] ;  /* 0x011080000398783b */ /* 0x000e5e0000000200 */
[C---:B---3--:R-:W-:Y:S08]  /*2a00*/  HMMA.16816.F32 R12, R148.reuse, R180, R12 ;  /* 0x000000b4940c723c */ /* 0x048ff0000000180c */
        /* <DEDUP_REMOVED lines=13> */
[----:B------:R3:W2:-:S15]  /*2ae0*/  LDSM.16.M88.4 R148, [R162+0x12080] ;  /* 0x01208000a294783b */ /* 0x00069e0000000200 */
[C---:B-1----:R-:W-:Y:S08]  /*2af0*/  HMMA.16816.F32 R12, R152.reuse, R200, R12 ;  /* 0x000000c8980c723c */ /* 0x042ff0000000180c */
[----:B------:R-:W-:Y:S01]  /*2b00*/  HMMA.16816.F32 R16, R152, R202, R16 ;  /* 0x000000ca9810723c */ /* 0x000fe20000001810 */
[----:B------:R-:W1:Y:S01]  /*2b10*/  LDSM.16.M88.4 R152, [R252+0x12080] ;  /* 0x01208000fc98783b */ /* 0x000e620000000200 */
[----:B---3--:R-:W3:-:S14]  /*2b20*/  MUFU.TANH R162, R10 ;  /* 0x0000000a00a27308 */ /* 0x008edc0000002400 */
[C---:B--2---:R-:W-:Y:S08]  /*2b30*/  HMMA.16816.F32 R12, R148.reuse, R204, R12 ;  /* 0x000000cc940c723c */ /* 0x044ff0000000180c */
[----:B------:R-:W-:Y:S01]  /*2b40*/  HMMA.16816.F32 R16, R148, R206, R16 ;  /* 0x000000ce9410723c */ /* 0x000fe20000001810 */
[----:B------:R-:W2:-:S15]  /*2b50*/  LDSM.16.M88.4 R148, [R2+0x13080] ;  /* 0x013080000294783b */ /* 0x000e9e0000000200 */
[C---:B-1----:R-:W-:Y:S08]  /*2b60*/  HMMA.16816.F32 R12, R152.reuse, R208, R12 ;  /* 0x000000d0980c723c */ /* 0x042ff0000000180c */
[----:B------:R-:W-:Y:S01]  /*2b70*/  HMMA.16816.F32 R16, R152, R210, R16 ;  /* 0x000000d29810723c */ /* 0x000fe20000001810 */
[----:B------:R-:W1:-:S15]  /*2b80*/  LDSM.16.M88.4 R152, [R3+0x13080] ;  /* 0x013080000398783b */ /* 0x000e5e0000000200 */
[C---:B--2---:R-:W-:Y:S08]  /*2b90*/  HMMA.16816.F32 R12, R148.reuse, R212, R12 ;  /* 0x000000d4940c723c */ /* 0x044ff0000000180c */
[----:B------:R-:W-:Y:S07]  /*2ba0*/  HMMA.16816.F32 R16, R148, R214, R16 ;  /* 0x000000d69410723c */ /* 0x000fee0000001810 */
[----:B------:R-:W-:Y:S02]  /*2bb0*/  FSEL R151, R159, -INF , P6 ;  /* 0xff8000009f977808 */ /* 0x000fe40003000000 */
[----:B----4-:R-:W-:Y:S03]  /*2bc0*/  FSEL R148, R158, -INF , P5 ;  /* 0xff8000009e947808 */ /* 0x010fe60002800000 */
[----:B-----5:R-:W-:Y:S01]  /*2bd0*/  FSEL R149, R163, -INF , P5 ;  /* 0xff800000a3957808 */ /* 0x020fe20002800000 */
[--C-:B------:R-:W-:Y:S02]  /*2be0*/  FFMA.FTZ R151, R151, c[0x0][0x29c], -R160.reuse ;  /* 0x0000a70097977a23 */ /* 0x100fe400000108a0 */
[--C-:B------:R-:W-:Y:S01]  /*2bf0*/  FFMA.FTZ R148, R148, c[0x0][0x29c], -R160.reuse ;  /* 0x0000a70094947a23 */ /* 0x100fe200000108a0 */
[C---:B-1----:R-:W-:Y:S03]  /*2c00*/  HMMA.16816.F32 R12, R152.reuse, R216, R12 ;  /* 0x000000d8980c723c */ /* 0x042fe6000000180c */
[----:B------:R1:W-:Y:S02]  /*2c10*/  MUFU.EX2 R150, R148 ;  /* 0x0000009400967308 */ /* 0x0003e40000000800 */
[--C-:B------:R-:W-:Y:S03]  /*2c20*/  FFMA.FTZ R149, R149, c[0x0][0x29c], -R161.reuse ;  /* 0x0000a70095957a23 */ /* 0x100fe600000108a1 */
[----:B------:R-:W-:Y:S01]  /*2c30*/  HMMA.16816.F32 R16, R152, R218, R16 ;  /* 0x000000da9810723c */ /* 0x000fe20000001810 */
[----:B------:R-:W2:Y:S04]  /*2c40*/  LDL R155, [R1+0x54] ;  /* 0x00005400019b7983 */ /* 0x000ea80000100800 */
[----:B------:R-:W4:Y:S01]  /*2c50*/  LDL R154, [R1+0x68] ;  /* 0x00006800019a7983 */ /* 0x000f220000100800 */
[----:B------:R5:W3:Y:S01]  /*2c60*/  MUFU.TANH R153, R11 ;  /* 0x0000000b00997308 */ /* 0x000ae20000002400 */
[C---:B------:R-:W-:Y:S09]  /*2c70*/  FFMA.FTZ R152, -R157.reuse, R157, 1 ;  /* 0x3f8000009d987423 */ /* 0x040ff2000001019d */
[C---:B------:R-:W-:Y:S01]  /*2c80*/  HMMA.16816.F32 R12, R4.reuse, R220, R12 ;  /* 0x000000dc040c723c */ /* 0x040fe2000000180c */
[----:B------:R-:W3:Y:S04]  /*2c90*/  MUFU.EX2 R151, R151 ;  /* 0x0000009700977308 */ /* 0x000ee80000000800 */
[----:B-1----:R-:W-:Y:S03]  /*2ca0*/  FSEL R148, R228, -INF , P6 ;  /* 0xff800000e4947808 */ /* 0x002fe60003000000 */
[----:B------:R-:W-:Y:S01]  /*2cb0*/  HMMA.16816.F32 R16, R4, R222, R16 ;  /* 0x000000de0410723c */ /* 0x000fe20000001810 */
[----:B------:R-:W-:Y:S02]  /*2cc0*/  LDS R5, [R229.X4+0x14100] ;  /* 0x01410000e5057984 */ /* 0x000fe40000004800 */
[----:B------:R-:W-:Y:S01]  /*2cd0*/  MUFU.EX2 R149, R149 ;  /* 0x0000009500957308 */ /* 0x000fe20000000800 */
[--C-:B------:R-:W-:Y:S01]  /*2ce0*/  FFMA.FTZ R148, R148, c[0x0][0x29c], -R161.reuse ;  /* 0x0000a70094947a23 */ /* 0x100fe200000108a1 */
[----:B------:R-:W-:Y:S02]  /*2cf0*/  LDS R4, [R229.X4+0x14120] ;  /* 0x01412000e5047984 */ /* 0x000fe40000004800 */
[----:B------:R-:W-:Y:S02]  /*2d00*/  FSEL R6, R157, -INF , P4 ;  /* 0xff8000009d067808 */ /* 0x000fe40002000000 */
[----:B-----5:R-:W1:Y:S03]  /*2d10*/  LDSM.16.M88.4 R8, [R252+0x13080] ;  /* 0x01308000fc08783b */ /* 0x020e660000000200 */
[----:B------:R-:W-:Y:S01]  /*2d20*/  FSEL R7, R156, -INF , P3 ;  /* 0xff8000009c077808 */ /* 0x000fe20001800000 */
[----:B------:R-:W-:Y:S01]  /*2d30*/  MUFU.EX2 R148, R148 ;  /* 0x0000009400947308 */ /* 0x000fe20000000800 */
[--C-:B------:R-:W-:Y:S03]  /*2d40*/  FFMA.FTZ R6, R6, c[0x0][0x29c], -R160.reuse ;  /* 0x0000a70006067a23 */ /* 0x100fe600000108a0 */
[----:B------:R-:W-:Y:S06]  /*2d50*/  FFMA.FTZ R160, R7, c[0x0][0x29c], -R160 ;  /* 0x0000a70007a07a23 */ /* 0x000fec00000108a0 */
[----:B------:R-:W-:Y:S10]  /*2d60*/  MUFU.EX2 R7, R160 ;  /* 0x000000a000077308 */ /* 0x000ff40000000800 */
[----:B------:R-:W5:Y:S01]  /*2d70*/  MUFU.EX2 R6, R6 ;  /* 0x0000000600067308 */ /* 0x000f620000000800 */
[C---:B-1----:R-:W-:Y:S08]  /*2d80*/  HMMA.16816.F32 R12, R8.reuse, R224, R12 ;  /* 0x000000e0080c723c */ /* 0x042ff0000000180c */
[----:B------:R-:W-:Y:S07]  /*2d90*/  HMMA.16816.F32 R16, R8, R226, R16 ;  /* 0x000000e20810723c */ /* 0x000fee0000001810 */
[----:B---3--:R-:W-:Y:S02]  /*2da0*/  FSEL R11, R162, -INF , P4 ;  /* 0xff800000a20b7808 */ /* 0x008fe40002000000 */
[----:B------:R-:W-:Y:S03]  /*2db0*/  FSEL R8, R153, -INF , P3 ;  /* 0xff80000099087808 */ /* 0x000fe60001800000 */
[--C-:B------:R-:W-:Y:S02]  /*2dc0*/  FFMA.FTZ R11, R11, c[0x0][0x29c], -R161.reuse ;  /* 0x0000a7000b0b7a23 */ /* 0x100fe400000108a1 */
[----:B------:R-:W-:Y:S02]  /*2dd0*/  FFMA.FTZ R161, R8, c[0x0][0x29c], -R161 ;  /* 0x0000a70008a17a23 */ /* 0x000fe400000108a1 */
[--C-:B------:R-:W-:Y:S02]  /*2de0*/  FADD.FTZ R12, R12, -R5.reuse ;  /* 0x800000050c0c7221 */ /* 0x100fe40000010000 */
[--C-:B------:R-:W-:Y:S01]  /*2df0*/  FADD.FTZ R10, R13, -R5.reuse ;  /* 0x800000050d0a7221 */ /* 0x100fe20000010000 */
[----:B------:R-:W-:Y:S01]  /*2e00*/  MUFU.EX2 R8, R161 ;  /* 0x000000a100087308 */ /* 0x000fe20000000800 */
[----:B------:R-:W-:Y:S02]  /*2e10*/  FFMA.FTZ R13, -R159, R159, 1 ;  /* 0x3f8000009f0d7423 */ /* 0x000fe4000001019f */
[----:B------:R-:W-:Y:S02]  /*2e20*/  FMUL.FTZ R12, R151, R12 ;  /* 0x0000000c970c7220 */ /* 0x000fe40000410000 */
[--C-:B------:R-:W-:Y:S02]  /*2e30*/  FADD.FTZ R9, R16, -R5.reuse ;  /* 0x8000000510097221 */ /* 0x100fe40000010000 */
[----:B------:R-:W-:Y:S02]  /*2e40*/  FADD.FTZ R5, R17, -R5 ;  /* 0x8000000511057221 */ /* 0x000fe40000010000 */
[----:B------:R-:W-:Y:S01]  /*2e50*/  FFMA.FTZ R17, -R156, R156, 1 ;  /* 0x3f8000009c117423 */ /* 0x000fe2000001019c */
[----:B------:R-:W1:Y:S01]  /*2e60*/  MUFU.EX2 R11, R11 ;  /* 0x0000000b000b7308 */ /* 0x000e620000000800 */
[----:B-----5:R-:W-:Y:S02]  /*2e70*/  FMUL.FTZ R9, R6, R9 ;  /* 0x0000000906097220 */ /* 0x020fe40000410000 */
[C---:B------:R-:W-:Y:S01]  /*2e80*/  FMUL.FTZ R5, R7.reuse, R5 ;  /* 0x0000000507057220 */ /* 0x040fe20000410000 */
[----:B------:R-:W-:Y:S01]  /*2e90*/  F2FP.PACK_AB R7, R7, R6 ;  /* 0x000000060707723e */ /* 0x000fe200000000ff */
[----:B------:R-:W-:Y:S02]  /*2ea0*/  FMUL.FTZ R13, R13, R12 ;  /* 0x0000000c0d0d7220 */ /* 0x000fe40000410000 */
[----:B------:R-:W-:Y:S02]  /*2eb0*/  FMUL.FTZ R12, R152, R9 ;  /* 0x00000009980c7220 */ /* 0x000fe40000410000 */
[----:B------:R-:W-:Y:S01]  /*2ec0*/  FMUL.FTZ R9, R17, R5 ;  /* 0x0000000511097220 */ /* 0x000fe20000410000 */
[----:B------:R-:W-:Y:S01]  /*2ed0*/  F2FP.PACK_AB R5, R150, R151 ;  /* 0x000000979605723e */ /* 0x000fe200000000ff */
[--C-:B------:R-:W-:Y:S02]  /*2ee0*/  FADD.FTZ R19, R19, -R4.reuse ;  /* 0x8000000413137221 */ /* 0x100fe40000010000 */
[--C-:B------:R-:W-:Y:S01]  /*2ef0*/  FADD.FTZ R14, R14, -R4.reuse ;  /* 0x800000040e0e7221 */ /* 0x100fe20000010000 */
[----:B------:R-:W-:Y:S01]  /*2f00*/  F2FP.PACK_AB R9, R9, R12 ;  /* 0x0000000c0909723e */ /* 0x000fe200000000ff */
[--C-:B------:R-:W-:Y:S02]  /*2f10*/  FADD.FTZ R12, R18, -R4.reuse ;  /* 0x80000004120c7221 */ /* 0x100fe40000010000 */
[----:B------:R-:W-:Y:S02]  /*2f20*/  FFMA.FTZ R16, -R158, R158, 1 ;  /* 0x3f8000009e107423 */ /* 0x000fe4000001019e */
[----:B------:R-:W-:Y:S02]  /*2f30*/  FMUL.FTZ R10, R150, R10 ;  /* 0x0000000a960a7220 */ /* 0x000fe40000410000 */
[----:B------:R-:W-:Y:S02]  /*2f40*/  FMUL.FTZ R14, R148, R14 ;  /* 0x0000000e940e7220 */ /* 0x000fe40000410000 */
[----:B------:R-:W-:Y:S01]  /*2f50*/  FMUL.FTZ R10, R16, R10 ;  /* 0x0000000a100a7220 */ /* 0x000fe20000410000 */
[----:B-1----:R-:W-:Y:S01]  /*2f60*/  F2FP.PACK_AB R6, R8, R11 ;  /* 0x0000000b0806723e */ /* 0x002fe200000000ff */
[----:B------:R-:W-:Y:S02]  /*2f70*/  FMUL.FTZ R12, R11, R12 ;  /* 0x0000000c0b0c7220 */ /* 0x000fe40000410000 */
[----:B------:R-:W-:Y:S01]  /*2f80*/  FFMA.FTZ R11, -R228, R228, 1 ;  /* 0x3f800000e40b7423 */ /* 0x000fe200000101e4 */
[----:B------:R-:W-:Y:S01]  /*2f90*/  F2FP.PACK_AB R10, R10, R13 ;  /* 0x0000000d0a0a723e */ /* 0x000fe200000000ff */
[----:B------:R-:W-:Y:S02]  /*2fa0*/  FFMA.FTZ R13, -R163, R163, 1 ;  /* 0x3f800000a30d7423 */ /* 0x000fe400000101a3 */
[----:B------:R-:W-:Y:S02]  /*2fb0*/  FMUL.FTZ R11, R11, R14 ;  /* 0x0000000e0b0b7220 */ /* 0x000fe40000410000 */
[----:B------:R-:W-:Y:S02]  /*2fc0*/  FMUL.FTZ R8, R8, R19 ;  /* 0x0000001308087220 */ /* 0x000fe40000410000 */
[----:B------:R-:W-:Y:S04]  /*2fd0*/  FFMA.FTZ R16, -R153, R153, 1 ;  /* 0x3f80000099107423 */ /* 0x000fe80000010199 */
[----:B------:R-:W-:Y:S01]  /*2fe0*/  FMUL.FTZ R8, R16, R8 ;  /* 0x0000000810087220 */ /* 0x000fe20000410000 */
[----:B--2---:R1:W-:Y:S02]  /*2ff0*/  STS [R155+0x14180], R5 ;  /* 0x014180059b007388 */ /* 0x0043e40000000800 */
[----:B-1----:R-:W-:Y:S01]  /*3000*/  FADD.FTZ R5, R15, -R4 ;  /* 0x800000040f057221 */ /* 0x002fe20000010000 */
[C---:B------:R-:W-:Y:S01]  /*3010*/  F2FP.PACK_AB R4, R149.reuse, R148 ;  /* 0x000000949504723e */ /* 0x040fe200000000ff */
[----:B------:R-:W-:Y:S02]  /*3020*/  FFMA.FTZ R15, -R162, R162, 1 ;  /* 0x3f800000a20f7423 */ /* 0x000fe400000101a2 */
[----:B------:R-:W-:Y:S02]  /*3030*/  FMUL.FTZ R5, R149, R5 ;  /* 0x0000000595057220 */ /* 0x000fe40000410000 */
[----:B------:R1:W-:Y:S01]  /*3040*/  STS [R155+0x14580], R4 ;  /* 0x014580049b007388 */ /* 0x0003e20000000800 */
[----:B------:R-:W-:Y:S02]  /*3050*/  FMUL.FTZ R12, R15, R12 ;  /* 0x0000000c0f0c7220 */ /* 0x000fe40000410000 */
[----:B------:R-:W-:Y:S01]  /*3060*/  FMUL.FTZ R5, R13, R5 ;  /* 0x000000050d057220 */ /* 0x000fe20000410000 */
[----:B----4-:R-:W-:Y:S04]  /*3070*/  STS [R154], R7 ;  /* 0x000000079a007388 */ /* 0x010fe80000000800 */
[----:B------:R-:W-:Y:S01]  /*3080*/  STS [R154+0x400], R6 ;  /* 0x000400069a007388 */ /* 0x000fe20000000800 */
[----:B------:R-:W-:Y:S03]  /*3090*/  F2FP.PACK_AB R5, R5, R11 ;  /* 0x0000000b0505723e */ /* 0x000fe600000000ff */
[----:B------:R-:W-:Y:S01]  /*30a0*/  BAR.SYNC.DEFER_BLOCKING 0x0 ;  /* 0x0000000000007b1d */ /* 0x000fe20000010000 */
[----:B-1----:R-:W-:Y:S05]  /*30b0*/  F2FP.PACK_AB R4, R8, R12 ;  /* 0x0000000c0804723e */ /* 0x002fea00000000ff */
[----:B------:R-:W-:Y:S04]  /*30c0*/  STS [R155+0x15180], R10 ;  /* 0x0151800a9b007388 */ /* 0x000fe80000000800 */
[----:B------:R-:W-:Y:S04]  /*30d0*/  STS [R155+0x15580], R5 ;  /* 0x015580059b007388 */ /* 0x000fe80000000800 */
[----:B------:R-:W-:Y:S04]  /*30e0*/  STS [R154+0x1000], R9 ;  /* 0x001000099a007388 */ /* 0x000fe80000000800 */
[----:B------:R-:W-:Y:S04]  /*30f0*/  STS [R154+0x1400], R4 ;  /* 0x001400049a007388 */ /* 0x000fe80000000800 */
[----:B------:R-:W-:Y:S04]  /*3100*/  LDSM.16.MT88.4 R4, [R241+0x14180] ;  /* 0x01418000f104783b */ /* 0x000fe80000004200 */
[----:B------:R-:W1:Y:S04]  /*3110*/  LDSM.16.MT88.4 R8, [R0+0x10080] ;  /* 0x010080000008783b */ /* 0x000e680000004200 */
[----:B------:R-:W2:Y:S04]  /*3120*/  LDSM.16.MT88.4 R12, [R240+0x14180] ;  /* 0x01418000f00c783b */ /* 0x000ea80000004200 */
[----:B------:R-:W3:Y:S04]  /*3130*/  LDSM.16.MT88.4 R16, [R0+0x11080] ;  /* 0x011080000010783b */ /* 0x000ee80000004200 */
[----:B------:R-:W4:Y:S04]  /*3140*/  LDSM.16.MT88.4 R148, [R0+0x12080] ;  /* 0x012080000094783b */ /* 0x000f280000004200 */
[----:B------:R-:W5:Y:S04]  /*3150*/  LDSM.16.MT88.4 R152, [R0+0x13080] ;  /* 0x013080000098783b */ /* 0x000f680000004200 */
[----:B------:R-:W-:Y:S04]  /*3160*/  LDSM.16.MT88.4 R156, [R241+0x14980] ;  /* 0x01498000f19c783b */ /* 0x000fe80000004200 */
[----:B------:R-:W3:Y:S04]  /*3170*/  LDSM.16.MT88.4 R160, [R0+0x10880] ;  /* 0x0108800000a0783b */ /* 0x000ee80000004200 */
[----:B------:R-:W3:Y:S04]  /*3180*/  LDSM.16.MT88.4 R228, [R240+0x14980] ;  /* 0x01498000f0e4783b */ /* 0x000ee80000004200 */
[----:B------:R-:W3:Y:S04]  /*3190*/  LDSM.16.MT88.4 R232, [R0+0x11880] ;  /* 0x0118800000e8783b */ /* 0x000ee80000004200 */
[----:B------:R-:W4:Y:S01]  /*31a0*/  LDSM.16.MT88.4 R236, [R0+0x12880] ;  /* 0x0128800000ec783b */ /* 0x000f220000004200 */
[-C--:B-1----:R-:W-:Y:S08]  /*31b0*/  HMMA.16816.F32 R20, R4, R8.reuse, R20 ;  /* 0x000000080414723c */ /* 0x082ff00000001814 */
[C---:B--2---:R-:W-:Y:S08]  /*31c0*/  HMMA.16816.F32 R24, R12.reuse, R8, R24 ;  /* 0x000000080c18723c */ /* 0x044ff00000001818 */
[-C--:B------:R-:W-:Y:S08]  /*31d0*/  HMMA.16816.F32 R28, R12, R10.reuse, R28 ;  /* 0x0000000a0c1c723c */ /* 0x080ff0000000181c */
[C---:B------:R-:W-:Y:S01]  /*31e0*/  HMMA.16816.F32 R32, R4.reuse, R10, R32 ;  /* 0x0000000a0420723c */ /* 0x040fe20000001820 */
[----:B------:R-:W1:Y:S04]  /*31f0*/  LDSM.16.MT88.4 R8, [R0+0x13880] ;  /* 0x013880000008783b */ /* 0x000e680000004200 */
[----:B------:R-:W-:Y:S03]  /*3200*/  BAR.SYNC.DEFER_BLOCKING 0x0 ;  /* 0x0000000000007b1d */ /* 0x000fe60000010000 */
[-C--:B---3--:R-:W-:Y:S08]  /*3210*/  HMMA.16816.F32 R36, R4, R16.reuse, R36 ;  /* 0x000000100424723c */ /* 0x088ff00000001824 */
[C---:B------:R-:W-:Y:S08]  /*3220*/  HMMA.16816.F32 R40, R12.reuse, R16, R40 ;  /* 0x000000100c28723c */ /* 0x040ff00000001828 */
[-C--:B------:R-:W-:Y:S08]  /*3230*/  HMMA.16816.F32 R44, R12, R18.reuse, R44 ;  /* 0x000000120c2c723c */ /* 0x080ff0000000182c */
[C---:B------:R-:W-:Y:S08]  /*3240*/  HMMA.16816.F32 R48, R4.reuse, R18, R48 ;  /* 0x000000120430723c */ /* 0x040ff00000001830 */
[-C--:B----4-:R-:W-:Y:S08]  /*3250*/  HMMA.16816.F32 R52, R4, R148.reuse, R52 ;  /* 0x000000940434723c */ /* 0x090ff00000001834 */
[C---:B------:R-:W-:Y:S08]  /*3260*/  HMMA.16816.F32 R56, R12.reuse, R148, R56 ;  /* 0x000000940c38723c */ /* 0x040ff00000001838 */
[-C--:B------:R-:W-:Y:S08]  /*3270*/  HMMA.16816.F32 R60, R12, R150.reuse, R60 ;  /* 0x000000960c3c723c */ /* 0x080ff0000000183c */
[C---:B------:R-:W-:Y:S08]  /*3280*/  HMMA.16816.F32 R64, R4.reuse, R150, R64 ;  /* 0x000000960440723c */ /* 0x040ff00000001840 */
[-C--:B-----5:R-:W-:Y:S08]  /*3290*/  HMMA.16816.F32 R68, R4, R152.reuse, R68 ;  /* 0x000000980444723c */ /* 0x0a0ff00000001844 */
[C---:B------:R-:W-:Y:S08]  /*32a0*/  HMMA.16816.F32 R72, R12.reuse, R152, R72 ;  /* 0x000000980c48723c */ /* 0x040ff00000001848 */
[-C--:B------:R-:W-:Y:S08]  /*32b0*/  HMMA.16816.F32 R76, R12, R154.reuse, R76 ;  /* 0x0000009a0c4c723c */ /* 0x080ff0000000184c */
[----:B------:R-:W-:Y:S08]  /*32c0*/  HMMA.16816.F32 R80, R4, R154, R80 ;  /* 0x0000009a0450723c */ /* 0x000ff00000001850 */
[-C--:B------:R-:W-:Y:S08]  /*32d0*/  HMMA.16816.F32 R20, R156, R160.reuse, R20 ;  /* 0x000000a09c14723c */ /* 0x080ff00000001814 */
[C---:B------:R-:W-:Y:S08]  /*32e0*/  HMMA.16816.F32 R24, R228.reuse, R160, R24 ;  /* 0x000000a0e418723c */ /* 0x040ff00000001818 */
[-C--:B------:R-:W-:Y:S08]  /*32f0*/  HMMA.16816.F32 R28, R228, R162.reuse, R28 ;  /* 0x000000a2e41c723c */ /* 0x080ff0000000181c */
[C---:B------:R-:W-:Y:S01]  /*3300*/  HMMA.16816.F32 R32, R156.reuse, R162, R32 ;  /* 0x000000a29c20723c */ /* 0x040fe20000001820 */
[----:B------:R2:W3:Y:S04]  /*3310*/  LDSM.16.MT88.4 R4, [R241+0x15180] ;  /* 0x01518000f104783b */ /* 0x0004e80000004200 */
[----:B------:R2:W4:Y:S03]  /*3320*/  LDSM.16.MT88.4 R12, [R240+0x15180] ;  /* 0x01518000f00c783b */ /* 0x0005260000004200 */
[-C--:B------:R-:W-:Y:S01]  /*3330*/  HMMA.16816.F32 R36, R156, R232.reuse, R36 ;  /* 0x000000e89c24723c */ /* 0x080fe20000001824 */
[----:B------:R2:W1:Y:S04]  /*3340*/  LDSM.16.MT88.4 R16, [R0+0x9080] ;  /* 0x009080000010783b */ /* 0x0004680000004200 */
[----:B------:R2:W1:Y:S03]  /*3350*/  LDSM.16.MT88.4 R148, [R0+0xa080] ;  /* 0x00a080000094783b */ /* 0x0004660000004200 */
[C---:B------:R-:W-:Y:S01]  /*3360*/  HMMA.16816.F32 R40, R228.reuse, R232, R40 ;  /* 0x000000e8e428723c */ /* 0x040fe20000001828 */
[----:B------:R2:W1:Y:S04]  /*3370*/  LDSM.16.MT88.4 R152, [R0+0xb080] ;  /* 0x00b080000098783b */ /* 0x0004680000004200 */
[----:B------:R2:W1:Y:S03]  /*3380*/  LDSM.16.MT88.4 R160, [R0+0x8880] ;  /* 0x0088800000a0783b */ /* 0x0004660000004200 */
[-C--:B------:R-:W-:Y:S08]  /*3390*/  HMMA.16816.F32 R44, R228, R234.reuse, R44 ;  /* 0x000000eae42c723c */ /* 0x080ff0000000182c */
[C---:B------:R-:W-:Y:S01]  /*33a0*/  HMMA.16816.F32 R48, R156.reuse, R234, R48 ;  /* 0x000000ea9c30723c */ /* 0x040fe20000001830 */
[----:B------:R2:W2:Y:S07]  /*33b0*/  LDSM.16.MT88.4 R232, [R0+0x9880] ;  /* 0x0098800000e8783b */ /* 0x0004ae0000004200 */
[-C--:B------:R-:W-:Y:S08]  /*33c0*/  HMMA.16816.F32 R52, R156, R236.reuse, R52 ;  /* 0x000000ec9c34723c */ /* 0x080ff00000001834 */
[C---:B------:R-:W-:Y:S08]  /*33d0*/  HMMA.16816.F32 R56, R228.reuse, R236, R56 ;  /* 0x000000ece438723c */ /* 0x040ff00000001838 */
[-C--:B------:R-:W-:Y:S08]  /*33e0*/  HMMA.16816.F32 R60, R228, R238.reuse, R60 ;  /* 0x000000eee43c723c */ /* 0x080ff0000000183c */
[C---:B------:R-:W-:Y:S01]  /*33f0*/  HMMA.16816.F32 R64, R156.reuse, R238, R64 ;  /* 0x000000ee9c40723c */ /* 0x040fe20000001840 */
[----:B------:R2:W2:Y:S07]  /*3400*/  LDSM.16.MT88.4 R236, [R0+0xa880] ;  /* 0x00a8800000ec783b */ /* 0x0004ae0000004200 */
[-C--:B-1----:R-:W-:Y:S08]  /*3410*/  HMMA.16816.F32 R68, R156, R8.reuse, R68 ;  /* 0x000000089c44723c */ /* 0x082ff00000001844 */
[C---:B------:R-:W-:Y:S08]  /*3420*/  HMMA.16816.F32 R72, R228.reuse, R8, R72 ;  /* 0x00000008e448723c */ /* 0x040ff00000001848 */
[-C--:B------:R-:W-:Y:S01]  /*3430*/  HMMA.16816.F32 R76, R228, R10.reuse, R76 ;  /* 0x0000000ae44c723c */ /* 0x080fe2000000184c */
[----:B------:R1:W1:Y:S07]  /*3440*/  LDSM.16.MT88.4 R228, [R240+0x15980] ;  /* 0x01598000f0e4783b */ /* 0x00026e0000004200 */
[----:B------:R-:W-:Y:S01]  /*3450*/  HMMA.16816.F32 R80, R156, R10, R80 ;  /* 0x0000000a9c50723c */ /* 0x000fe20000001850 */
[----:B------:R1:W1:Y:S04]  /*3460*/  LDSM.16.MT88.4 R8, [R0+0x8080] ;  /* 0x008080000008783b */ /* 0x0002680000004200 */
[----:B------:R1:W1:Y:S04]  /*3470*/  LDSM.16.MT88.4 R156, [R241+0x15980] ;  /* 0x01598000f19c783b */ /* 0x0002680000004200 */
[----:B------:R1:W1:Y:S01]  /*3480*/  LDSM.16.MT88.4 R240, [R0+0xb880] ;  /* 0x00b8800000f0783b */ /* 0x0002620000004200 */
[----:B------:R-:W-:-:S05]  /*3490*/  @P0 BRA `(.L_x_2) ;  /* 0x0000033000000947 */ /* 0x000fca0003800000 */
[----:B--234-:R-:W2:Y:S01]  /*34a0*/  LDL.64 R248, [R1+0x78] ;  /* 0x0000780001f87983 */ /* 0x01cea20000100a00 */
[----:B------:R-:W-:Y:S02]  /*34b0*/  ULDC.64 UR4, c[0x0][0x208] ;  /* 0x0000820000047ab9 */ /* 0x000fe40000000a00 */
[----:B------:R-:W-:Y:S01]  /*34c0*/  UIMAD.WIDE.U32 UR22, UR20, UR4, URZ ;  /* 0x00000004141672a5 */ /* 0x000fe2000f8e003f */
[----:B------:R-:W3:Y:S01]  /*34d0*/  LDL.64 R250, [R1+0x80] ;  /* 0x0000800001fa7983 */ /* 0x000ee20000100a00 */
[----:B------:R-:W-:Y:S03]  /*34e0*/  USHF.R.S32.HI UR21, URZ, 0x1f, UR20 ;  /* 0x0000001f3f157899 */ /* 0x000fe60008011414 */
[----:B------:R-:W4:Y:S01]  /*34f0*/  @!P2 S2R R246, SR_CTAID.Y ;  /* 0x0000000000f6a919 */ /* 0x000f220000002600 */
[----:B------:R-:W-:Y:S02]  /*3500*/  UIMAD UR21, UR21, UR4, URZ ;  /* 0x00000004151572a4 */ /* 0x000fe4000f8e023f */
[----:B------:R-:W-:Y:S01]  /*3510*/  UIMAD UR4, UR20, UR11, UR9 ;  /* 0x0000000b140472a4 */ /* 0x000fe2000f8e0209 */
[----:B------:R1:W-:Y:S01]  /*3520*/  STL.64 [R1+0xa0], R2 ;  /* 0x0000a00201007387 */ /* 0x0003e20000100a00 */
[----:B------:R-:W-:Y:S04]  /*3530*/  UIMAD UR21, UR20, UR5, UR21 ;  /* 0x00000005141572a4 */ /* 0x000fe8000f8e0215 */
[----:B------:R-:W-:Y:S01]  /*3540*/  UIADD3 UR21, UR23, UR21, URZ ;  /* 0x0000001517157290 */ /* 0x000fe2000fffe03f */
[----:B-1----:R-:W3:Y:S01]  /*3550*/  LDL.64 R2, [R1+0x58] ;  /* 0x0000580001027983 */ /* 0x002ee20000100a00 */
[----:B----4-:R-:W-:Y:S05]  /*3560*/  @!P2 SHF.R.S32.HI R244, RZ, 0x1f, R246 ;  /* 0x0000001ffff4a819 */ /* 0x010fea00000114f6 */
[----:B------:R-:W-:Y:S04]  /*3570*/  @!P2 IMAD R247, R244, c[0x0][0x288], RZ ;  /* 0x0000a200f4f7aa24 */ /* 0x000fe800078e02ff */
[C---:B------:R-:W-:Y:S02]  /*3580*/  @!P2 IMAD R247, R246.reuse, c[0x0][0x28c], R247 ;  /* 0x0000a300f6f7aa24 */ /* 0x040fe400078e02f7 */
[----:B--2---:R-:W-:Y:S02]  /*3590*/  @!P2 IMAD.MOV.U32 R245, RZ, RZ, R249 ;  /* 0x000000fffff5a224 */ /* 0x004fe400078e00f9 */
[----:B------:R-:W2:Y:S01]  /*35a0*/  LDL R249, [R1+0x50] ;  /* 0x0000500001f97983 */ /* 0x000ea20000100800 */
[----:B------:R-:W-:Y:S02]  /*35b0*/  @!P2 IMAD.MOV.U32 R244, RZ, RZ, R248 ;  /* 0x000000fffff4a224 */ /* 0x000fe400078e00f8 */
[----:B------:R-:W-:Y:S02]  /*35c0*/  IMAD.U32 R248, RZ, RZ, UR22 ;  /* 0x00000016fff87e24 */ /* 0x000fe4000f8e00ff */
[----:B------:R-:W-:Y:S05]  /*35d0*/  @!P2 IMAD.WIDE.U32 R244, R246, c[0x0][0x288], R244 ;  /* 0x0000a200f6f4aa25 */ /* 0x000fea00078e00f4 */
[----:B------:R-:W-:Y:S01]  /*35e0*/  @!P2 IADD3 R246, P1, R244, UR16, RZ ;  /* 0x00000010f4f6ac10 */ /* 0x000fe2000ff3e0ff */
[----:B------:R-:W-:Y:S03]  /*35f0*/  IMAD.U32 R244, RZ, RZ, UR22 ;  /* 0x00000016fff47e24 */ /* 0x000fe6000f8e00ff */
[----:B------:R-:W-:Y:S01]  /*3600*/  @!P2 IADD3.X R247, R245, UR6, R247, P1, !PT ;  /* 0x00000006f5f7ac10 */ /* 0x000fe20008ffe4f7 */
[----:B------:R-:W-:Y:S01]  /*3610*/  IMAD.U32 R245, RZ, RZ, UR21 ;  /* 0x00000015fff57e24 */ /* 0x000fe2000f8e00ff */
[----:B---3--:R-:W-:Y:S04]  /*3620*/  LEA R244, P1, R244, R250, 0x6 ;  /* 0x000000faf4f47211 */ /* 0x008fe800078230ff */
[----:B------:R-:W-:Y:S02]  /*3630*/  LEA.HI.X R245, R248, R251, R245, 0x6, P1 ;  /* 0x000000fbf8f57211 */ /* 0x000fe400008f34f5 */
[----:B------:R-:W3:Y:S04]  /*3640*/  LDL R248, [R1+0x60] ;  /* 0x0000600001f87983 */ /* 0x000ee80000100800 */
[----:B------:R-:W4:Y:S01]  /*3650*/  LDL.64 R250, [R1+0x70] ;  /* 0x0000700001fa7983 */ /* 0x000f220000100a00 */
[----:B---3--:R-:W-:Y:S04]  /*3660*/  LOP3.LUT P1, RZ, R248, 0x1, RZ, 0xc0, !PT ;  /* 0x00000001f8ff7812 */ /* 0x008fe8000782c0ff */
[----:B------:R-:W-:-:S13]  /*3670*/  ISETP.GE.OR P1, PT, R2, UR4, !P1 ;  /* 0x0000000402007c0c */ /* 0x000fda000cf26670 */
[----:B------:R-:W-:Y:S01]  /*3680*/  @!PT LDS RZ, [RZ] ;  /* 0x00000000fffff984 */ /* 0x000fe20000000800 */
[----:B------:R-:W-:Y:S01]  /*3690*/  @!PT LDS RZ, [RZ] ;  /* 0x00000000fffff984 */ /* 0x000fe20000000800 */
[----:B------:R-:W-:Y:S01]  /*36a0*/  @!PT LDS RZ, [RZ] ;  /* 0x00000000fffff984 */ /* 0x000fe20000000800 */
[----:B--2---:R1:W-:Y:S01]  /*36b0*/  LDGSTS.E.BYPASS.LTC128B.128 [R249+0x10080], [R244.64], !P1 ;  /* 0x10080000f4f97fae */ /* 0x0043e2000c901d52 */
[----:B------:R-:W-:Y:S04]  /*36c0*/  LOP3.LUT P1, RZ, R248, 0x2, RZ, 0xc0, !PT ;  /* 0x00000002f8ff7812 */ /* 0x000fe8000782c0ff */
[----:B------:R-:W-:-:S13]  /*36d0*/  ISETP.GE.OR P1, PT, R2, UR4, !P1 ;  /* 0x0000000402007c0c */ /* 0x000fda000cf26670 */
[----:B------:R1:W-:Y:S01]  /*36e0*/  LDGSTS.E.BYPASS.LTC128B.128 [R249+0x11080], [R244.64+0x80], !P1 ;  /* 0x11080080f4f97fae */ /* 0x0003e2000c901d52 */
[----:B------:R-:W-:Y:S04]  /*36f0*/  LOP3.LUT P1, RZ, R248, 0x4, RZ, 0xc0, !PT ;  /* 0x00000004f8ff7812 */ /* 0x000fe8000782c0ff */
[----:B------:R-:W-:-:S13]  /*3700*/  ISETP.GE.OR P1, PT, R2, UR4, !P1 ;  /* 0x0000000402007c0c */ /* 0x000fda000cf26670 */
[----:B------:R1:W-:Y:S01]  /*3710*/  LDGSTS.E.BYPASS.LTC128B.128 [R249+0x12080], [R244.64+0x100], !P1 ;  /* 0x12080100f4f97fae */ /* 0x0003e2000c901d52 */
[----:B------:R-:W-:Y:S04]  /*3720*/  LOP3.LUT P1, RZ, R248, 0x8, RZ, 0xc0, !PT ;  /* 0x00000008f8ff7812 */ /* 0x000fe8000782c0ff */
[----:B------:R-:W-:Y:S02]  /*3730*/  ISETP.GE.OR P1, PT, R2, UR4, !P1 ;  /* 0x0000000402007c0c */ /* 0x000fe4000cf26670 */
[----:B------:R2:W5:Y:S11]  /*3740*/  LDL.LU.64 R2, [R1+0xa0] ;  /* 0x0000a00001027983 */ /* 0x0005760000300a00 */
[----:B------:R1:W-:Y:S02]  /*3750*/  LDGSTS.E.BYPASS.LTC128B.128 [R249+0x13080], [R244.64+0x180], !P1 ;  /* 0x13080180f4f97fae */ /* 0x0003e4000c901d52 */
[C---:B-1----:R-:W-:Y:S04]  /*3760*/  @!P2 LEA R244, P1, R246.reuse, c[0x0][0x280], 0x2 ;  /* 0x0000a000f6f4aa11 */ /* 0x042fe800078210ff */
[----:B------:R-:W-:Y:S01]  /*3770*/  @!P2 LEA.HI.X R245, R246, c[0x0][0x284], R247, 0x2, P1 ;  /* 0x0000a100f6f5aa11 */ /* 0x000fe200008f14f7 */
[----:B------:R-:W-:Y:S05]  /*3780*/  IMAD.U32 R246, RZ, RZ, UR10 ;  /* 0x0000000afff67e24 */ /* 0x000fea000f8e00ff */
[----:B------:R-:W-:Y:S05]  /*3790*/  @!P2 LEA R246, R246, 0x20, 0x5 ;  /* 0x00000020f6f6a811 */ /* 0x000fea00078e28ff */
[----:B------:R-:W-:Y:S04]  /*37a0*/  @!P2 IMAD.WIDE R244, R246, 0x4, R244 ;  /* 0x00000004f6f4a825 */ /* 0x000fe800078e02f4 */
[----:B----4-:R-:W-:Y:S05]  /*37b0*/  @!P2 IMAD.SHL.U32 R246, R250, 0x10, RZ ;  /* 0x00000010faf6a824 */ /* 0x010fea00078e00ff */
[----:B------:R2:W-:Y:S02]  /*37c0*/  @!P2 LDGSTS.E.BYPASS.LTC128B.128 [R246+0x14100], [R244.64] ;  /* 0x14100000f4f6afae */ /* 0x0005e4000b901d52 */
.L_x_2:
[-C--:B-1234-:R-:W-:Y:S01]  /*37d0*/  HMMA.16816.F32 R84, R4, R8.reuse, R84 ;  /* 0x000000080454723c */ /* 0x09efe20000001854 */
[----:B------:R-:W2:Y:S05]  /*37e0*/  LDL R248, [R1+0x44] ;  /* 0x0000440001f87983 */ /* 0x000eaa0000100800 */
[----:B------:R-:W3:Y:S02]  /*37f0*/  LDL R244, [R1+0x40] ;  /* 0x0000400001f47983 */ /* 0x000ee40000100800 */
[C---:B------:R-:W-:Y:S03]  /*3800*/  HMMA.16816.F32 R88, R12.reuse, R8, R88 ;  /* 0x000000080c58723c */ /* 0x040fe60000001858 */
[----:B------:R-:W4:Y:S05]  /*3810*/  LDL R9, [R1+0x24] ;  /* 0x0000240001097983 */ /* 0x000f2a0000100800 */
[-C--:B------:R-:W-:Y:S01]  /*3820*/  HMMA.16816.F32 R92, R12, R10.reuse, R92 ;  /* 0x0000000a0c5c723c */ /* 0x080fe2000000185c */
[----:B------:R-:W0:Y:S05]  /*3830*/  LDGDEPBAR ;  /* 0x00000000000079af */ /* 0x000e2a0000000000 */
[----:B------:R-:W-:Y:S02]  /*3840*/  BAR.SYNC.DEFER_BLOCKING 0x0 ;  /* 0x0000000000007b1d */ /* 0x000fe40000010000 */
[C---:B------:R-:W-:Y:S08]  /*3850*/  HMMA.16816.F32 R96, R4.reuse, R10, R96 ;  /* 0x0000000a0460723c */ /* 0x040ff00000001860 */
[-C--:B------:R-:W-:Y:S08]  /*3860*/  HMMA.16816.F32 R100, R4, R16.reuse, R100 ;  /* 0x000000100464723c */ /* 0x080ff00000001864 */
        /* <DEDUP_REMOVED lines=10> */
[----:B------:R-:W-:Y:S08]  /*3910*/  HMMA.16816.F32 R144, R4, R154, R144 ;  /* 0x0000009a0490723c */ /* 0x000ff00000001890 */
        /* <DEDUP_REMOVED lines=15> */
[----:B------:R-:W-:Y:S01]  /*3a10*/  HMMA.16816.F32 R144, R156, R242, R144 ;  /* 0x000000f29c90723c */ /* 0x000fe20000001890 */
[----:B--2---:R-:W1:Y:S05]  /*3a20*/  LDSM.16.M88.4 R12, [R248+0x800] ;  /* 0x00080000f80c783b */ /* 0x004e6a0000000200 */
[----:B---3--:R-:W-:Y:S05]  /*3a30*/  LDSM.16.M88.4 R160, [R244] ;  /* 0x00000000f4a0783b */ /* 0x008fea0000000200 */
[----:B----4-:R-:W2:Y:S05]  /*3a40*/  LDSM.16.MT88.4 R4, [R9+0x4800] ;  /* 0x004800000904783b */ /* 0x010eaa0000004200 */
[----:B------:R3:W4:Y:S05]  /*3a50*/  LDSM.16.M88.4 R232, [R244+0x800] ;  /* 0x00080000f4e8783b */ /* 0x00072a0000000200 */
[----:B------:R3:W3:Y:S05]  /*3a60*/  LDSM.16.MT88.4 R16, [R9] ;  /* 0x000000000910783b */ /* 0x0006ea0000004200 */
[----:B------:R2:W3:Y:S05]  /*3a70*/  LDSM.16.MT88.4 R236, [R9+0x4000] ;  /* 0x0040000009ec783b */ /* 0x0004ea0000004200 */
[----:B------:R3:W3:Y:S05]  /*3a80*/  LDSM.16.M88.4 R244, [R248] ;  /* 0x00000000f8f4783b */ /* 0x0006ea0000000200 */
[----:B------:R3:W3:Y:S05]  /*3a90*/  LDSM.16.MT88.4 R248, [R9+0x800] ;  /* 0x0008000009f8783b */ /* 0x0006ea0000004200 */
[----:B-1----:R1:W-:Y:S05]  /*3aa0*/  STL.64 [R1], R12 ;  /* 0x0000000c01007387 */ /* 0x0023ea0000100a00 */
[----:B------:R1:W-:Y:S05]  /*3ab0*/  STL.64 [R1+0x8], R14 ;  /* 0x0000080e01007387 */ /* 0x0003ea0000100a00 */
[----:B--2---:R1:W-:Y:S05]  /*3ac0*/  STL.64 [R1+0x10], R4 ;  /* 0x0000100401007387 */ /* 0x0043ea0000100a00 */
[----:B------:R1:W-:Y:S01]  /*3ad0*/  STL.64 [R1+0x18], R6 ;  /* 0x0000180601007387 */ /* 0x0003e20000100a00 */
[----:B------:R-:W-:-:S05]  /*3ae0*/  @P0 BRA `(.L_x_3) ;  /* 0x0000033000000947 */ /* 0x000fca0003800000 */
[----:B----4-:R-:W2:Y:S01]  /*3af0*/  LDL.64 R10, [R1+0x78] ;  /* 0x00007800010a7983 */ /* 0x010ea20000100a00 */
[----:B------:R-:W-:Y:S02]  /*3b00*/  ULDC.64 UR4, c[0x0][0x178] ;  /* 0x00005e0000047ab9 */ /* 0x000fe40000000a00 */
[----:B------:R-:W-:Y:S01]  /*3b10*/  UIMAD.WIDE.U32 UR22, UR20, UR4, URZ ;  /* 0x00000004141672a5 */ /* 0x000fe2000f8e003f */
[----:B-1----:R-:W4:Y:S01]  /*3b20*/  LDL.64 R14, [R1+0x88] ;  /* 0x00008800010e7983 */ /* 0x002f220000100a00 */
[----:B------:R-:W-:Y:S03]  /*3b30*/  USHF.R.S32.HI UR21, URZ, 0x1f, UR20 ;  /* 0x0000001f3f157899 */ /* 0x000fe60008011414 */
[----:B---3--:R-:W3:Y:S01]  /*3b40*/  LDL R12, [R1+0x64] ;  /* 0x00006400010c7983 */ /* 0x008ee20000100800 */
[----:B------:R-:W-:Y:S01]  /*3b50*/  IMAD.U32 R8, RZ, RZ, UR22 ;  /* 0x00000016ff087e24 */ /* 0x000fe2000f8e00ff */
[----:B------:R-:W-:Y:S02]  /*3b60*/  UIMAD UR21, UR21, UR4, URZ ;  /* 0x00000004151572a4 */ /* 0x000fe4000f8e023f */
[----:B------:R-:W4:Y:S01]  /*3b70*/  LDL.64 R148, [R1+0x58] ;  /* 0x0000580001947983 */ /* 0x000f220000100a00 */
[----:B------:R-:W-:Y:S02]  /*3b80*/  USHF.L.U32 UR4, UR20, 0x5, URZ ;  /* 0x0000000514047899 */ /* 0x000fe4000800063f */
[----:B------:R-:W-:Y:S01]  /*3b90*/  UIMAD UR21, UR20, UR5, UR21 ;  /* 0x00000005141572a4 */ /* 0x000fe2000f8e0215 */
[----:B------:R-:W4:Y:S01]  /*3ba0*/  LDL R9, [R1+0x50] ;  /* 0x0000500001097983 */ /* 0x000f220000100800 */
[----:B------:R-:W-:Y:S02]  /*3bb0*/  UIADD3 UR5, -UR4, UR7, URZ ;  /* 0x0000000704057290 */ /* 0x000fe4000fffe13f */
[----:B------:R-:W-:Y:S01]  /*3bc0*/  UIADD3 UR21, UR23, UR21, URZ ;  /* 0x0000001517157290 */ /* 0x000fe2000fffe03f */
[----:B------:R-:W1:Y:S02]  /*3bd0*/  S2R R6, SR_CTAID.Y ;  /* 0x0000000000067919 */ /* 0x000e640000002600 */
[----:B-1----:R-:W-:Y:S05]  /*3be0*/  SHF.R.S32.HI R7, RZ, 0x1f, R6 ;  /* 0x0000001fff077819 */ /* 0x002fea0000011406 */
[----:B------:R-:W-:Y:S04]  /*3bf0*/  IMAD R7, R7, c[0x0][0x270], RZ ;  /* 0x00009c0007077a24 */ /* 0x000fe800078e02ff */
[C---:B------:R-:W-:Y:S02]  /*3c00*/  IMAD R7, R6.reuse, c[0x0][0x274], R7 ;  /* 0x00009d0006077a24 */ /* 0x040fe400078e0207 */
[----:B--2---:R-:W-:Y:S02]  /*3c10*/  IMAD.MOV.U32 R4, RZ, RZ, R10 ;  /* 0x000000ffff047224 */ /* 0x004fe400078e000a */
[----:B------:R-:W-:Y:S02]  /*3c20*/  IMAD.MOV.U32 R5, RZ, RZ, R11 ;  /* 0x000000ffff057224 */ /* 0x000fe400078e000b */
[----:B------:R-:W2:Y:S02]  /*3c30*/  LDL.64 R10, [R1+0x70] ;  /* 0x00007000010a7983 */ /* 0x000ea40000100a00 */
[----:B------:R-:W-:Y:S01]  /*3c40*/  IMAD.WIDE.U32 R4, R6, c[0x0][0x270], R4 ;  /* 0x00009c0006047a25 */ /* 0x000fe200078e0004 */
[----:B---3--:R-:W-:Y:S04]  /*3c50*/  LOP3.LUT P1, RZ, R12, 0x2, RZ, 0xc0, !PT ;  /* 0x000000020cff7812 */ /* 0x008fe8000782c0ff */
[----:B------:R-:W-:Y:S01]  /*3c60*/  IADD3 R6, P0, R4, UR14, RZ ;  /* 0x0000000e04067c10 */ /* 0x000fe2000ff1e0ff */
[----:B------:R-:W-:Y:S01]  /*3c70*/  IMAD.U32 R4, RZ, RZ, UR22 ;  /* 0x00000016ff047e24 */ /* 0x000fe2000f8e00ff */
[----:B----4-:R-:W-:Y:S02]  /*3c80*/  ISETP.GE.OR P1, PT, R148, UR5, !P1 ;  /* 0x0000000594007c0c */ /* 0x010fe4000cf26670 */
[----:B------:R-:W-:Y:S01]  /*3c90*/  IADD3.X R7, R5, UR8, R7, P0, !PT ;  /* 0x0000000805077c10 */ /* 0x000fe200087fe407 */
[----:B------:R-:W-:Y:S01]  /*3ca0*/  IMAD.U32 R5, RZ, RZ, UR21 ;  /* 0x00000015ff057e24 */ /* 0x000fe2000f8e00ff */
[----:B------:R-:W-:Y:S04]  /*3cb0*/  LEA R4, P0, R4, R14, 0x6 ;  /* 0x0000000e04047211 */ /* 0x000fe800078030ff */
[----:B------:R-:W-:Y:S02]  /*3cc0*/  LEA.HI.X R5, R8, R15, R5, 0x6, P0 ;  /* 0x0000000f08057211 */ /* 0x000fe400000f3405 */
[----:B------:R-:W-:Y:S04]  /*3cd0*/  LOP3.LUT P0, RZ, R12, 0x1, RZ, 0xc0, !PT ;  /* 0x000000010cff7812 */ /* 0x000fe8000780c0ff */
[----:B------:R-:W-:-:S13]  /*3ce0*/  ISETP.GE.OR P0, PT, R148, UR5, !P0 ;  /* 0x0000000594007c0c */ /* 0x000fda000c706670 */
[----:B------:R-:W-:Y:S01]  /*3cf0*/  @!PT LDS RZ, [RZ] ;  /* 0x00000000fffff984 */ /* 0x000fe20000000800 */
[----:B------:R-:W-:Y:S01]  /*3d00*/  @!PT LDS RZ, [RZ] ;  /* 0x00000000fffff984 */ /* 0x000fe20000000800 */
[----:B------:R-:W-:Y:S01]  /*3d10*/  @!PT LDS RZ, [RZ] ;  /* 0x00000000fffff984 */ /* 0x000fe20000000800 */
[----:B------:R1:W-:Y:S01]  /*3d20*/  LDGSTS.E.BYPASS.LTC128B.128 [R9+0x8080], [R4.64], !P0 ;  /* 0x0808000004097fae */ /* 0x0003e2000c101d52 */
[C---:B------:R-:W-:Y:S03]  /*3d30*/  LOP3.LUT P0, RZ, R12.reuse, 0x4, RZ, 0xc0, !PT ;  /* 0x000000040cff7812 */ /* 0x040fe6000780c0ff */
[----:B------:R1:W-:Y:S01]  /*3d40*/  LDGSTS.E.BYPASS.LTC128B.128 [R9+0x9080], [R4.64+0x80], !P1 ;  /* 0x0908008004097fae */ /* 0x0003e2000c901d52 */
[----:B------:R-:W-:Y:S02]  /*3d50*/  LOP3.LUT P1, RZ, R12, 0x8, RZ, 0xc0, !PT ;  /* 0x000000080cff7812 */ /* 0x000fe4000782c0ff */
[C---:B------:R-:W-:Y:S02]  /*3d60*/  ISETP.GE.OR P0, PT, R148.reuse, UR5, !P0 ;  /* 0x0000000594007c0c */ /* 0x040fe4000c706670 */
[----:B------:R-:W-:Y:S11]  /*3d70*/  ISETP.GE.OR P1, PT, R148, UR5, !P1 ;  /* 0x0000000594007c0c */ /* 0x000ff6000cf26670 */
[----:B------:R1:W-:Y:S04]  /*3d80*/  LDGSTS.E.BYPASS.LTC128B.128 [R9+0xa080], [R4.64+0x100], !P0 ;  /* 0x0a08010004097fae */ /* 0x0003e8000c101d52 */
[----:B------:R1:W-:Y:S02]  /*3d90*/  LDGSTS.E.BYPASS.LTC128B.128 [R9+0xb080], [R4.64+0x180], !P1 ;  /* 0x0b08018004097fae */ /* 0x0003e4000c901d52 */
[C---:B-1----:R-:W-:Y:S04]  /*3da0*/  LEA R4, P0, R6.reuse, c[0x0][0x258], 0x2 ;  /* 0x0000960006047a11 */ /* 0x042fe800078010ff */
[----:B------:R-:W-:Y:S01]  /*3db0*/  LEA.HI.X R5, R6, c[0x0][0x25c], R7, 0x2, P0 ;  /* 0x0000970006057a11 */ /* 0x000fe200000f1407 */
[----:B------:R-:W-:Y:S02]  /*3dc0*/  IMAD.U32 R6, RZ, RZ, UR4 ;  /* 0x00000004ff067e24 */ /* 0x000fe4000f8e00ff */
[----:B------:R-:W-:Y:S03]  /*3dd0*/  IMAD.U32 R7, RZ, RZ, UR4 ;  /* 0x00000004ff077e24 */ /* 0x000fe6000f8e00ff */
[----:B------:R-:W-:Y:S04]  /*3de0*/  LEA R4, P0, R6, R4, 0x2 ;  /* 0x0000000406047211 */ /* 0x000fe800078010ff */
[----:B------:R-:W-:Y:S01]  /*3df0*/  LEA.HI.X.SX32 R5, R7, R5, 0x2, P0 ;  /* 0x0000000507057211 */ /* 0x000fe200000f16ff */
[----:B--2---:R-:W-:Y:S05]  /*3e00*/  @!P2 IMAD.SHL.U32 R6, R10, 0x10, RZ ;  /* 0x000000100a06a824 */ /* 0x004fea00078e00ff */
[----:B------:R1:W-:Y:S03]  /*3e10*/  @!P2 LDGSTS.E.BYPASS.LTC128B.128 [R6+0x14080], [R4.64] ;  /* 0x140800000406afae */ /* 0x0003e6000b901d52 */
.L_x_3:
[-C--:B-1-34-:R-:W-:Y:S01]  /*3e20*/  HMMA.16816.F32 R4, R160, R16.reuse, RZ ;  /* 0x00000010a004723c */ /* 0x09afe200000018ff */
[----:B------:R-:W2:Y:S01]  /*3e30*/  LDL.LU R240, [R1] ;  /* 0x0000000001f07983 */ /* 0x000ea20000300800 */
[----:B------:R-:W-:Y:S02]  /*3e40*/  USHF.L.U32 UR10, UR10, 0xd, URZ ;  /* 0x0000000d0a0a7899 */ /* 0x000fe4000800063f */
[----:B------:R-:W-:Y:S01]  /*3e50*/  UISETP.GE.AND UP0, UPT, UR20, UR13, UPT ;  /* 0x0000000d1400728c */ /* 0x000fe2000bf06270 */
[----:B------:R-:W2:Y:S03]  /*3e60*/  LDL.LU R241, [R1+0x4] ;  /* 0x0000040001f17983 */ /* 0x000ea60000300800 */
[C---:B------:R-:W-:Y:S01]  /*3e70*/  HMMA.16816.F32 R8, R232.reuse, R16, RZ ;  /* 0x00000010e808723c */ /* 0x040fe200000018ff */
[----:B------:R-:W2:Y:S04]  /*3e80*/  LDL.LU R242, [R1+0x8] ;  /* 0x0000080001f27983 */ /* 0x000ea80000300800 */
[----:B------:R-:W2:Y:S03]  /*3e90*/  LDL.LU R243, [R1+0xc] ;  /* 0x00000c0001f37983 */ /* 0x000ea60000300800 */
[-C--:B------:R-:W-:Y:S01]  /*3ea0*/  HMMA.16816.F32 R12, R232, R18.reuse, RZ ;  /* 0x00000012e80c723c */ /* 0x080fe200000018ff */
[----:B------:R-:W-:Y:S04]  /*3eb0*/  STL.64 [R1+0xb0], R22 ;  /* 0x0000b01601007387 */ /* 0x000fe80000100a00 */
[----:B------:R1:W-:Y:S03]  /*3ec0*/  STL.64 [R1+0xa8], R20 ;  /* 0x0000a81401007387 */ /* 0x0003e60000100a00 */
[C---:B------:R-:W-:Y:S01]  /*3ed0*/  HMMA.16816.F32 R16, R160.reuse, R18, RZ ;  /* 0x00000012a010723c */ /* 0x040fe200000018ff */
[----:B------:R-:W0:Y:S07]  /*3ee0*/  LDGDEPBAR ;  /* 0x00000000000079af */ /* 0x000e2e0000000000 */
[-C--:B------:R-:W-:Y:S08]  /*3ef0*/  HMMA.16816.F32 R148, R160, R236.reuse, RZ ;  /* 0x000000eca094723c */ /* 0x080ff000000018ff */
[C---:B------:R-:W-:Y:S01]  /*3f00*/  HMMA.16816.F32 R152, R232.reuse, R236, RZ ;  /* 0x000000ece898723c */ /* 0x040fe200000018ff */
[----:B-1----:R-:W3:Y:S07]  /*3f10*/  LDL.LU R20, [R1+0x10] ;  /* 0x0000100001147983 */ /* 0x002eee0000300800 */
[-C--:B------:R-:W-:Y:S01]  /*3f20*/  HMMA.16816.F32 R156, R232, R238.reuse, RZ ;  /* 0x000000eee89c723c */ /* 0x080fe200000018ff */
[----:B------:R-:W3:Y:S04]  /*3f30*/  LDL.LU R21, [R1+0x14] ;  /* 0x0000140001157983 */ /* 0x000ee80000300800 */
[----:B------:R-:W4:Y:S03]  /*3f40*/  LDL.LU R22, [R1+0x18] ;  /* 0x0000180001167983 */ /* 0x000f260000300800 */
[----:B------:R-:W-:Y:S01]  /*3f50*/  HMMA.16816.F32 R160, R160, R238, RZ ;  /* 0x000000eea0a0723c */ /* 0x000fe200000018ff */
[----:B------:R-:W4:Y:S04]  /*3f60*/  LDL.LU R23, [R1+0x1c] ;  /* 0x00001c0001177983 */ /* 0x000f280000300800 */
[----:B------:R1:W-:Y:S03]  /*3f70*/  STL [R1+0xa0], R0 ;  /* 0x0000a00001007387 */ /* 0x0003e60000100800 */
[-C--:B------:R-:W-:Y:S01]  /*3f80*/  HMMA.16816.F32 R4, R244, R248.reuse, R4 ;  /* 0x000000f8f404723c */ /* 0x080fe20000001804 */
[----:B------:R-:W4:Y:S04]  /*3f90*/  LDL R237, [R1+0x4c] ;  /* 0x00004c0001ed7983 */ /* 0x000f280000100800 */
[----:B-1----:R-:W4:Y:S03]  /*3fa0*/  LDL R0, [R1+0x24] ;  /* 0x0000240001007983 */ /* 0x002f260000100800 */
[C---:B--2---:R-:W-:Y:S01]  /*3fb0*/  HMMA.16816.F32 R8, R240.reuse, R248, R8 ;  /* 0x000000f8f008723c */ /* 0x044fe20000001808 */
[----:B------:R-:W2:Y:S07]  /*3fc0*/  LDL R249, [R1+0x48] ;  /* 0x0000480001f97983 */ /* 0x000eae0000100800 */
[-C--:B------:R-:W-:Y:S08]  /*3fd0*/  HMMA.16816.F32 R12, R240, R250.reuse, R12 ;  /* 0x000000faf00c723c */ /* 0x080ff0000000180c */
[C---:B------:R-:W-:Y:S08]  /*3fe0*/  HMMA.16816.F32 R16, R244.reuse, R250, R16 ;  /* 0x000000faf410723c */ /* 0x040ff00000001810 */
[-C--:B---3--:R-:W-:Y:S08]  /*3ff0*/  HMMA.16816.F32 R148, R244, R20.reuse, R148 ;  /* 0x00000014f494723c */ /* 0x088ff00000001894 */
[C---:B------:R-:W-:Y:S01]  /*4000*/  HMMA.16816.F32 R152, R240.reuse, R20, R152 ;  /* 0x00000014f098723c */ /* 0x040fe20000001898 */
[----:B----4-:R-:W-:Y:S07]  /*4010*/  LDSM.16.M88.4 R228, [R237] ;  /* 0x00000000ede4783b */ /* 0x010fee0000000200 */
[-C--:B------:R-:W-:Y:S01]  /*4020*/  HMMA.16816.F32 R156, R240, R22.reuse, R156 ;  /* 0x00000016f09c723c */ /* 0x080fe2000000189c */
[----:B------:R-:W-:Y:S07]  /*4030*/  LDSM.16.M88.4 R236, [R237+0x800] ;  /* 0x00080000edec783b */ /* 0x000fee0000000200 */
[----:B------:R-:W-:Y:S01]  /*4040*/  HMMA.16816.F32 R160, R244, R22, R160 ;  /* 0x00000016f4a0723c */ /* 0x000fe200000018a0 */
[----:B------:R1:W5:Y:S04]  /*4050*/  LDL.LU.64 R22, [R1+0xb0] ;  /* 0x0000b00001167983 */ /* 0x0003680000300a00 */
[----:B------:R1:W5:Y:S04]  /*4060*/  LDL.LU.64 R20, [R1+0xa8] ;  /* 0x0000a80001147983 */ /* 0x0003680000300a00 */
[----:B------:R-:W3:Y:S04]  /*4070*/  LDSM.16.MT88.4 R232, [R0+0x1000] ;  /* 0x0010000000e8783b */ /* 0x000ee80000004200 */
[----:B------:R-:W4:Y:S01]  /*4080*/  LDSM.16.MT88.4 R240, [R0+0x5000] ;  /* 0x0050000000f0783b */ /* 0x000f220000004200 */
[-C--:B---3--:R-:W-:Y:S08]  /*4090*/  HMMA.16816.F32 R4, R228, R232.reuse, R4 ;  /* 0x000000e8e404723c */ /* 0x088ff00000001804 */
[C---:B------:R-:W-:Y:S08]  /*40a0*/  HMMA.16816.F32 R8, R236.reuse, R232, R8 ;  /* 0x000000e8ec08723c */ /* 0x040ff00000001808 */
[-C--:B------:R-:W-:Y:S08]  /*40b0*/  HMMA.16816.F32 R12, R236, R234.reuse, R12 ;  /* 0x000000eaec0c723c */ /* 0x080ff0000000180c */
[C---:B------:R-:W-:Y:S01]  /*40c0*/  HMMA.16816.F32 R16, R228.reuse, R234, R16 ;  /* 0x000000eae410723c */ /* 0x040fe20000001810 */
[----:B------:R-:W-:Y:S07]  /*40d0*/  LDSM.16.MT88.4 R232, [R0+0x1800] ;  /* 0x0018000000e8783b */ /* 0x000fee0000004200 */
[-C--:B----4-:R-:W-:Y:S08]  /*40e0*/  HMMA.16816.F32 R148, R228, R240.reuse, R148 ;  /* 0x000000f0e494723c */ /* 0x090ff00000001894 */
[C---:B------:R-:W-:Y:S01]  /*40f0*/  HMMA.16816.F32 R152, R236.reuse, R240, R152 ;  /* 0x000000f0ec98723c */ /* 0x040fe20000001898 */
[----:B------:R-:W3:Y:S07]  /*4100*/  LDL R241, [R1+0x98] ;  /* 0x0000980001f17983 */ /* 0x000eee0000100800 */
[-C--:B------:R-:W-:Y:S01]  /*4110*/  HMMA.16816.F32 R156, R236, R242.reuse, R156 ;  /* 0x000000f2ec9c723c */ /* 0x080fe2000000189c */
[----:B------:R4:W-:Y:S07]  /*4120*/  LDSM.16.MT88.4 R236, [R0+0x5800] ;  /* 0x0058000000ec783b */ /* 0x0009ee0000004200 */
[----:B------:R-:W-:Y:S07]  /*4130*/  HMMA.16816.F32 R160, R228, R242, R160 ;  /* 0x000000f2e4a0723c */ /* 0x000fee00000018a0 */
[----:B------:R-:W-:Y:S01]  /*4140*/  IMAD.U32 R230, RZ, RZ, UR10 ;  /* 0x0000000affe67e24 */ /* 0x000fe2000f8e00ff */
[----:B----4-:R1:W5:Y:S04]  /*4150*/  LDL.LU R0, [R1+0xa0] ;  /* 0x0000a00001007983 */ /* 0x0103680000300800 */
[----:B------:R-:W4:Y:S04]  /*4160*/  LDL.64 R242, [R1+0x90] ;  /* 0x0000900001f27983 */ /* 0x000f280000100a00 */
[----:B--2---:R-:W2:Y:S04]  /*4170*/  LDSM.16.M88.4 R244, [R249] ;  /* 0x00000000f9f4783b */ /* 0x004ea80000000200 */
[----:B------:R-:W1:Y:S01]  /*4180*/  LDSM.16.M88.4 R248, [R249+0x800] ;  /* 0x00080000f9f8783b */ /* 0x000e620000000200 */
[-C--:B--2---:R-:W-:Y:S08]  /*4190*/  HMMA.16816.F32 R4, R244, R232.reuse, R4 ;  /* 0x000000e8f404723c */ /* 0x084ff00000001804 */
[C---:B-1----:R-:W-:Y:S08]  /*41a0*/  HMMA.16816.F32 R8, R248.reuse, R232, R8 ;  /* 0x000000e8f808723c */ /* 0x042ff00000001808 */
[-C--:B------:R-:W-:Y:S08]  /*41b0*/  HMMA.16816.F32 R12, R248, R234.reuse, R12 ;  /* 0x000000eaf80c723c */ /* 0x080ff0000000180c */
[C---:B------:R-:W-:Y:S08]  /*41c0*/  HMMA.16816.F32 R16, R244.reuse, R234, R16 ;  /* 0x000000eaf410723c */ /* 0x040ff00000001810 */
[-C--:B------:R-:W-:Y:S08]  /*41d0*/  HMMA.16816.F32 R148, R244, R236.reuse, R148 ;  /* 0x000000ecf494723c */ /* 0x080ff00000001894 */
[C---:B------:R-:W-:Y:S08]  /*41e0*/  HMMA.16816.F32 R152, R248.reuse, R236, R152 ;  /* 0x000000ecf898723c */ /* 0x040ff00000001898 */
[-C--:B------:R-:W-:Y:S08]  /*41f0*/  HMMA.16816.F32 R156, R248, R238.reuse, R156 ;  /* 0x000000eef89c723c */ /* 0x080ff0000000189c */
[----:B------:R-:W-:Y:S04]  /*4200*/  HMMA.16816.F32 R160, R244, R238, R160 ;  /* 0x000000eef4a0723c */ /* 0x000fe800000018a0 */
[----:B----4-:R-:W-:Y:S01]  /*4210*/  IADD3 R229, P0, R242, UR10, RZ ;  /* 0x0000000af2e57c10 */ /* 0x010fe2000ff1e0ff */
[----:B------:R-:W-:Y:S03]  /*4220*/  UMOV UR10, UR20 ;  /* 0x00000014000a7c82 */ /* 0x000fe60008000000 */
[----:B---3--:R-:W-:Y:S04]  /*4230*/  LEA.HI.X.SX32 R230, R230, R241, 0x1, P0 ;  /* 0x000000f1e6e67211 */ /* 0x008fe800000f0eff */
[C---:B------:R-:W-:Y:S04]  /*4240*/  LEA R228, P0, R229.reuse, c[0x0][0x220], 0x2 ;  /* 0x00008800e5e47a11 */ /* 0x040fe800078010ff */
[----:B------:R-:W-:Y:S02]  /*4250*/  LEA.HI.X R229, R229, c[0x0][0x224], R230, 0x2, P0 ;  /* 0x00008900e5e57a11 */ /* 0x000fe400000f14e6 */
[----:B------:R-:W-:Y:S03]  /*4260*/  PLOP3.LUT P0, PT, PT, PT, UP0, 0x80, 0x0 ;  /* 0x000000000000781c */ /* 0x000fe60003f0f008 */
[----:B------:R1:W-:Y:S04]  /*4270*/  RED.E.ADD.F32.FTZ.RN.STRONG.GPU [R228.64], R4 ;  /* 0x00000004e400798e */ /* 0x0003e8000c10e792 */
[----:B------:R1:W-:Y:S04]  /*4280*/  RED.E.ADD.F32.FTZ.RN.STRONG.GPU [R228.64+0x400], R5 ;  /* 0x00040005e400798e */ /* 0x0003e8000c10e792 */
        /* <DEDUP_REMOVED lines=29> */
[----:B------:R1:W-:Y:S01]  /*4460*/  RED.E.ADD.F32.FTZ.RN.STRONG.GPU [R228.64+0x7c00], R159 ;  /* 0x007c009fe400798e */ /* 0x0003e2000c10e792 */
[----:B------:R-:W-:-:S05]  /*4470*/  @!P0 BRA `(.L_x_4) ;  /* 0xffffdea000008947 */ /* 0x000fca000383ffff */
.L_x_1:
[----:B-1----:R-:W2:Y:S01]  /*4480*/  LDL.LU R6, [R1+0x54] ;  /* 0x0000540001067983 */ /* 0x002ea20000300800 */
[----:B-----5:R-:W-:-:S02]  /*4490*/  F2FP.PACK_AB R0, R21, R20 ;  /* 0x000000141500723e */ /* 0x020fc400000000ff */
[----:B------:R-:W-:Y:S01]  /*44a0*/  F2FP.PACK_AB R153, R23, R22 ;  /* 0x000000161799723e */ /* 0x000fe200000000ff */
[----:B------:R-:W3:Y:S01]  /*44b0*/  LDL.LU.64 R4, [R1+0x70] ;  /* 0x0000700001047983 */ /* 0x000ee20000300a00 */
[----:B------:R-:W-:Y:S02]  /*44c0*/  F2FP.PACK_AB R148, R33, R32 ;  /* 0x000000202194723e */ /* 0x000fe400000000ff */
[----:B------:R-:W-:Y:S01]  /*44d0*/  F2FP.PACK_AB R155, R25, R24 ;  /* 0x00000018199b723e */ /* 0x000fe200000000ff */
[----:B------:R-:W4:Y:S01]  /*44e0*/  LDL.LU R7, [R1+0x9c] ;  /* 0x00009c0001077983 */ /* 0x000f220000300800 */
[----:B------:R-:W-:Y:S01]  /*44f0*/  F2FP.PACK_AB R154, R27, R26 ;  /* 0x0000001a1b9a723e */ /* 0x000fe200000000ff */
[----:B------:R-:W-:Y:S01]  /*4500*/  FMUL.FTZ R84, R84, c[0x0][0x298] ;  /* 0x0000a60054547a20 */ /* 0x000fe20000410000 */
        /* <DEDUP_REMOVED lines=9> */
[----:B------:R-:W1:Y:S01]  /*45a0*/  S2R R38, SR_TID.X ;  /* 0x0000000000267919 */ /* 0x000e620000002100 */
        /* <DEDUP_REMOVED lines=72> */
[----:B-1----:R-:W-:Y:S01]  /*4a30*/  SHF.R.S32.HI R8, RZ, 0x1f, R38 ;  /* 0x0000001fff087819 */ /* 0x002fe20000011426 */
        /* <DEDUP_REMOVED lines=11> */
[----:B------:R-:W-:Y:S01]  /*4af0*/  LEA.HI R8, R8, R38, RZ, 0x5 ;  /* 0x0000002608087211 */ /* 0x000fe200078f28ff */
[----:B------:R-:W-:Y:S01]  /*4b00*/  FMUL.FTZ R11, R133, c[0x0][0x298] ;  /* 0x0000a600850b7a20 */ /* 0x000fe20000410000 */
[----:B------:R-:W-:Y:S01]  /*4b10*/  F2FP.PACK_AB R13, R13, R124 ;  /* 0x0000007c0d0d723e */ /* 0x000fe200000000ff */
[----:B------:R-:W-:Y:S01]  /*4b20*/  FMUL.FTZ R134, R134, c[0x0][0x298] ;  /* 0x0000a60086867a20 */ /* 0x000fe20000410000 */
[----:B------:R-:W-:Y:S01]  /*4b30*/  F2FP.PACK_AB R12, R12, R126 ;  /* 0x0000007e0c0c723e */ /* 0x000fe200000000ff */
[----:B------:R-:W-:Y:S01]  /*4b40*/  FMUL.FTZ R10, R135, c[0x0][0x298] ;  /* 0x0000a600870a7a20 */ /* 0x000fe20000410000 */
[----:B------:R-:W-:Y:S01]  /*4b50*/  F2FP.PACK_AB R11, R11, R132 ;  /* 0x000000840b0b723e */ /* 0x000fe200000000ff */
[----:B------:R-:W-:Y:S01]  /*4b60*/  FMUL.FTZ R144, R144, c[0x0][0x298] ;  /* 0x0000a60090907a20 */ /* 0x000fe20000410000 */
[----:B------:R-:W-:Y:S01]  /*4b70*/  SHF.R.S32.HI R8, RZ, 0x5, R8 ;  /* 0x00000005ff087819 */ /* 0x000fe20000011408 */
[----:B------:R-:W-:Y:S01]  /*4b80*/  FMUL.FTZ R146, R146, c[0x0][0x298] ;  /* 0x0000a60092927a20 */ /* 0x000fe20000410000 */
[----:B------:R-:W-:Y:S01]  /*4b90*/  F2FP.PACK_AB R10, R10, R134 ;  /* 0x000000860a0a723e */ /* 0x000fe200000000ff */
[----:B------:R-:W-:Y:S01]  /*4ba0*/  FMUL.FTZ R136, R136, c[0x0][0x298] ;  /* 0x0000a60088887a20 */ /* 0x000fe20000410000 */
[----:B------:R-:W-:Y:S01]  /*4bb0*/  USHF.R.S32.HI UR6, URZ, 0x1f, UR12 ;  /* 0x0000001f3f067899 */ /* 0x000fe2000801140c */
[----:B------:R-:W-:Y:S01]  /*4bc0*/  FMUL.FTZ R9, R137, c[0x0][0x298] ;  /* 0x0000a60089097a20 */ /* 0x000fe20000410000 */
[----:B------:R-:W-:Y:S01]  /*4bd0*/  ULDC.64 UR4, c[0x0][0x340] ;  /* 0x0000d00000047ab9 */ /* 0x000fe20000000a00 */
[----:B------:R-:W-:Y:S01]  /*4be0*/  FMUL.FTZ R138, R138, c[0x0][0x298] ;  /* 0x0000a6008a8a7a20 */ /* 0x000fe20000410000 */
[----:B------:R-:W-:Y:S01]  /*4bf0*/  UIMAD UR4, UR6, UR4, URZ ;  /* 0x00000004060472a4 */ /* 0x000fe2000f8e023f */
[----:B------:R-:W-:Y:S01]  /*4c00*/  FMUL.FTZ R140, R140, c[0x0][0x298] ;  /* 0x0000a6008c8c7a20 */ /* 0x000fe20000410000 */
[----:B------:R-:W-:Y:S01]  /*4c10*/  F2FP.PACK_AB R9, R9, R136 ;  /* 0x000000880909723e */ /* 0x000fe200000000ff */
[----:B------:R-:W-:Y:S01]  /*4c20*/  FMUL.FTZ R37, R141, c[0x0][0x298] ;  /* 0x0000a6008d257a20 */ /* 0x000fe20000410000 */
[----:B------:R-:W-:Y:S01]  /*4c30*/  UIMAD UR4, UR12, UR5, UR4 ;  /* 0x000000050c0472a4 */ /* 0x000fe2000f8e0204 */
[----:B------:R-:W-:Y:S01]  /*4c40*/  FMUL.FTZ R142, R142, c[0x0][0x298] ;  /* 0x0000a6008e8e7a20 */ /* 0x000fe20000410000 */
[----:B------:R-:W-:Y:S01]  /*4c50*/  BSSY B0, `(.L_x_5) ;  /* 0x0000094000007945 */ /* 0x000fe20003800000 */
[----:B------:R-:W-:Y:S01]  /*4c60*/  FMUL.FTZ R36, R143, c[0x0][0x298] ;  /* 0x0000a6008f247a20 */ /* 0x000fe20000410000 */
[----:B------:R-:W-:Y:S01]  /*4c70*/  F2FP.PACK_AB R37, R37, R140 ;  /* 0x0000008c2525723e */ /* 0x000fe200000000ff */
[----:B------:R-:W-:-:S03]  /*4c80*/  IMAD.SHL.U32 R39, R8, 0x40, RZ ;  /* 0x0000004008277824 */ /* 0x000fc600078e00ff */
[----:B------:R-:W-:Y:S02]  /*4c90*/  F2FP.PACK_AB R36, R36, R142 ;  /* 0x0000008e2424723e */ /* 0x000fe400000000ff */
[----:B------:R-:W-:Y:S01]  /*4ca0*/  LOP3.LUT R39, R39, 0x1c0, RZ, 0xc0, !PT ;  /* 0x000001c027277812 */ /* 0x000fe200078ec0ff */
[----:B--2---:R-:W-:Y:S01]  /*4cb0*/  IMAD.MOV.U32 R156, RZ, RZ, R6 ;  /* 0x000000ffff9c7224 */ /* 0x004fe200078e0006 */
[----:B------:R-:W-:Y:S01]  /*4cc0*/  BAR.SYNC.DEFER_BLOCKING 0x1, 0x100 ;  /* 0x0044000000007b1d */ /* 0x000fe20000010000 */
[----:B------:R-:W-:Y:S02]  /*4cd0*/  FMUL.FTZ R6, R145, c[0x0][0x298] ;  /* 0x0000a60091067a20 */ /* 0x000fe40000410000 */
[----:B---3--:R-:W-:Y:S01]  /*4ce0*/  IMAD.MOV.U32 R158, RZ, RZ, R4 ;  /* 0x000000ffff9e7224 */ /* 0x008fe200078e0004 */
[----:B------:R-:W-:Y:S01]  /*4cf0*/  IADD3 R3, R156, 0x440, RZ ;  /* 0x000004409c037810 */ /* 0x000fe20007ffe0ff */
[----:B------:R-:W-:Y:S01]  /*4d00*/  IMAD.MOV.U32 R159, RZ, RZ, R5 ;  /* 0x000000ffff9f7224 */ /* 0x000fe200078e0005 */
[----:B------:R-:W-:Y:S01]  /*4d10*/  F2FP.PACK_AB R4, R35, R34 ;  /* 0x000000222304723e */ /* 0x000fe200000000ff */
[----:B------:R-:W-:Y:S01]  /*4d20*/  FMUL.FTZ R35, R85, c[0x0][0x298] ;  /* 0x0000a60055237a20 */ /* 0x000fe20000410000 */
[----:B----4-:R-:W-:Y:S01]  /*4d30*/  ISETP.NE.AND P0, PT, R7, RZ, PT ;  /* 0x000000ff0700720c */ /* 0x010fe20003f05270 */
[----:B------:R-:W-:Y:S01]  /*4d40*/  FMUL.FTZ R34, R87, c[0x0][0x298] ;  /* 0x0000a60057227a20 */ /* 0x000fe20000410000 */
[----:B------:R-:W-:Y:S01]  /*4d50*/  SHF.R.S32.HI R2, RZ, 0x1f, R158 ;  /* 0x0000001fff027819 */ /* 0x000fe2000001149e */
[----:B------:R-:W-:Y:S01]  /*4d60*/  FMUL.FTZ R5, R147, c[0x0][0x298] ;  /* 0x0000a60093057a20 */ /* 0x000fe20000410000 */
[----:B------:R-:W-:Y:S01]  /*4d70*/  F2FP.PACK_AB R35, R35, R84 ;  /* 0x000000542323723e */ /* 0x000fe200000000ff */
[----:B------:R-:W-:Y:S01]  /*4d80*/  FMUL.FTZ R7, R139, c[0x0][0x298] ;  /* 0x0000a6008b077a20 */ /* 0x000fe20000410000 */
[----:B------:R-:W-:-:S02]  /*4d90*/  F2FP.PACK_AB R34, R34, R86 ;  /* 0x000000562222723e */ /* 0x000fc400000000ff */
[----:B------:R-:W-:Y:S02]  /*4da0*/  LEA.HI R2, R2, R158, RZ, 0x5 ;  /* 0x0000009e02027211 */ /* 0x000fe400078f28ff */
[----:B------:R-:W-:Y:S02]  /*4db0*/  F2FP.PACK_AB R6, R6, R144 ;  /* 0x000000900606723e */ /* 0x000fe400000000ff */
[----:B------:R-:W-:Y:S02]  /*4dc0*/  LOP3.LUT R2, R2, 0xffffffe0, RZ, 0xc0, !PT ;  /* 0xffffffe002027812 */ /* 0x000fe400078ec0ff */
[----:B------:R-:W-:Y:S01]  /*4dd0*/  @P0 IADD3 R3, R156, 0x3c0, RZ ;  /* 0x000003c09c030810 */ /* 0x000fe20007ffe0ff */
[----:B------:R1:W-:Y:S01]  /*4de0*/  STS [R156+0x8080], R0 ;  /* 0x008080009c007388 */ /* 0x0003e20000000800 */
[----:B------:R-:W-:Y:S01]  /*4df0*/  F2FP.PACK_AB R5, R5, R146 ;  /* 0x000000920505723e */ /* 0x000fe200000000ff */
[----:B------:R-:W-:Y:S01]  /*4e00*/  IMAD.IADD R2, R158, 0x1, -R2 ;  /* 0x000000019e027824 */ /* 0x000fe200078e0a02 */
[----:B------:R-:W-:Y:S01]  /*4e10*/  F2FP.PACK_AB R7, R7, R138 ;  /* 0x0000008a0707723e */ /* 0x000fe200000000ff */
[----:B------:R-:W-:Y:S03]  /*4e20*/  STS [R156+0x8480], R153 ;  /* 0x008480999c007388 */ /* 0x000fe60000000800 */
[----:B------:R-:W-:-:S02]  /*4e30*/  SHF.R.S32.HI R38, RZ, 0x1f, R2 ;  /* 0x0000001fff267819 */ /* 0x000fc40000011402 */
[C---:B-1----:R-:W-:Y:S02]  /*4e40*/  IADD3 R0, R156.reuse, 0x40, RZ ;  /* 0x000000409c007810 */ /* 0x042fe40007ffe0ff */
[----:B------:R-:W-:-:S05]  /*4e50*/  @P0 IADD3 R0, R156, -0x40, RZ ;  /* 0xffffffc09c000810 */ /* 0x000fca0007ffe0ff */
[----:B------:R-:W-:Y:S04]  /*4e60*/  STS [R0+0x8080], R148 ;  /* 0x0080809400007388 */ /* 0x000fe80000000800 */
[----:B------:R1:W-:Y:S04]  /*4e70*/  STS [R3+0x8080], R4 ;  /* 0x0080800403007388 */ /* 0x0003e80000000800 */
[----:B------:R-:W-:Y:S04]  /*4e80*/  STS [R156+0x9080], R155 ;  /* 0x0090809b9c007388 */ /* 0x000fe80000000800 */
[----:B------:R-:W-:Y:S04]  /*4e90*/  STS [R156+0x9480], R154 ;  /* 0x0094809a9c007388 */ /* 0x000fe80000000800 */
[----:B------:R-:W-:Y:S04]  /*4ea0*/  STS [R0+0x9080], R152 ;  /* 0x0090809800007388 */ /* 0x000fe80000000800 */
[----:B------:R-:W-:Y:S04]  /*4eb0*/  STS [R0+0x9480], R150 ;  /* 0x0094809600007388 */ /* 0x000fe80000000800 */
[----:B------:R-:W-:Y:S04]  /*4ec0*/  STS [R156+0xa080], R151 ;  /* 0x00a080979c007388 */ /* 0x000fe80000000800 */
[----:B------:R-:W-:Y:S01]  /*4ed0*/  STS [R156+0xa480], R149 ;  /* 0x00a480959c007388 */ /* 0x000fe20000000800 */
[----:B-1----:R-:W-:Y:S01]  /*4ee0*/  IMAD.SHL.U32 R4, R2, 0x8, RZ ;  /* 0x0000000802047824 */ /* 0x002fe200078e00ff */
[----:B------:R-:W-:-:S02]  /*4ef0*/  LEA.HI R2, R38, R2, RZ, 0x3 ;  /* 0x0000000226027211 */ /* 0x000fc400078f18ff */
[----:B------:R-:W-:Y:S02]  /*4f00*/  STS [R0+0xa080], R48 ;  /* 0x00a0803000007388 */ /* 0x000fe40000000800 */
[----:B------:R-:W-:Y:S01]  /*4f10*/  LOP3.LUT R38, R39, 0x38, R4, 0xf8, !PT ;  /* 0x0000003827267812 */ /* 0x000fe200078ef804 */
[----:B------:R-:W-:Y:S01]  /*4f20*/  IMAD.SHL.U32 R2, R2, 0x200, RZ ;  /* 0x0000020002027824 */ /* 0x000fe200078e00ff */
[----:B------:R-:W-:Y:S01]  /*4f30*/  STS [R0+0xa480], R50 ;  /* 0x00a4803200007388 */ /* 0x000fe20000000800 */
[----:B------:R-:W-:-:S03]  /*4f40*/  SHF.R.U32.HI R39, RZ, 0x3, R39 ;  /* 0x00000003ff277819 */ /* 0x000fc60000011627 */
[----:B------:R-:W-:Y:S01]  /*4f50*/  STS [R156+0xb080], R40 ;  /* 0x00b080289c007388 */ /* 0x000fe20000000800 */
[----:B------:R-:W-:-:S03]  /*4f60*/  LOP3.LUT R38, R38, R39, RZ, 0x3c, !PT ;  /* 0x0000002726267212 */ /* 0x000fc600078e3cff */
[----:B------:R-:W-:Y:S01]  /*4f70*/  STS [R156+0xb480], R42 ;  /* 0x00b4802a9c007388 */ /* 0x000fe20000000800 */
[----:B------:R-:W-:-:S03]  /*4f80*/  LOP3.LUT R2, R38, 0x7ffff000, R2, 0xf8, !PT ;  /* 0x7ffff00026027812 */ /* 0x000fc600078ef802 */
[----:B------:R-:W-:Y:S04]  /*4f90*/  STS [R0+0xb080], R44 ;  /* 0x00b0802c00007388 */ /* 0x000fe80000000800 */
        /* <DEDUP_REMOVED lines=40> */
[----:B------:R1:W-:Y:S04]  /*5220*/  STS [R0+0x5480], R12 ;  /* 0x0054800c00007388 */ /* 0x0003e80000000800 */
[----:B------:R-:W-:Y:S04]  /*5230*/  STS [R156+0x6080], R11 ;  /* 0x0060800b9c007388 */ /* 0x000fe80000000800 */
[----:B------:R-:W-:Y:S04]  /*5240*/  STS [R156+0x6480], R10 ;  /* 0x0064800a9c007388 */ /* 0x000fe80000000800 */
[----:B------:R2:W-:Y:S04]  /*5250*/  STS [R0+0x6080], R6 ;  /* 0x0060800600007388 */ /* 0x0005e80000000800 */
[----:B------:R3:W-:Y:S04]  /*5260*/  STS [R0+0x6480], R5 ;  /* 0x0064800500007388 */ /* 0x0007e80000000800 */
[----:B------:R4:W-:Y:S04]  /*5270*/  STS [R156+0x7080], R9 ;  /* 0x007080099c007388 */ /* 0x0009e80000000800 */
[----:B------:R4:W-:Y:S04]  /*5280*/  STS [R156+0x7480], R7 ;  /* 0x007480079c007388 */ /* 0x0009e80000000800 */
[----:B------:R-:W-:Y:S04]  /*5290*/  STS [R0+0x7080], R37 ;  /* 0x0070802500007388 */ /* 0x000fe80000000800 */
[----:B------:R4:W-:Y:S04]  /*52a0*/  STS [R0+0x7480], R36 ;  /* 0x0074802400007388 */ /* 0x0009e80000000800 */
[----:B-1----:R-:W1:Y:S01]  /*52b0*/  S2R R12, SR_CTAID.X ;  /* 0x00000000000c7919 */ /* 0x002e620000002500 */
[----:B--2---:R-:W-:-:S03]  /*52c0*/  IMAD.SHL.U32 R6, R2, 0x2, RZ ;  /* 0x0000000202067824 */ /* 0x004fc600078e00ff */
[----:B------:R-:W-:Y:S01]  /*52d0*/  BAR.SYNC.DEFER_BLOCKING 0x1, 0x100 ;  /* 0x0044000000007b1d */ /* 0x000fe20000010000 */
[----:B---3--:R-:W-:Y:S02]  /*52e0*/  SHF.R.S32.HI R5, RZ, 0x1f, R4 ;  /* 0x0000001fff057819 */ /* 0x008fe40000011404 */
[----:B----4-:R-:W-:-:S03]  /*52f0*/  SHF.R.S32.HI R9, RZ, 0x1f, R8 ;  /* 0x0000001fff097819 */ /* 0x010fc60000011408 */
[----:B------:R-:W2:Y:S01]  /*5300*/  S2R R22, SR_CTAID.Y ;  /* 0x0000000000167919 */ /* 0x000ea20000002600 */
[----:B------:R-:W-:-:S04]  /*5310*/  IMAD.MOV.U32 R7, RZ, RZ, -0x40 ;  /* 0xffffffc0ff077424 */ /* 0x000fc800078e00ff */
[----:B-1----:R-:W-:Y:S01]  /*5320*/  IMAD R7, R12, R7, c[0x0][0x2f0] ;  /* 0x0000bc000c077624 */ /* 0x002fe200078e0207 */
[----:B------:R1:W3:Y:S04]  /*5330*/  LDS.128 R24, [R6+0x8480] ;  /* 0x0084800006187984 */ /* 0x0002e80000000c00 */
[----:B------:R-:W-:Y:S01]  /*5340*/  IMNMX R20, R7, 0x40, PT ;  /* 0x0000004007147817 */ /* 0x000fe20003800200 */
[----:B------:R1:W4:Y:S03]  /*5350*/  LDS.128 R28, [R6+0x8880] ;  /* 0x00888000061c7984 */ /* 0x0003260000000c00 */
[----:B------:R-:W-:Y:S01]  /*5360*/  ISETP.GE.AND P1, PT, R8, R20, PT ;  /* 0x000000140800720c */ /* 0x000fe20003f26270 */
[----:B--2---:R-:W-:Y:S01]  /*5370*/  IMAD.WIDE.U32 R2, R22, c[0x0][0x338], R4 ;  /* 0x0000ce0016027a25 */ /* 0x004fe200078e0004 */
[----:B------:R-:W-:Y:S01]  /*5380*/  SHF.R.S32.HI R23, RZ, 0x1f, R22 ;  /* 0x0000001fff177819 */ /* 0x000fe20000011416 */
[----:B------:R1:W2:Y:S01]  /*5390*/  LDS.128 R32, [R6+0x8c80] ;  /* 0x008c800006207984 */ /* 0x0002a20000000c00 */
[----:B------:R-:W-:-:S02]  /*53a0*/  ISETP.GE.OR P0, PT, R4, c[0x0][0x324], P1 ;  /* 0x0000c90004007a0c */ /* 0x000fc40000f06670 */
[----:B------:R-:W-:Y:S01]  /*53b0*/  P2R R21, PR, RZ, 0x2 ;  /* 0x00000002ff157803 */ /* 0x000fe20000000000 */
[----:B------:R1:W1:Y:S01]  /*53c0*/  LDS.128 R36, [R6+0x9080] ;  /* 0x0090800006247984 */ /* 0x0002620000000c00 */
[----:B------:R-:W-:-:S03]  /*53d0*/  IMAD R0, R23, c[0x0][0x338], RZ ;  /* 0x0000ce0017007a24 */ /* 0x000fc600078e02ff */
[----:B------:R1:W1:Y:S01]  /*53e0*/  LDS.128 R40, [R6+0x9480] ;  /* 0x0094800006287984 */ /* 0x0002620000000c00 */
[----:B------:R-:W-:-:S03]  /*53f0*/  IMAD R0, R22, c[0x0][0x33c], R0 ;  /* 0x0000cf0016007a24 */ /* 0x000fc600078e0200 */
[----:B------:R1:W1:Y:S01]  /*5400*/  LDS.128 R44, [R6+0x9880] ;  /* 0x00988000062c7984 */ /* 0x0002620000000c00 */
[----:B------:R-:W-:Y:S02]  /*5410*/  IMAD.IADD R3, R3, 0x1, R0 ;  /* 0x0000000103037824 */ /* 0x000fe400078e0200 */
[----:B------:R-:W-:Y:S01]  /*5420*/  IMAD.U32 R0, RZ, RZ, UR12 ;  /* 0x0000000cff007e24 */ /* 0x000fe2000f8e00ff */
[----:B------:R1:W1:Y:S03]  /*5430*/  LDS.128 R48, [R6+0x9c80] ;  /* 0x009c800006307984 */ /* 0x0002660000000c00 */
[----:B------:R-:W-:Y:S01]  /*5440*/  IMAD.WIDE.U32 R10, R0, c[0x0][0x340], R2 ;  /* 0x0000d000000a7a25 */ /* 0x000fe200078e0002 */
[----:B------:R1:W1:Y:S03]  /*5450*/  LDS.128 R52, [R6+0x80] ;  /* 0x0000800006347984 */ /* 0x0002660000000c00 */
[----:B------:R-:W-:Y:S01]  /*5460*/  IMAD.WIDE R2, R12, 0x40, R8 ;  /* 0x000000400c027825 */ /* 0x000fe200078e0208 */
[----:B------:R1:W1:Y:S01]  /*5470*/  LDS.128 R56, [R6+0x480] ;  /* 0x0004800006387984 */ /* 0x0002620000000c00 */
[----:B------:R-:W-:-:S03]  /*5480*/  IADD3 R7, R11, UR4, RZ ;  /* 0x000000040b077c10 */ /* 0x000fc6000fffe0ff */
[----:B------:R1:W1:Y:S04]  /*5490*/  LDS.128 R60, [R6+0x880] ;  /* 0x00088000063c7984 */ /* 0x0002680000000c00 */
[----:B------:R1:W1:Y:S04]  /*54a0*/  LDS.128 R64, [R6+0xc80] ;  /* 0x000c800006407984 */ /* 0x0002680000000c00 */
[----:B------:R1:W1:Y:S04]  /*54b0*/  LDS.128 R68, [R6+0x1080] ;  /* 0x0010800006447984 */ /* 0x0002680000000c00 */
[----:B------:R1:W1:Y:S04]  /*54c0*/  LDS.128 R72, [R6+0x1480] ;  /* 0x0014800006487984 */ /* 0x0002680000000c00 */
[----:B------:R1:W1:Y:S04]  /*54d0*/  LDS.128 R76, [R6+0x1880] ;  /* 0x00188000064c7984 */ /* 0x0002680000000c00 */
[----:B------:R1:W1:Y:S01]  /*54e0*/  LDS.128 R80, [R6+0x1c80] ;  /* 0x001c800006507984 */ /* 0x0002620000000c00 */
[----:B------:R-:W-:Y:S05]  /*54f0*/  @P0 BRA `(.L_x_6) ;  /* 0x0000009000000947 */ /* 0x000fea0003800000 */
[----:B--234-:R2:W3:Y:S01]  /*5500*/  LDS.128 R16, [R6+0x8080] ;  /* 0x0080800006107984 */ /* 0x01c4e20000000c00 */
[----:B------:R-:W-:-:S04]  /*5510*/  IMAD R0, R3, c[0x0][0x330], RZ ;  /* 0x0000cc0003007a24 */ /* 0x000fc800078e02ff */
[----:B------:R-:W-:Y:S01]  /*5520*/  IMAD R0, R2, c[0x0][0x334], R0 ;  /* 0x0000cd0002007a24 */ /* 0x000fe200078e0200 */
[----:B-12---:R-:W-:-:S05]  /*5530*/  MOV R6, R10 ;  /* 0x0000000a00067202 */ /* 0x006fca0000000f00 */
[----:B------:R-:W-:-:S05]  /*5540*/  IMAD.WIDE.U32 R12, R2, c[0x0][0x330], R6 ;  /* 0x0000cc00020c7a25 */ /* 0x000fca00078e0006 */
[----:B------:R-:W-:Y:S02]  /*5550*/  IADD3 R0, R13, R0, RZ ;  /* 0x000000000d007210 */ /* 0x000fe40007ffe0ff */
[----:B------:R-:W-:-:S04]  /*5560*/  LEA R14, P0, R12, c[0x0][0x318], 0x1 ;  /* 0x0000c6000c0e7a11 */ /* 0x000fc800078008ff */
[----:B------:R-:W-:-:S05]  /*5570*/  LEA.HI.X R15, R12, c[0x0][0x31c], R0, 0x1, P0 ;  /* 0x0000c7000c0f7a11 */ /* 0x000fca00000f0c00 */
[----:B---3--:R1:W-:Y:S04]  /*5580*/  STG.E.128 [R14.64], R16 ;  /* 0x000000100e007986 */ /* 0x0083e8000c101d12 */
.L_x_6:
[----:B--234-:R-:W-:Y:S05]  /*5590*/  BSYNC B0 ;  /* 0x0000000000007941 */ /* 0x01cfea0003800000 */
.L_x_5:
[----:B------:R-:W-:Y:S01]  /*55a0*/  IADD3 R0, R8, 0x8, RZ ;  /* 0x0000000808007810 */ /* 0x000fe20007ffe0ff */
[----:B------:R-:W-:Y:S03]  /*55b0*/  BSSY B0, `(.L_x_7) ;  /* 0x0000010000007945 */ /* 0x000fe60003800000 */
[----:B------:R-:W-:-:S04]  /*55c0*/  ISETP.GE.AND P0, PT, R0, R20, PT ;  /* 0x000000140000720c */ /* 0x000fc80003f06270 */
[----:B-1----:R-:W-:Y:S02]  /*55d0*/  P2R R16, PR, RZ, 0x1 ;  /* 0x00000001ff107803 */ /* 0x002fe40000000000 */
[----:B------:R-:W-:-:S13]  /*55e0*/  ISETP.GE.OR P0, PT, R4, c[0x0][0x324], P0 ;  /* 0x0000c90004007a0c */ /* 0x000fda0000706670 */
[----:B------:R-:W-:Y:S05]  /*55f0*/  @P0 BRA `(.L_x_8) ;  /* 0x000000b000000947 */ /* 0x000fea0003800000 */
[----:B------:R-:W-:Y:S02]  /*5600*/  IADD3 R0, P0, R2, 0x8, RZ ;  /* 0x0000000802007810 */ /* 0x000fe40007f1e0ff */
[----:B------:R-:W-:-:S03]  /*5610*/  MOV R13, R7 ;  /* 0x00000007000d7202 */ /* 0x000fc60000000f00 */
[----:B------:R-:W-:-:S04]  /*5620*/  IMAD.X R12, RZ, RZ, R3, P0 ;  /* 0x000000ffff0c7224 */ /* 0x000fc800000e0603 */
[----:B------:R-:W-:Y:S02]  /*5630*/  IMAD R14, R12, c[0x0][0x330], RZ ;  /* 0x0000cc000c0e7a24 */ /* 0x000fe400078e02ff */
[----:B------:R-:W-:-:S04]  /*5640*/  IMAD.MOV.U32 R12, RZ, RZ, R10 ;  /* 0x000000ffff0c7224 */ /* 0x000fc800078e000a */
[----:B------:R-:W-:-:S04]  /*5650*/  IMAD.WIDE.U32 R12, R0, c[0x0][0x330], R12 ;  /* 0x0000cc00000c7a25 */ /* 0x000fc800078e000c */
[----:B------:R-:W-:Y:S01]  /*5660*/  IMAD R0, R0, c[0x0][0x334], R14 ;  /* 0x0000cd0000007a24 */ /* 0x000fe200078e020e */
[----:B------:R-:W-:-:S04]  /*5670*/  LEA R14, P0, R12, c[0x0][0x318], 0x1 ;  /* 0x0000c6000c0e7a11 */ /* 0x000fc800078008ff */
[----:B------:R-:W-:-:S04]  /*5680*/  IADD3 R0, R13, R0, RZ ;  /* 0x000000000d007210 */ /* 0x000fc80007ffe0ff */
[----:B------:R-:W-:-:S05]  /*5690*/  LEA.HI.X R15, R12, c[0x0][0x31c], R0, 0x1, P0 ;  /* 0x0000c7000c0f7a11 */ /* 0x000fca00000f0c00 */
[----:B------:R1:W-:Y:S02]  /*56a0*/  STG.E.128 [R14.64], R24 ;  /* 0x000000180e007986 */ /* 0x0003e4000c101d12 */
.L_x_8:
[----:B------:R-:W-:Y:S05]  /*56b0*/  BSYNC B0 ;  /* 0x0000000000007941 */ /* 0x000fea0003800000 */
.L_x_7:
[----:B------:R-:W-:Y:S01]  /*56c0*/  IADD3 R0, R8, 0x10, RZ ;  /* 0x0000001008007810 */ /* 0x000fe20007ffe0ff */
[----:B------:R-:W-:Y:S03]  /*56d0*/  BSSY B0, `(.L_x_9) ;  /* 0x000000f000007945 */ /* 0x000fe60003800000 */
[----:B------:R-:W-:-:S04]  /*56e0*/  ISETP.GE.AND P6, PT, R0, R20, PT ;  /* 0x000000140000720c */ /* 0x000fc80003fc6270 */
[----:B------:R-:W-:-:S13]  /*56f0*/  ISETP.GE.OR P0, PT, R4, c[0x0][0x324], P6 ;  /* 0x0000c90004007a0c */ /* 0x000fda0003706670 */
[----:B------:R-:W-:Y:S05]  /*5700*/  @P0 BRA `(.L_x_10) ;  /* 0x000000b000000947 */ /* 0x000fea0003800000 */
[----:B------:R-:W-:Y:S02]  /*5710*/  IADD3 R0, P0, R2, 0x10, RZ ;  /* 0x0000001002007810 */ /* 0x000fe40007f1e0ff */
[----:B------:R-:W-:-:S03]  /*5720*/  MOV R13, R7 ;  /* 0x00000007000d7202 */ /* 0x000fc60000000f00 */
[----:B------:R-:W-:-:S04]  /*5730*/  IMAD.X R12, RZ, RZ, R3, P0 ;  /* 0x000000ffff0c7224 */ /* 0x000fc800000e0603 */
[----:B-1----:R-:W-:Y:S02]  /*5740*/  IMAD R14, R12, c[0x0][0x330], RZ ;  /* 0x0000cc000c0e7a24 */ /* 0x002fe400078e02ff */
[----:B------:R-:W-:-:S04]  /*5750*/  IMAD.MOV.U32 R12, RZ, RZ, R10 ;  /* 0x000000ffff0c7224 */ /* 0x000fc800078e000a */
[----:B------:R-:W-:-:S04]  /*5760*/  IMAD.WIDE.U32 R12, R0, c[0x0][0x330], R12 ;  /* 0x0000cc00000c7a25 */ /* 0x000fc800078e000c */
[----:B------:R-:W-:Y:S01]  /*5770*/  IMAD R0, R0, c[0x0][0x334], R14 ;  /* 0x0000cd0000007a24 */ /* 0x000fe200078e020e */
[----:B------:R-:W-:-:S04]  /*5780*/  LEA R14, P0, R12, c[0x0][0x318], 0x1 ;  /* 0x0000c6000c0e7a11 */ /* 0x000fc800078008ff */
[----:B------:R-:W-:-:S04]  /*5790*/  IADD3 R0, R13, R0, RZ ;  /* 0x000000000d007210 */ /* 0x000fc80007ffe0ff */
[----:B------:R-:W-:-:S05]  /*57a0*/  LEA.HI.X R15, R12, c[0x0][0x31c], R0, 0x1, P0 ;  /* 0x0000c7000c0f7a11 */ /* 0x000fca00000f0c00 */
[----:B------:R1:W-:Y:S02]  /*57b0*/  STG.E.128 [R14.64], R28 ;  /* 0x0000001c0e007986 */ /* 0x0003e4000c101d12 */
.L_x_10:
[----:B------:R-:W-:Y:S05]  /*57c0*/  BSYNC B0 ;  /* 0x0000000000007941 */ /* 0x000fea0003800000 */
.L_x_9:
        /* <DEDUP_REMOVED lines=16> */
.L_x_12:
[----:B------:R-:W-:Y:S05]  /*58d0*/  BSYNC B0 ;  /* 0x0000000000007941 */ /* 0x000fea0003800000 */
.L_x_11:
        /* <DEDUP_REMOVED lines=16> */
.L_x_14:
[----:B------:R-:W-:Y:S05]  /*59e0*/  BSYNC B0 ;  /* 0x0000000000007941 */ /* 0x000fea0003800000 */
.L_x_13:
        /* <DEDUP_REMOVED lines=16> */
.L_x_16:
[----:B------:R-:W-:Y:S05]  /*5af0*/  BSYNC B0 ;  /* 0x0000000000007941 */ /* 0x000fea0003800000 */
.L_x_15:
        /* <DEDUP_REMOVED lines=16> */
.L_x_18:
[----:B------:R-:W-:Y:S05]  /*5c00*/  BSYNC B0 ;  /* 0x0000000000007941 */ /* 0x000fea0003800000 */
.L_x_17:
[----:B------:R-:W-:Y:S01]  /*5c10*/  IADD3 R0, R8, 0x38, RZ ;  /* 0x0000003808007810 */ /* 0x000fe20007ffe0ff */
[----:B------:R-:W-:Y:S03]  /*5c20*/  BSSY B0, `(.L_x_19) ;  /* 0x000000e000007945 */ /* 0x000fe60003800000 */
[----:B------:R-:W-:-:S04]  /*5c30*/  ISETP.GE.AND P1, PT, R0, R20, PT ;  /* 0x000000140000720c */ /* 0x000fc80003f26270 */
[----:B------:R-:W-:-:S13]  /*5c40*/  ISETP.GE.OR P0, PT, R4, c[0x0][0x324], P1 ;  /* 0x0000c90004007a0c */ /* 0x000fda0000f06670 */
[----:B------:R-:W-:Y:S05]  /*5c50*/  @P0 BRA `(.L_x_20) ;  /* 0x000000a000000947 */ /* 0x000fea0003800000 */
[----:B------:R-:W-:-:S04]  /*5c60*/  IADD3 R0, P0, R2, 0x38, RZ ;  /* 0x0000003802007810 */ /* 0x000fc80007f1e0ff */
[----:B------:R-:W-:-:S05]  /*5c70*/  IADD3.X R6, RZ, R3, RZ, P0, !PT ;  /* 0x00000003ff067210 */ /* 0x000fca00007fe4ff */
[----:B------:R-:W-:Y:S01]  /*5c80*/  IMAD R11, R6, c[0x0][0x330], RZ ;  /* 0x0000cc00060b7a24 */ /* 0x000fe200078e02ff */
[----:B------:R-:W-:-:S05]  /*5c90*/  MOV R6, R10 ;  /* 0x0000000a00067202 */ /* 0x000fca0000000f00 */
[----:B------:R-:W-:-:S04]  /*5ca0*/  IMAD.WIDE.U32 R8, R0, c[0x0][0x330], R6 ;  /* 0x0000cc0000087a25 */ /* 0x000fc800078e0006 */
[----:B------:R-:W-:Y:S01]  /*5cb0*/  IMAD R0, R0, c[0x0][0x334], R11 ;  /* 0x0000cd0000007a24 */ /* 0x000fe200078e020b */
[----:B------:R-:W-:-:S04]  /*5cc0*/  LEA R6, P0, R8, c[0x0][0x318], 0x1 ;  /* 0x0000c60008067a11 */ /* 0x000fc800078008ff */
[----:B------:R-:W-:-:S04]  /*5cd0*/  IADD3 R0, R9, R0, RZ ;  /* 0x0000000009007210 */ /* 0x000fc80007ffe0ff */
[----:B------:R-:W-:-:S05]  /*5ce0*/  LEA.HI.X R7, R8, c[0x0][0x31c], R0, 0x1, P0 ;  /* 0x0000c70008077a11 */ /* 0x000fca00000f0c00 */
[----:B------:R2:W-:Y:S02]  /*5cf0*/  STG.E.128 [R6.64], R48 ;  /* 0x0000003006007986 */ /* 0x0005e4000c101d12 */
.L_x_20:
[----:B------:R-:W-:Y:S05]  /*5d00*/  BSYNC B0 ;  /* 0x0000000000007941 */ /* 0x000fea0003800000 */
.L_x_19:
[----:B------:R-:W-:Y:S01]  /*5d10*/  IMAD R0, R23, c[0x0][0x308], RZ ;  /* 0x0000c20017007a24 */ /* 0x000fe200078e02ff */
[----:B------:R-:W-:Y:S01]  /*5d20*/  ISETP.NE.AND P0, PT, R21, RZ, PT ;  /* 0x000000ff1500720c */ /* 0x000fe20003f05270 */
[----:B--2---:R-:W-:Y:S01]  /*5d30*/  IMAD.WIDE.U32 R6, R22, c[0x0][0x308], R4 ;  /* 0x0000c20016067a25 */ /* 0x004fe200078e0004 */
[----:B------:R-:W-:Y:S01]  /*5d40*/  ULDC.64 UR4, c[0x0][0x310] ;  /* 0x0000c40000047ab9 */ /* 0x000fe20000000a00 */
[----:B------:R-:W-:Y:S01]  /*5d50*/  BSSY B0, `(.L_x_21) ;  /* 0x0000012000007945 */ /* 0x000fe20003800000 */
[----:B------:R-:W-:Y:S01]  /*5d60*/  ISETP.GE.OR P0, PT, R4, c[0x0][0x2f4], P0 ;  /* 0x0000bd0004007a0c */ /* 0x000fe20000706670 */
[----:B------:R-:W-:Y:S01]  /*5d70*/  IMAD R0, R22, c[0x0][0x30c], R0 ;  /* 0x0000c30016007a24 */ /* 0x000fe200078e0200 */
[----:B------:R-:W-:-:S04]  /*5d80*/  UIMAD UR4, UR6, UR4, URZ ;  /* 0x00000004060472a4 */ /* 0x000fc8000f8e023f */
[----:B------:R-:W-:Y:S01]  /*5d90*/  IADD3 R7, R7, R0, RZ ;  /* 0x0000000007077210 */ /* 0x000fe20007ffe0ff */
[----:B------:R-:W-:Y:S01]  /*5da0*/  UIMAD UR4, UR12, UR5, UR4 ;  /* 0x000000050c0472a4 */ /* 0x000fe2000f8e0204 */
[----:B------:R-:W-:-:S05]  /*5db0*/  MOV R0, UR12 ;  /* 0x0000000c00007c02 */ /* 0x000fca0008000f00 */
[----:B------:R-:W-:-:S05]  /*5dc0*/  IMAD.WIDE.U32 R8, R0, c[0x0][0x310], R6 ;  /* 0x0000c40000087a25 */ /* 0x000fca00078e0006 */
[----:B------:R-:W-:Y:S01]  /*5dd0*/  IADD3 R7, R9, UR4, RZ ;  /* 0x0000000409077c10 */ /* 0x000fe2000fffe0ff */
[----:B------:R-:W-:Y:S05]  /*5de0*/  @P0 BRA `(.L_x_22) ;  /* 0x0000008000000947 */ /* 0x000fea0003800000 */
[----:B------:R-:W-:Y:S01]  /*5df0*/  MOV R6, R8 ;  /* 0x0000000800067202 */ /* 0x000fe20000000f00 */
[----:B------:R-:W-:-:S04]  /*5e00*/  IMAD R0, R3, c[0x0][0x300], RZ ;  /* 0x0000c00003007a24 */ /* 0x000fc800078e02ff */
[----:B------:R-:W-:-:S04]  /*5e10*/  IMAD.WIDE.U32 R10, R2, c[0x0][0x300], R6 ;  /* 0x0000c000020a7a25 */ /* 0x000fc800078e0006 */
[----:B------:R-:W-:Y:S01]  /*5e20*/  IMAD R0, R2, c[0x0][0x304], R0 ;  /* 0x0000c10002007a24 */ /* 0x000fe200078e0200 */
[----:B------:R-:W-:-:S04]  /*5e30*/  LEA R12, P0, R10, c[0x0][0x2e8], 0x1 ;  /* 0x0000ba000a0c7a11 */ /* 0x000fc800078008ff */
[----:B------:R-:W-:-:S04]  /*5e40*/  IADD3 R0, R11, R0, RZ ;  /* 0x000000000b007210 */ /* 0x000fc80007ffe0ff */
[----:B------:R-:W-:-:S05]  /*5e50*/  LEA.HI.X R13, R10, c[0x0][0x2ec], R0, 0x1, P0 ;  /* 0x0000bb000a0d7a11 */ /* 0x000fca00000f0c00 */
[----:B------:R2:W-:Y:S02]  /*5e60*/  STG.E.128 [R12.64], R52 ;  /* 0x000000340c007986 */ /* 0x0005e4000c101d12 */
.L_x_22:
[----:B------:R-:W-:Y:S05]  /*5e70*/  BSYNC B0 ;  /* 0x0000000000007941 */ /* 0x000fea0003800000 */
.L_x_21:
[----:B------:R-:W-:Y:S01]  /*5e80*/  ISETP.NE.AND P0, PT, R16, RZ, PT ;  /* 0x000000ff1000720c */ /* 0x000fe20003f05270 */
[----:B------:R-:W-:Y:S03]  /*5e90*/  BSSY B0, `(.L_x_23) ;  /* 0x000000e000007945 */ /* 0x000fe60003800000 */
[----:B------:R-:W-:-:S13]  /*5ea0*/  ISETP.GE.OR P0, PT, R4, c[0x0][0x2f4], P0 ;  /* 0x0000bd0004007a0c */ /* 0x000fda0000706670 */
[----:B------:R-:W-:Y:S05]  /*5eb0*/  @P0 BRA `(.L_x_24) ;  /* 0x000000b000000947 */ /* 0x000fea0003800000 */
[----:B------:R-:W-:Y:S02]  /*5ec0*/  IADD3 R0, P0, R2, 0x8, RZ ;  /* 0x0000000802007810 */ /* 0x000fe40007f1e0ff */
[----:B------:R-:W-:-:S03]  /*5ed0*/  MOV R11, R7 ;  /* 0x00000007000b7202 */ /* 0x000fc60000000f00 */
[----:B------:R-:W-:-:S04]  /*5ee0*/  IMAD.X R10, RZ, RZ, R3, P0 ;  /* 0x000000ffff0a7224 */ /* 0x000fc800000e0603 */
[----:B--2---:R-:W-:Y:S02]  /*5ef0*/  IMAD R12, R10, c[0x0][0x300], RZ ;  /* 0x0000c0000a0c7a24 */ /* 0x004fe400078e02ff */
[----:B------:R-:W-:-:S04]  /*5f00*/  IMAD.MOV.U32 R10, RZ, RZ, R8 ;  /* 0x000000ffff0a7224 */ /* 0x000fc800078e0008 */
[----:B------:R-:W-:-:S04]  /*5f10*/  IMAD.WIDE.U32 R10, R0, c[0x0][0x300], R10 ;  /* 0x0000c000000a7a25 */ /* 0x000fc800078e000a */
[----:B------:R-:W-:Y:S01]  /*5f20*/  IMAD R0, R0, c[0x0][0x304], R12 ;  /* 0x0000c10000007a24 */ /* 0x000fe200078e020c */
[----:B------:R-:W-:-:S04]  /*5f30*/  LEA R12, P0, R10, c[0x0][0x2e8], 0x1 ;  /* 0x0000ba000a0c7a11 */ /* 0x000fc800078008ff */
[----:B------:R-:W-:-:S04]  /*5f40*/  IADD3 R0, R11, R0, RZ ;  /* 0x000000000b007210 */ /* 0x000fc80007ffe0ff */
[----:B------:R-:W-:-:S05]  /*5f50*/  LEA.HI.X R13, R10, c[0x0][0x2ec], R0, 0x1, P0 ;  /* 0x0000bb000a0d7a11 */ /* 0x000fca00000f0c00 */
[----:B------:R2:W-:Y:S02]  /*5f60*/  STG.E.128 [R12.64], R56 ;  /* 0x000000380c007986 */ /* 0x0005e4000c101d12 */
.L_x_24:
[----:B------:R-:W-:Y:S05]  /*5f70*/  BSYNC B0 ;  /* 0x0000000000007941 */ /* 0x000fea0003800000 */
.L_x_23:
[----:B------:R-:W-:Y:S01]  /*5f80*/  ISETP.GE.OR P6, PT, R4, c[0x0][0x2f4], P6 ;  /* 0x0000bd0004007a0c */ /* 0x000fe200037c6670 */
[----:B------:R-:W-:-:S12]  /*5f90*/  BSSY B0, `(.L_x_25) ;  /* 0x000000d000007945 */ /* 0x000fd80003800000 */
        /* <DEDUP_REMOVED lines=12> */
.L_x_26:
[----:B------:R-:W-:Y:S05]  /*6060*/  BSYNC B0 ;  /* 0x0000000000007941 */ /* 0x000fea0003800000 */
.L_x_25:
        /* <DEDUP_REMOVED lines=14> */
.L_x_28:
[----:B------:R-:W-:Y:S05]  /*6150*/  BSYNC B0 ;  /* 0x0000000000007941 */ /* 0x000fea0003800000 */
.L_x_27:
        /* <DEDUP_REMOVED lines=14> */
.L_x_30:
[----:B------:R-:W-:Y:S05]  /*6240*/  BSYNC B0 ;  /* 0x0000000000007941 */ /* 0x000fea0003800000 */
.L_x_29:
        /* <DEDUP_REMOVED lines=14> */
.L_x_32:
[----:B------:R-:W-:Y:S05]  /*6330*/  BSYNC B0 ;  /* 0x0000000000007941 */ /* 0x000fea0003800000 */
.L_x_31:
        /* <DEDUP_REMOVED lines=14> */
.L_x_34:
[----:B------:R-:W-:Y:S05]  /*6420*/  BSYNC B0 ;  /* 0x0000000000007941 */ /* 0x000fea0003800000 */
.L_x_33:
[----:B------:R-:W-:-:S13]  /*6430*/  ISETP.GE.OR P1, PT, R4, c[0x0][0x2f4], P1 ;  /* 0x0000bd0004007a0c */ /* 0x000fda0000f26670 */
[----:B------:R-:W-:Y:S05]  /*6440*/  @P1 EXIT ;  /* 0x000000000000194d */ /* 0x000fea0003800000 */
[----:B------:R-:W-:-:S05]  /*6450*/  IADD3 R0, P0, R2, 0x38, RZ ;  /* 0x0000003802007810 */ /* 0x000fca0007f1e0ff */
[----:B------:R-:W-:Y:S01]  /*6460*/  IMAD.X R2, RZ, RZ, R3, P0 ;  /* 0x000000ffff027224 */ /* 0x000fe200000e0603 */
[----:B------:R-:W-:-:S03]  /*6470*/  MOV R3, R7 ;  /* 0x0000000700037202 */ /* 0x000fc60000000f00 */
[----:B------:R-:W-:Y:S02]  /*6480*/  IMAD R6, R2, c[0x0][0x300], RZ ;  /* 0x0000c00002067a24 */ /* 0x000fe400078e02ff */
[----:B------:R-:W-:-:S04]  /*6490*/  IMAD.MOV.U32 R2, RZ, RZ, R8 ;  /* 0x000000ffff027224 */ /* 0x000fc800078e0008 */
[----:B------:R-:W-:-:S04]  /*64a0*/  IMAD.WIDE.U32 R4, R0, c[0x0][0x300], R2 ;  /* 0x0000c00000047a25 */ /* 0x000fc800078e0002 */
[----:B------:R-:W-:Y:S01]  /*64b0*/  IMAD R0, R0, c[0x0][0x304], R6 ;  /* 0x0000c10000007a24 */ /* 0x000fe200078e0206 */
[----:B------:R-:W-:-:S04]  /*64c0*/  LEA R2, P0, R4, c[0x0][0x2e8], 0x1 ;  /* 0x0000ba0004027a11 */ /* 0x000fc800078008ff */
[----:B------:R-:W-:-:S04]  /*64d0*/  IADD3 R0, R5, R0, RZ ;  /* 0x0000000005007210 */ /* 0x000fc80007ffe0ff */
[----:B------:R-:W-:-:S05]  /*64e0*/  LEA.HI.X R3, R4, c[0x0][0x2ec], R0, 0x1, P0 ;  /* 0x0000bb0004037a11 */ /* 0x000fca00000f0c00 */
[----:B------:R-:W-:Y:S01]  /*64f0*/  STG.E.128 [R2.64], R80 ;  /* 0x0000005002007986 */ /* 0x000fe2000c101d12 */
[----:B------:R-:W-:Y:S05]  /*6500*/  EXIT ;  /* 0x000000000000794d */ /* 0x000fea0003800000 */
.L_x_35:
[----:B------:R-:W-:-:S00]  /*6510*/  BRA `(.L_x_35) ;  /* 0xfffffff000007947 */ /* 0x000fc0000383ffff */
[----:B------:R-:W-:-:S00]  /*6520*/  NOP ;  /* 0x0000000000007918 */ /* 0x000fc00000000000 */
        /* <DEDUP_REMOVED lines=13> */
.L_x_1146:


//--------------------- .text._ZN7cutlass13device_kernelIN5flash19enable_sm80_to_sm89INS1_16FlashAttnBwdSm80INS1_25CollectiveMainloopBwdSm80ILi1ELi1EN4cute5tupleIJNS5_1CILi32EEENS7_ILi64EEENS7_ILi256EEEEEENS_6half_tEfNS_4arch4Sm80ELb0ELb0ELb1ELb0ELb0ELb0ELb0ELb0ELi2ELi2ELi2ELi1ELb1EEENS1_24CollectiveEpilogueBwdGQAISB_fSE_Li256ELb0ELb0EEENS1_19SingleTileSchedulerILb0ELb0ELb0ELi64EEEEEEEEEvNT_6ParamsE --------------------------
	.section	.text._ZN7cutlass13device_kernelIN5flash19enable_sm80_to_sm89INS1_16FlashAttnBwdSm80INS1_25CollectiveMainloopBwdSm80ILi1ELi1EN4cute5tupleIJNS5_1CILi32EEENS7_ILi64EEENS7_ILi256EEEEEENS_6half_tEfNS_4arch4Sm80ELb0ELb0ELb1ELb0ELb0ELb0ELb0ELb0ELi2ELi2ELi2ELi1ELb1EEENS1_24CollectiveEpilogueBwdGQAISB_fSE_Li256ELb0ELb0EEENS1_19SingleTileSchedulerILb0ELb0ELb0ELi64EEEEEEEEEvNT_6ParamsE,"ax",@progbits
	.sectioninfo	@"SHI_REGISTERS=255"
	.align	128
.text._ZN7cutlass13device_kernelIN5flash19enable_sm80_to_sm89INS1_16FlashAttnBwdSm80INS1_25CollectiveMainloopBwdSm80ILi1ELi1EN4cute5tupleIJNS5_1CILi32EEENS7_ILi64EEENS7_ILi256EEEEEENS_6half_tEfNS_4arch4Sm80ELb0ELb0ELb1ELb0ELb0ELb0ELb0ELb0ELi2ELi2ELi2ELi1ELb1EEENS1_24CollectiveEpilogueBwdGQAISB_fSE_Li256ELb0ELb0EEENS1_19SingleTileSchedulerILb0ELb0ELb0ELi64EEEEEEEEEvNT_6ParamsE:
        .type           _ZN7cutlass13device_kernelIN5flash19enable_sm80_to_sm89INS1_16FlashAttnBwdSm80INS1_25CollectiveMainloopBwdSm80ILi1ELi1EN4cute5tupleIJNS5_1CILi32EEENS7_ILi64EEENS7_ILi256EEEEEENS_6half_tEfNS_4arch4Sm80ELb0ELb0ELb1ELb0ELb0ELb0ELb0ELb0ELi2ELi2ELi2ELi1ELb1EEENS1_24CollectiveEpilogueBwdGQAISB_fSE_Li256ELb0ELb0EEENS1_19SingleTileSchedulerILb0ELb0ELb0ELi64EEEEEEEEEvNT_6ParamsE,@function
        .size           _ZN7cutlass13device_kernelIN5flash19enable_sm80_to_sm89INS1_16FlashAttnBwdSm80INS1_25CollectiveMainloopBwdSm80ILi1ELi1EN4cute5tupleIJNS5_1CILi32EEENS7_ILi64EEENS7_ILi256EEEEEENS_6half_tEfNS_4arch4Sm80ELb0ELb0ELb1ELb0ELb0ELb0ELb0ELb0ELi2ELi2ELi2ELi1ELb1EEENS1_24CollectiveEpilogueBwdGQAISB_fSE_Li256ELb0ELb0EEENS1_19SingleTileSchedulerILb0ELb0ELb0ELi64EEEEEEEEEvNT_6ParamsE,(.L_x_1147 - _ZN7cutlass13device_kernelIN5flash19enable_sm80_to_sm89INS1_16FlashAttnBwdSm80INS1_25CollectiveMainloopBwdSm80ILi1ELi1EN4cute5tupleIJNS5_1CILi32EEENS7_ILi64EEENS7_ILi256EEEEEENS_6half_tEfNS_4arch4Sm80ELb0ELb0ELb1ELb0ELb0ELb0ELb0ELb0ELi2ELi2ELi2ELi1ELb1EEENS1_24CollectiveEpilogueBwdGQAISB_fSE_Li256ELb0ELb0EEENS1_19SingleTileSchedulerILb0ELb0ELb0ELi64EEEEEEEEEvNT_6ParamsE)
        .other          _ZN7cutlass13device_kernelIN5flash19enable_sm80_to_sm89INS1_16FlashAttnBwdSm80INS1_25CollectiveMainloopBwdSm80ILi1ELi1EN4cute5tupleIJNS5_1CILi32EEENS7_ILi64EEENS7_ILi256EEEEEENS_6half_tEfNS_4arch4Sm80ELb0ELb0ELb1ELb0ELb0ELb0ELb0ELb0ELi2ELi2ELi2ELi1ELb1EEENS1_24CollectiveEpilogueBwdGQAISB_fSE_Li256ELb0ELb0EEENS1_19SingleTileSchedulerILb0ELb0ELb0ELi64EEEEEEEEEvNT_6ParamsE,@"STO_CUDA_ENTRY STV_DEFAULT"
_ZN7cutlass13device_kernelIN5flash19enable_sm80_to_sm89INS1_16FlashAttnBwdSm80INS1_25CollectiveMainloopBwdSm80ILi1ELi1EN4cute5tupleIJNS5_1CILi32EEENS7_ILi64EEENS7_ILi256EEEEEENS_6half_tEfNS_4arch4Sm80ELb0ELb0ELb1ELb0ELb0ELb0ELb0ELb0ELi2ELi2ELi2ELi1ELb1EEENS1_24CollectiveEpilogueBwdGQAISB_fSE_Li256ELb0ELb0EEENS1_19SingleTileSchedulerILb0ELb0ELb0ELi64EEEEEEEEEvNT_6ParamsE:
        /* <DEDUP_REMOVED lines=17> */
[----:B------:R-:W-:Y:S01]  /*0110*/  ULDC.64 UR18, c[0x0][0x118] ;  /* 0x0000460000127ab9 */ /* 0x000fe20000000a00 */
[----:B------:R-:W-:Y:S01]  /*0120*/  CS2R R142, SRZ ;  /* 0x00000000008e7805 */ /* 0x000fe2000001ff00 */
[----:B------:R-:W-:Y:S01]  /*0130*/  UIMAD UR13, UR12, UR5, UR4 ;  /* 0x000000050c0d72a4 */ /* 0x000fe2000f8e0204 */
[----:B------:R-:W-:Y:S01]  /*0140*/  CS2R R140, SRZ ;  /* 0x00000000008c7805 */ /* 0x000fe2000001ff00 */
[----:B------:R-:W-:Y:S01]  /*0150*/  CS2R R146, SRZ ;  /* 0x0000000000927805 */ /* 0x000fe2000001ff00 */
[----:B------:R-:W-:Y:S01]  /*0160*/  ULDC.64 UR4, c[0x0][0x278] ;  /* 0x00009e0000047ab9 */ /* 0x000fe20000000a00 */
[----:B------:R-:W-:Y:S01]  /*0170*/  CS2R R144, SRZ ;  /* 0x0000000000907805 */ /* 0x000fe2000001ff00 */
[----:B------:R-:W-:Y:S01]  /*0180*/  UIMAD UR8, UR10, UR4, URZ ;  /* 0x000000040a0872a4 */ /* 0x000fe2000f8e023f */
[----:B------:R-:W-:Y:S01]  /*0190*/  CS2R R138, SRZ ;  /* 0x00000000008a7805 */ /* 0x000fe2000001ff00 */
[----:B------:R-:W-:Y:S01]  /*01a0*/  UIMAD.WIDE.U32 UR14, UR12, UR4, URZ ;  /* 0x000000040c0e72a5 */ /* 0x000fe2000f8e003f */
[----:B------:R-:W-:Y:S01]  /*01b0*/  CS2R R136, SRZ ;  /* 0x0000000000887805 */ /* 0x000fe2000001ff00 */
[----:B------:R-:W-:Y:S01]  /*01c0*/  UIMAD UR8, UR12, UR5, UR8 ;  /* 0x000000050c0872a4 */ /* 0x000fe2000f8e0208 */
[--C-:B-1----:R-:W-:Y:S01]  /*01d0*/  IMAD.MOV.U32 R154, RZ, RZ, R2.reuse ;  /* 0x000000ffff9a7224 */ /* 0x102fe200078e0002 */
[----:B--2---:R-:W-:Y:S01]  /*01e0*/  UIMAD.WIDE.U32 UR16, UR11, UR7, URZ ;  /* 0x000000070b1072a5 */ /* 0x004fe2000f8e003f */
[----:B------:R-:W-:Y:S01]  /*01f0*/  IMAD.MOV.U32 R154, RZ, RZ, R2 ;  /* 0x000000ffff9a7224 */ /* 0x000fe200078e0002 */
[----:B------:R-:W-:Y:S01]  /*0200*/  UMOV UR6, UR11 ;  /* 0x0000000b00067c82 */ /* 0x000fe20008000000 */
[----:B------:R1:W-:Y:S01]  /*0210*/  STL [R1+0x70], R2 ;  /* 0x0000700201007387 */ /* 0x0003e20000100800 */
[----:B------:R-:W-:Y:S01]  /*0220*/  ULDC UR7, c[0x0][0x250] ;  /* 0x0000940000077ab9 */ /* 0x000fe20000000800 */
[C---:B------:R-:W-:Y:S01]  /*0230*/  IMAD.SHL.U32 R4, R154.reuse, 0x4, RZ ;  /* 0x000000049a047824 */ /* 0x040fe200078e00ff */
[----:B------:R-:W-:Y:S01]  /*0240*/  SHF.R.S32.HI R31, RZ, 0x1f, R154 ;  /* 0x0000001fff1f7819 */ /* 0x000fe2000001149a */
[----:B------:R-:W-:Y:S01]  /*0250*/  @UP0 USHF.R.U32.HI UR6, URZ, UR7, UR17 ;  /* 0x000000073f060299 */ /* 0x000fe20008011611 */
[----:B------:R-:W-:Y:S01]  /*0260*/  IMAD.U32 R3, RZ, RZ, UR11 ;  /* 0x0000000bff037e24 */ /* 0x000fe2000f8e00ff */
[----:B------:R-:W-:Y:S01]  /*0270*/  ULDC.64 UR4, c[0x0][0x1e0] ;  /* 0x0000780000047ab9 */ /* 0x000fe20000000a00 */
[-C--:B------:R-:W-:Y:S01]  /*0280*/  LEA.HI R29, R31, R154.reuse, RZ, 0x3 ;  /* 0x0000009a1f1d7211 */ /* 0x080fe200078f18ff */
[----:B------:R-:W-:Y:S01]  /*0290*/  USHF.R.S32.HI UR9, URZ, 0x1f, UR6 ;  /* 0x0000001f3f097899 */ /* 0x000fe20008011406 */
[--C-:B------:R-:W-:Y:S01]  /*02a0*/  SHF.R.S32.HI R5, RZ, 0x1f, R4.reuse ;  /* 0x0000001fff057819 */ /* 0x100fe20000011404 */
[----:B------:R-:W-:Y:S01]  /*02b0*/  UIADD3 UR8, UR15, UR8, URZ ;  /* 0x000000080f087290 */ /* 0x000fe2000fffe03f */
[----:B------:R-:W-:Y:S01]  /*02c0*/  LOP3.LUT R0, R29, 0xfffffff8, RZ, 0xc0, !PT ;  /* 0xfffffff81d007812 */ /* 0x000fe200078ec0ff */
[----:B------:R-:W-:Y:S01]  /*02d0*/  UIMAD UR4, UR9, UR4, URZ ;  /* 0x00000004090472a4 */ /* 0x000fe2000f8e023f */
[----:B------:R-:W-:Y:S01]  /*02e0*/  SHF.R.S32.HI R38, RZ, 0x3, R29 ;  /* 0x00000003ff267819 */ /* 0x000fe2000001141d */
[----:B------:R2:W-:Y:S01]  /*02f0*/  STL.64 [R1+0x78], R4 ;  /* 0x0000780401007387 */ /* 0x0005e20000100a00 */
[----:B------:R-:W-:Y:S01]  /*0300*/  IMAD.WIDE.U32 R20, R3, c[0x0][0x288], R4 ;  /* 0x0000a20003147a25 */ /* 0x000fe200078e0004 */
[----:B------:R-:W-:Y:S01]  /*0310*/  UIMAD UR7, UR6, UR5, UR4 ;  /* 0x00000005060772a4 */ /* 0x000fe2000f8e0204 */
[----:B------:R-:W-:Y:S01]  /*0320*/  SHF.R.S32.HI R39, RZ, 0x1f, R38 ;  /* 0x0000001fff277819 */ /* 0x000fe20000011426 */
[----:B------:R-:W-:Y:S01]  /*0330*/  CS2R R134, SRZ ;  /* 0x0000000000867805 */ /* 0x000fe2000001ff00 */
        /* <DEDUP_REMOVED lines=16> */
[----:B------:R1:W-:Y:S01]  /*0440*/  STL.64 [R1+0x58], R38 ;  /* 0x0000582601007387 */ /* 0x0003e20000100a00 */
[----:B------:R-:W-:Y:S01]  /*0450*/  UIMAD UR4, UR12, UR5, UR4 ;  /* 0x000000050c0472a4 */ /* 0x000fe2000f8e0204 */
[----:B------:R-:W-:Y:S01]  /*0460*/  IMAD.SHL.U32 R6, R38, 0x40, RZ ;  /* 0x0000004026067824 */ /* 0x000fe200078e00ff */
[----:B------:R-:W-:Y:S01]  /*0470*/  IADD3 R3, R3, UR16, RZ ;  /* 0x0000001003037c10 */ /* 0x000fe2000fffe0ff */
[----:B------:R-:W-:Y:S01]  /*0480*/  IMAD.U32 R23, RZ, RZ, UR11 ;  /* 0x0000000bff177e24 */ /* 0x000fe2000f8e00ff */
[----:B------:R-:W-:Y:S01]  /*0490*/  LEA R26, P2, R12, c[0x0][0x258], 0x2 ;  /* 0x000096000c1a7a11 */ /* 0x000fe200078410ff */
[----:B--2---:R-:W-:Y:S01]  /*04a0*/  IMAD.WIDE.U32 R4, R0, c[0x0][0x1e0], R14 ;  /* 0x0000780000047a25 */ /* 0x004fe200078e000e */
[----:B------:R-:W-:Y:S01]  /*04b0*/  ISETP.GE.AND P4, PT, R14, c[0x0][0x1cc], PT ;  /* 0x000073000e007a0c */ /* 0x000fe20003f86270 */
[----:B------:R-:W-:Y:S01]  /*04c0*/  CS2R R132, SRZ ;  /* 0x0000000000847805 */ /* 0x000fe2000001ff00 */
[----:B------:R-:W-:Y:S01]  /*04d0*/  ISETP.GE.AND P3, PT, R28, c[0x0][0x1cc], PT ;  /* 0x000073001c007a0c */ /* 0x000fe20003f66270 */
[----:B------:R-:W-:Y:S01]  /*04e0*/  IMAD.U32 R0, RZ, RZ, UR12 ;  /* 0x0000000cff007e24 */ /* 0x000fe2000f8e00ff */
[----:B------:R-:W-:Y:S01]  /*04f0*/  IADD3 R5, R5, UR7, RZ ;  /* 0x0000000705057c10 */ /* 0x000fe2000fffe0ff */
[----:B------:R-:W-:Y:S01]  /*0500*/  ULDC.64 UR6, c[0x0][0x270] ;  /* 0x00009c0000067ab9 */ /* 0x000fe20000000a00 */
[----:B------:R-:W-:Y:S01]  /*0510*/  IMAD.WIDE.U32 R2, R8, c[0x0][0x1b8], R2 ;  /* 0x00006e0008027a25 */ /* 0x000fe200078e0002 */
[----:B------:R-:W-:Y:S01]  /*0520*/  UIMAD UR6, UR9, UR6, URZ ;  /* 0x00000006090672a4 */ /* 0x000fe2000f8e023f */
[----:B------:R-:W-:Y:S01]  /*0530*/  IADD3 R25, R14, 0x80, RZ ;  /* 0x000000800e197810 */ /* 0x000fe20007ffe0ff */
[----:B------:R-:W-:Y:S01]  /*0540*/  CS2R R126, SRZ ;  /* 0x00000000007e7805 */ /* 0x000fe2000001ff00 */
        /* <DEDUP_REMOVED lines=32> */
[----:B------:R-:W-:Y:S01]  /*0750*/  IMAD.IADD R0, R7, 0x1, R10 ;  /* 0x0000000107007824 */ /* 0x000fe200078e020a */
[----:B------:R-:W-:Y:S01]  /*0760*/  CS2R R124, SRZ ;  /* 0x00000000007c7805 */ /* 0x000fe2000001ff00 */
[----:B------:R-:W-:Y:S01]  /*0770*/  IMAD.IADD R5, R5, 0x1, R11 ;  /* 0x0000000105057824 */ /* 0x000fe200078e020b */
[----:B------:R-:W-:Y:S01]  /*0780*/  LOP3.LUT R10, R22, R9, R3, 0xf6, !PT ;  /* 0x00000009160a7212 */ /* 0x000fe200078ef603 */
[----:B------:R-:W-:Y:S01]  /*0790*/  IMAD.MOV.U32 R7, RZ, RZ, c[0x0][0x1dc] ;  /* 0x00007700ff077624 */ /* 0x000fe200078e00ff */
[----:B------:R-:W-:Y:S01]  /*07a0*/  LEA.HI.X R3, R6, c[0x0][0x1c4], R0, 0x1, P1 ;  /* 0x0000710006037a11 */ /* 0x000fe200008f0c00 */
[----:B------:R-:W-:Y:S01]  /*07b0*/  IMAD.MOV.U32 R0, RZ, RZ, c[0x0][0x1a8] ;  /* 0x00006a00ff007624 */ /* 0x000fe200078e00ff */
[----:B------:R-:W-:Y:S01]  /*07c0*/  LEA.HI.X R9, R4, c[0x0][0x194], R5, 0x1, P0 ;  /* 0x0000650004097a11 */ /* 0x000fe200000f0c05 */
[----:B------:R-:W-:Y:S01]  /*07d0*/  IMAD.MOV.U32 R6, RZ, RZ, c[0x0][0x1ac] ;  /* 0x00006b00ff067624 */ /* 0x000fe200078e00ff */
[----:B------:R-:W-:Y:S01]  /*07e0*/  CS2R R130, SRZ ;  /* 0x0000000000827805 */ /* 0x000fe2000001ff00 */
[----:B------:R-:W-:Y:S01]  /*07f0*/  IMAD.MOV.U32 R5, RZ, RZ, c[0x0][0x1d8] ;  /* 0x00007600ff057624 */ /* 0x000fe200078e00ff */
[----:B------:R-:W-:Y:S01]  /*0800*/  LEA R12, P0, R0, R8, 0x6 ;  /* 0x00000008000c7211 */ /* 0x000fe200078030ff */
[----:B------:R-:W-:Y:S01]  /*0810*/  IMAD.SHL.U32 R33, R10, 0x2, RZ ;  /* 0x000000020a217824 */ /* 0x000fe200078e00ff */
[----:B------:R-:W-:Y:S01]  /*0820*/  CS2R R128, SRZ ;  /* 0x0000000000807805 */ /* 0x000fe2000001ff00 */
        /* <DEDUP_REMOVED lines=37> */
[----:B------:R-:W-:Y:S01]  /*0a80*/  ISETP.GE.AND P6, PT, R25, c[0x0][0x1fc], PT ;  /* 0x00007f0019007a0c */ /* 0x000fe20003fc6270 */
[----:B------:R-:W-:Y:S01]  /*0a90*/  CS2R R122, SRZ ;  /* 0x00000000007a7805 */ /* 0x000fe2000001ff00 */
[----:B------:R-:W-:Y:S01]  /*0aa0*/  IMAD.WIDE.U32 R10, R23, c[0x0][0x180], R10 ;  /* 0x00006000170a7a25 */ /* 0x000fe200078e000a */
[----:B------:R2:W-:Y:S01]  /*0ab0*/  LDGSTS.E.BYPASS.LTC128B.128 [R33+0xe080], [R2.64+0x180], !P5 ;  /* 0x0e08018002217fae */ /* 0x0005e2000e901d52 */
[----:B------:R-:W-:Y:S01]  /*0ac0*/  ISETP.GE.AND P5, PT, R14, c[0x0][0x19c], PT ;  /* 0x000067000e007a0c */ /* 0x000fe20003fa6270 */
[----:B------:R-:W-:Y:S01]  /*0ad0*/  CS2R R120, SRZ ;  /* 0x0000000000787805 */ /* 0x000fe2000001ff00 */
[----:B------:R-:W-:Y:S01]  /*0ae0*/  CS2R R118, SRZ ;  /* 0x0000000000767805 */ /* 0x000fe2000001ff00 */
[----:B------:R3:W-:Y:S01]  /*0af0*/  LDGSTS.E.BYPASS.LTC128B.128 [R33+0x9080], [R4.64], !P4 ;  /* 0x0908000004217fae */ /* 0x0007e2000e101d52 */
[----:B------:R-:W-:Y:S01]  /*0b00*/  ISETP.GE.AND P4, PT, R28, c[0x0][0x19c], PT ;  /* 0x000067001c007a0c */ /* 0x000fe20003f86270 */
[----:B------:R-:W-:Y:S01]  /*0b10*/  CS2R R116, SRZ ;  /* 0x0000000000747805 */ /* 0x000fe2000001ff00 */
[----:B------:R-:W-:Y:S01]  /*0b20*/  CS2R R110, SRZ ;  /* 0x00000000006e7805 */ /* 0x000fe2000001ff00 */
[----:B------:R3:W-:Y:S01]  /*0b30*/  LDGSTS.E.BYPASS.LTC128B.128 [R33+0xb080], [R4.64+0x80], !P3 ;  /* 0x0b08008004217fae */ /* 0x0007e2000d901d52 */
[C---:B------:R-:W-:Y:S01]  /*0b40*/  ISETP.LT.OR P0, PT, R0.reuse, 0x1, P4 ;  /* 0x000000010000780c */ /* 0x040fe20002701670 */
[----:B------:R-:W-:Y:S01]  /*0b50*/  CS2R R108, SRZ ;  /* 0x00000000006c7805 */ /* 0x000fe2000001ff00 */
[----:B------:R-:W-:Y:S01]  /*0b60*/  ISETP.GE.AND P3, PT, R25, c[0x0][0x19c], PT ;  /* 0x0000670019007a0c */ /* 0x000fe20003f66270 */
[----:B------:R3:W-:Y:S01]  /*0b70*/  LDGSTS.E.BYPASS.LTC128B.128 [R33+0xd080], [R4.64+0x100], !P2 ;  /* 0x0d08010004217fae */ /* 0x0007e2000d101d52 */
[C---:B------:R-:W-:Y:S01]  /*0b80*/  ISETP.LT.OR P2, PT, R0.reuse, 0x1, P5 ;  /* 0x000000010000780c */ /* 0x040fe20002f41670 */
[----:B------:R-:W-:Y:S01]  /*0b90*/  CS2R R114, SRZ ;  /* 0x0000000000727805 */ /* 0x000fe2000001ff00 */
[----:B------:R-:W-:Y:S01]  /*0ba0*/  ISETP.LT.OR P5, PT, R0, 0x21, P5 ;  /* 0x000000210000780c */ /* 0x000fe20002fa1670 */
[----:B------:R3:W-:Y:S01]  /*0bb0*/  LDGSTS.E.BYPASS.LTC128B.128 [R33+0xf080], [R4.64+0x180], !P1 ;  /* 0x0f08018004217fae */ /* 0x0007e2000c901d52 */
[----:B------:R-:W-:Y:S01]  /*0bc0*/  ISETP.GE.AND P1, PT, R30, c[0x0][0x19c], PT ;  /* 0x000067001e007a0c */ /* 0x000fe20003f26270 */
[----:B------:R-:W-:Y:S01]  /*0bd0*/  CS2R R112, SRZ ;  /* 0x0000000000707805 */ /* 0x000fe2000001ff00 */
[C---:B------:R-:W-:Y:S01]  /*0be0*/  ISETP.LT.OR P4, PT, R0.reuse, 0x21, P4 ;  /* 0x000000210000780c */ /* 0x040fe20002781670 */
[----:B------:R-:W0:Y:S01]  /*0bf0*/  LDGDEPBAR ;  /* 0x00000000000079af */ /* 0x000e220000000000 */
[----:B------:R-:W-:Y:S01]  /*0c00*/  CS2R R106, SRZ ;  /* 0x00000000006a7805 */ /* 0x000fe2000001ff00 */
[----:B------:R-:W-:Y:S01]  /*0c10*/  CS2R R104, SRZ ;  /* 0x0000000000687805 */ /* 0x000fe2000001ff00 */
[----:B------:R-:W-:Y:S01]  /*0c20*/  CS2R R102, SRZ ;  /* 0x0000000000667805 */ /* 0x000fe2000001ff00 */
[----:B------:R-:W-:Y:S01]  /*0c30*/  CS2R R100, SRZ ;  /* 0x0000000000647805 */ /* 0x000fe2000001ff00 */
[----:B------:R-:W-:Y:S01]  /*0c40*/  CS2R R94, SRZ ;  /* 0x00000000005e7805 */ /* 0x000fe2000001ff00 */
[----:B------:R4:W-:Y:S01]  /*0c50*/  LDGSTS.E.BYPASS.LTC128B.128 [R33+0x80], [R8.64], !P2 ;  /* 0x0008000008217fae */ /* 0x0009e2000d101d52 */
[C---:B------:R-:W-:Y:S01]  /*0c60*/  ISETP.LT.OR P2, PT, R0.reuse, 0x1, P3 ;  /* 0x000000010000780c */ /* 0x040fe20001f41670 */
[----:B------:R-:W-:Y:S01]  /*0c70*/  CS2R R92, SRZ ;  /* 0x00000000005c7805 */ /* 0x000fe2000001ff00 */
[C---:B------:R-:W-:Y:S01]  /*0c80*/  ISETP.LT.OR P3, PT, R0.reuse, 0x21, P3 ;  /* 0x000000210000780c */ /* 0x040fe20001f61670 */
[----:B------:R4:W-:Y:S01]  /*0c90*/  LDGSTS.E.BYPASS.LTC128B.128 [R33+0x2080], [R8.64+0x80], !P0 ;  /* 0x0208008008217fae */ /* 0x0009e2000c101d52 */
[C---:B------:R-:W-:Y:S01]  /*0ca0*/  ISETP.LT.OR P0, PT, R0.reuse, 0x1, P1 ;  /* 0x000000010000780c */ /* 0x040fe20000f01670 */
[----:B------:R-:W-:Y:S01]  /*0cb0*/  CS2R R98, SRZ ;  /* 0x0000000000627805 */ /* 0x000fe2000001ff00 */
[----:B------:R-:W-:Y:S01]  /*0cc0*/  ISETP.LT.OR P1, PT, R0, 0x21, P1 ;  /* 0x000000210000780c */ /* 0x000fe20000f21670 */
[C---:B------:R-:W-:Y:S01]  /*0cd0*/  IMAD.SHL.U32 R0, R19.reuse, 0x40, RZ ;  /* 0x0000004013007824 */ /* 0x040fe200078e00ff */
[----:B--2---:R-:W-:Y:S01]  /*0ce0*/  SHF.R.S32.HI R2, RZ, 0x1f, R20 ;  /* 0x0000001fff027819 */ /* 0x004fe20000011414 */
[----:B------:R-:W-:Y:S01]  /*0cf0*/  CS2R R96, SRZ ;  /* 0x0000000000607805 */ /* 0x000fe2000001ff00 */
[----:B------:R-:W-:Y:S01]  /*0d00*/  CS2R R90, SRZ ;  /* 0x00000000005a7805 */ /* 0x000fe2000001ff00 */
[----:B------:R-:W-:Y:S01]  /*0d10*/  CS2R R88, SRZ ;  /* 0x0000000000587805 */ /* 0x000fe2000001ff00 */
[----:B------:R-:W-:Y:S01]  /*0d20*/  CS2R R86, SRZ ;  /* 0x0000000000567805 */ /* 0x000fe2000001ff00 */
[----:B------:R4:W-:Y:S01]  /*0d30*/  LDGSTS.E.BYPASS.LTC128B.128 [R33+0x4080], [R8.64+0x100], !P2 ;  /* 0x0408010008217fae */ /* 0x0009e2000d101d52 */
[----:B------:R-:W-:Y:S01]  /*0d40*/  LOP3.LUT P2, RZ, R19, 0x4, RZ, 0xc0, !PT ;  /* 0x0000000413ff7812 */ /* 0x000fe2000784c0ff */
[----:B------:R-:W-:Y:S01]  /*0d50*/  CS2R R84, SRZ ;  /* 0x0000000000547805 */ /* 0x000fe2000001ff00 */
[----:B---3--:R-:W-:Y:S01]  /*0d60*/  SHF.R.S32.HI R5, RZ, 0x4, R18 ;  /* 0x00000004ff057819 */ /* 0x008fe20000011412 */
[----:B------:R4:W-:Y:S01]  /*0d70*/  LDGSTS.E.BYPASS.LTC128B.128 [R33+0x6080], [R8.64+0x180], !P0 ;  /* 0x0608018008217fae */ /* 0x0009e2000c101d52 */
[----:B------:R-:W-:Y:S01]  /*0d80*/  SHF.R.S32.HI R4, RZ, 0x2, R20 ;  /* 0x00000002ff047819 */ /* 0x000fe20000011414 */
[----:B------:R-:W-:Y:S01]  /*0d90*/  CS2R R78, SRZ ;  /* 0x00000000004e7805 */ /* 0x000fe2000001ff00 */
[----:B------:R-:W-:Y:S01]  /*0da0*/  LEA.HI R3, R18, R5, RZ, 0x1 ;  /* 0x0000000512037211 */ /* 0x000fe200078f08ff */
[----:B------:R2:W-:Y:S01]  /*0db0*/  LDGSTS.E.BYPASS.LTC128B.128 [R33+0x1080], [R12.64], !P5 ;  /* 0x010800000c217fae */ /* 0x0005e2000e901d52 */
[----:B------:R-:W-:Y:S01]  /*0dc0*/  LEA.HI R2, R2, R4, RZ, 0x3 ;  /* 0x0000000402027211 */ /* 0x000fe200078f18ff */
[----:B------:R-:W-:Y:S01]  /*0dd0*/  CS2R R76, SRZ ;  /* 0x00000000004c7805 */ /* 0x000fe2000001ff00 */
[----:B------:R-:W-:Y:S01]  /*0de0*/  LOP3.LUT R16, R3, 0xfffffffe, RZ, 0xc0, !PT ;  /* 0xfffffffe03107812 */ /* 0x000fe200078ec0ff */
[----:B------:R2:W-:Y:S01]  /*0df0*/  LDGSTS.E.BYPASS.LTC128B.128 [R33+0x3080], [R12.64+0x80], !P4 ;  /* 0x030800800c217fae */ /* 0x0005e2000e101d52 */
[----:B------:R-:W-:Y:S01]  /*0e00*/  LOP3.LUT R15, R2, 0xfffffff8, RZ, 0xc0, !PT ;  /* 0xfffffff8020f7812 */ /* 0x000fe200078ec0ff */
[----:B------:R-:W-:Y:S01]  /*0e10*/  IMAD.WIDE.U32 R2, R17, c[0x0][0x210], R6 ;  /* 0x0000840011027a25 */ /* 0x000fe200078e0006 */
[----:B------:R-:W-:Y:S01]  /*0e20*/  LOP3.LUT P0, RZ, R19, 0x2, RZ, 0xc0, !PT ;  /* 0x0000000213ff7812 */ /* 0x000fe2000780c0ff */
[----:B------:R2:W-:Y:S01]  /*0e30*/  LDGSTS.E.BYPASS.LTC128B.128 [R33+0x5080], [R12.64+0x100], !P3 ;  /* 0x050801000c217fae */ /* 0x0005e2000d901d52 */
[----:B------:R-:W-:Y:S01]  /*0e40*/  LEA.HI R17, R31, R154, RZ, 0x5 ;  /* 0x0000009a1f117211 */ /* 0x000fe200078f28ff */
        /* <DEDUP_REMOVED lines=10> */
[----:B------:R-:W-:Y:S01]  /*0ef0*/  IMAD.U32 R6, RZ, RZ, UR12 ;  /* 0x0000000cff067e24 */ /* 0x000fe2000f8e00ff */
[----:B------:R-:W-:Y:S01]  /*0f00*/  ISETP.GE.AND P4, PT, R14, c[0x0][0x16c], PT ;  /* 0x00005b000e007a0c */ /* 0x000fe20003f86270 */
[----:B------:R-:W-:Y:S01]  /*0f10*/  ULDC.64 UR4, c[0x0][0x218] ;  /* 0x0000860000047ab9 */ /* 0x000fe20000000a00 */
[----:B----4-:R-:W-:Y:S01]  /*0f20*/  IMAD.U32 R8, RZ, RZ, UR12 ;  /* 0x0000000cff087e24 */ /* 0x010fe2000f8e00ff */
[----:B------:R-:W-:Y:S01]  /*0f30*/  LOP3.LUT R9, R0, 0x1c0, RZ, 0xc0, !PT ;  /* 0x000001c000097812 */ /* 0x000fe200078ec0ff */
[----:B------:R-:W-:Y:S01]  /*0f40*/  IMAD.WIDE.U32 R6, R6, c[0x0][0x188], R4 ;  /* 0x0000620006067a25 */ /* 0x000fe200078e0004 */
[----:B------:R-:W-:Y:S01]  /*0f50*/  UIMAD UR4, UR10, UR4, URZ ;  /* 0x000000040a0472a4 */ /* 0x000fe2000f8e023f */
[----:B------:R-:W-:Y:S01]  /*0f60*/  SEL R32, RZ, 0x1, P4 ;  /* 0x00000001ff207807 */ /* 0x000fe20002000000 */
[----:B------:R-:W-:Y:S01]  /*0f70*/  CS2R R82, SRZ ;  /* 0x0000000000527805 */ /* 0x000fe2000001ff00 */
[----:B------:R-:W-:Y:S01]  /*0f80*/  IMAD.WIDE.U32 R4, R8, c[0x0][0x218], R2 ;  /* 0x0000860008047a25 */ /* 0x000fe200078e0002 */
[----:B------:R-:W-:Y:S01]  /*0f90*/  LOP3.LUT R2, R9, 0x8, R29, 0xf8, !PT ;  /* 0x0000000809027812 */ /* 0x000fe200078ef81d */
[----:B------:R-:W-:Y:S01]  /*0fa0*/  UIMAD UR4, UR12, UR5, UR4 ;  /* 0x000000050c0472a4 */ /* 0x000fe2000f8e0204 */
[----:B------:R-:W-:Y:S01]  /*0fb0*/  SHF.R.U32.HI R8, RZ, 0x3, R9 ;  /* 0x00000003ff087819 */ /* 0x000fe20000011609 */
[----:B------:R-:W-:Y:S01]  /*0fc0*/  IMAD R0, R16, 0x800, R22 ;  /* 0x0000080010007824 */ /* 0x000fe200078e0216 */
[----:B------:R-:W-:Y:S01]  /*0fd0*/  IADD3 R3, R7, UR7, RZ ;  /* 0x0000000707037c10 */ /* 0x000fe2000fffe0ff */
[----:B------:R-:W-:Y:S01]  /*0fe0*/  ULDC UR7, c[0x0][0x168] ;  /* 0x00005a0000077ab9 */ /* 0x000fe20000000800 */
[----:B------:R-:W-:Y:S01]  /*0ff0*/  LOP3.LUT R2, R2, R8, RZ, 0x3c, !PT ;  /* 0x0000000802027212 */ /* 0x000fe200078e3cff */
[----:B------:R-:W-:Y:S01]  /*1000*/  UISETP.GE.AND UP0, UPT, UR7, 0x1, UPT ;  /* 0x000000010700788c */ /* 0x000fe2000bf06270 */
[----:B------:R-:W-:Y:S01]  /*1010*/  LEA R36, P3, R6, c[0x0][0x160], 0x1 ;  /* 0x0000580006247a11 */ /* 0x000fe200078608ff */
[----:B--2---:R-:W-:Y:S01]  /*1020*/  IMAD.SHL.U32 R13, R16, 0x20, RZ ;  /* 0x00000020100d7824 */ /* 0x004fe200078e00ff */
[----:B------:R-:W-:-:S04]  /*1030*/  DEPBAR.LE SB0, 0x1 ;  /* 0x000080400000791a */ /* 0x000fc80000000000 */
[----:B------:R-:W-:Y:S01]  /*1040*/  IMAD.IADD R2, R0, 0x1, R2 ;  /* 0x0000000100027824 */ /* 0x000fe200078e0202 */
[----:B------:R-:W-:Y:S01]  /*1050*/  IADD3 R0, R5, UR4, RZ ;  /* 0x0000000405007c10 */ /* 0x000fe2000fffe0ff */
[----:B------:R-:W-:Y:S01]  /*1060*/  CS2R R80, SRZ ;  /* 0x0000000000507805 */ /* 0x000fe2000001ff00 */
[----:B------:R-:W-:Y:S01]  /*1070*/  LEA R34, P1, R4, c[0x0][0x1f0], 0x1 ;  /* 0x00007c0004227a11 */ /* 0x000fe200078208ff */
[----:B------:R-:W-:Y:S01]  /*1080*/  IMAD.SHL.U32 R2, R2, 0x2, RZ ;  /* 0x0000000202027824 */ /* 0x000fe200078e00ff */
[----:B------:R-:W-:Y:S01]  /*1090*/  BAR.SYNC.DEFER_BLOCKING 0x0 ;  /* 0x0000000000007b1d */ /* 0x000fe20000010000 */
[----:B------:R-:W-:Y:S01]  /*10a0*/  LEA.HI.X R37, R6, c[0x0][0x164], R3, 0x1, P3 ;  /* 0x0000590006257a11 */ /* 0x000fe200018f0c03 */
[----:B------:R-:W-:Y:S01]  /*10b0*/  IMAD.MOV.U32 R3, RZ, RZ, 0x40 ;  /* 0x00000040ff037424 */ /* 0x000fe200078e00ff */
[----:B------:R-:W-:Y:S01]  /*10c0*/  LEA.HI.X R35, R4, c[0x0][0x1f4], R0, 0x1, P1 ;  /* 0x00007d0004237a11 */ /* 0x000fe200008f0c00 */
[----:B------:R-:W-:Y:S01]  /*10d0*/  CS2R R74, SRZ ;  /* 0x00000000004a7805 */ /* 0x000fe2000001ff00 */
[----:B------:R-:W-:Y:S01]  /*10e0*/  SEL R0, R152, 0xffffffe0, !P0 ;  /* 0xffffffe098007807 */ /* 0x000fe20004000000 */
[----:B------:R-:W-:Y:S01]  /*10f0*/  STL.64 [R1+0x88], R36 ;  /* 0x0000882401007387 */ /* 0x000fe20000100a00 */
[----:B------:R-:W-:Y:S01]  /*1100*/  SEL R3, R3, 0xffffffc0, !P2 ;  /* 0xffffffc003037807 */ /* 0x000fe20005000000 */
[----:B------:R-:W-:Y:S01]  /*1110*/  CS2R R72, SRZ ;  /* 0x0000000000487805 */ /* 0x000fe2000001ff00 */
        /* <DEDUP_REMOVED lines=8> */
[----:B------:R-:W-:Y:S01]  /*11a0*/  ISETP.GE.OR P2, PT, R25, c[0x0][0x16c], P1 ;  /* 0x00005b0019007a0c */ /* 0x000fe20000f46670 */
[----:B------:R-:W-:Y:S01]  /*11b0*/  CS2R R70, SRZ ;  /* 0x0000000000467805 */ /* 0x000fe2000001ff00 */
[----:B------:R-:W-:Y:S01]  /*11c0*/  ISETP.GE.OR P0, PT, R30, c[0x0][0x16c], P1 ;  /* 0x00005b001e007a0c */ /* 0x000fe20000f06670 */
[----:B------:R-:W-:Y:S01]  /*11d0*/  STL [R1+0x2c], R6 ;  /* 0x00002c0601007387 */ /* 0x000fe20000100800 */
[----:B------:R-:W-:Y:S01]  /*11e0*/  LOP3.LUT R0, R18, 0xfffffff0, RZ, 0xc0, !PT ;  /* 0xfffffff012007812 */ /* 0x000fe200078ec0ff */
[----:B------:R-:W-:Y:S01]  /*11f0*/  CS2R R68, SRZ ;  /* 0x0000000000447805 */ /* 0x000fe2000001ff00 */
[----:B------:R-:W-:Y:S01]  /*1200*/  ISETP.GE.OR P4, PT, R28, c[0x0][0x1fc], P1 ;  /* 0x00007f001c007a0c */ /* 0x000fe20000f86670 */
[----:B------:R-:W2:Y:S01]  /*1210*/  LDSM.16.M88.4 R164, [R2+0x8080] ;  /* 0x0080800002a4783b */ /* 0x000ea20000000200 */
[----:B------:R-:W-:Y:S01]  /*1220*/  LOP3.LUT R20, R20, 0x3ffffffc, RZ, 0xc0, !PT ;  /* 0x3ffffffc14147812 */ /* 0x000fe200078ec0ff */
[----:B------:R-:W-:Y:S01]  /*1230*/  IMAD.IADD R0, R154, 0x1, -R0 ;  /* 0x000000019a007824 */ /* 0x000fe200078e0a00 */
[----:B------:R-:W-:Y:S01]  /*1240*/  SEL R19, RZ, 0x4, P6 ;  /* 0x00000004ff137807 */ /* 0x000fe20003000000 */
[----:B------:R-:W3:Y:S01]  /*1250*/  LDSM.16.M88.4 R168, [R6+0x8080] ;  /* 0x0080800006a8783b */ /* 0x000ee20000000200 */
[----:B------:R-:W-:Y:S01]  /*1260*/  CS2R R62, SRZ ;  /* 0x00000000003e7805 */ /* 0x000fe2000001ff00 */
[----:B------:R-:W-:Y:S01]  /*1270*/  CS2R R60, SRZ ;  /* 0x00000000003c7805 */ /* 0x000fe2000001ff00 */
[----:B------:R-:W-:Y:S01]  /*1280*/  SHF.R.S32.HI R7, RZ, 0x1f, R0 ;  /* 0x0000001fff077819 */ /* 0x000fe20000011400 */
[----:B------:R-:W4:Y:S01]  /*1290*/  LDSM.16.M88.4 R172, [R5+0x8080] ;  /* 0x0080800005ac783b */ /* 0x000f220000000200 */
[----:B------:R-:W-:Y:S01]  /*12a0*/  CS2R R66, SRZ ;  /* 0x0000000000427805 */ /* 0x000fe2000001ff00 */
[----:B------:R-:W-:Y:S01]  /*12b0*/  CS2R R64, SRZ ;  /* 0x0000000000407805 */ /* 0x000fe2000001ff00 */
[----:B------:R-:W-:Y:S01]  /*12c0*/  LEA.HI R7, R7, R0, RZ, 0x3 ;  /* 0x0000000007077211 */ /* 0x000fe200078f18ff */
[----:B------:R-:W2:Y:S01]  /*12d0*/  LDSM.16.M88.4 R176, [R4+0x8080] ;  /* 0x0080800004b0783b */ /* 0x000ea20000000200 */
[----:B------:R-:W-:Y:S01]  /*12e0*/  CS2R R58, SRZ ;  /* 0x00000000003a7805 */ /* 0x000fe2000001ff00 */
[----:B------:R-:W-:Y:S01]  /*12f0*/  CS2R R56, SRZ ;  /* 0x0000000000387805 */ /* 0x000fe2000001ff00 */
[----:B------:R-:W-:Y:S01]  /*1300*/  LOP3.LUT R12, R7, 0xfffffff8, RZ, 0xc0, !PT ;  /* 0xfffffff8070c7812 */ /* 0x000fe200078ec0ff */
[----:B------:R-:W2:Y:S01]  /*1310*/  LDSM.16.M88.4 R180, [R2+0xa080] ;  /* 0x00a0800002b4783b */ /* 0x000ea20000000200 */
[----:B------:R-:W-:Y:S01]  /*1320*/  CS2R R54, SRZ ;  /* 0x0000000000367805 */ /* 0x000fe2000001ff00 */
[----:B------:R-:W-:Y:S01]  /*1330*/  CS2R R52, SRZ ;  /* 0x0000000000347805 */ /* 0x000fe2000001ff00 */
[----:B------:R-:W-:Y:S01]  /*1340*/  CS2R R46, SRZ ;  /* 0x00000000002e7805 */ /* 0x000fe2000001ff00 */
[----:B------:R-:W2:Y:S01]  /*1350*/  LDSM.16.M88.4 R184, [R6+0xa080] ;  /* 0x00a0800006b8783b */ /* 0x000ea20000000200 */
[----:B------:R-:W-:Y:S01]  /*1360*/  IMAD.IADD R0, R0, 0x1, -R12 ;  /* 0x0000000100007824 */ /* 0x000fe200078e0a0c */
[----:B------:R-:W-:Y:S01]  /*1370*/  CS2R R44, SRZ ;  /* 0x00000000002c7805 */ /* 0x000fe2000001ff00 */
[----:B------:R-:W-:Y:S01]  /*1380*/  CS2R R50, SRZ ;  /* 0x0000000000327805 */ /* 0x000fe2000001ff00 */
[----:B------:R-:W2:Y:S01]  /*1390*/  LDSM.16.M88.4 R188, [R5+0xa080] ;  /* 0x00a0800005bc783b */ /* 0x000ea20000000200 */
[----:B------:R-:W-:Y:S01]  /*13a0*/  CS2R R48, SRZ ;  /* 0x0000000000307805 */ /* 0x000fe2000001ff00 */
[----:B------:R-:W-:Y:S01]  /*13b0*/  CS2R R42, SRZ ;  /* 0x00000000002a7805 */ /* 0x000fe2000001ff00 */
[----:B------:R-:W-:Y:S01]  /*13c0*/  CS2R R40, SRZ ;  /* 0x0000000000287805 */ /* 0x000fe2000001ff00 */
[----:B------:R-:W2:Y:S01]  /*13d0*/  LDSM.16.M88.4 R192, [R4+0xa080] ;  /* 0x00a0800004c0783b */ /* 0x000ea20000000200 */
[----:B-1----:R-:W-:-:S03]  /*13e0*/  CS2R R38, SRZ ;  /* 0x0000000000267805 */ /* 0x002fc6000001ff00 */
[----:B------:R-:W1:Y:S04]  /*13f0*/  LDSM.16.M88.4 R196, [R2+0xc080] ;  /* 0x00c0800002c4783b */ /* 0x000e680000000200 */
[----:B------:R-:W1:Y:S04]  /*1400*/  LDSM.16.M88.4 R200, [R6+0xc080] ;  /* 0x00c0800006c8783b */ /* 0x000e680000000200 */
[----:B------:R-:W1:Y:S04]  /*1410*/  LDSM.16.M88.4 R204, [R5+0xc080] ;  /* 0x00c0800005cc783b */ /* 0x000e680000000200 */
[----:B------:R-:W1:Y:S04]  /*1420*/  LDSM.16.M88.4 R208, [R4+0xc080] ;  /* 0x00c0800004d0783b */ /* 0x000e680000000200 */
[----:B------:R5:W1:Y:S04]  /*1430*/  LDSM.16.M88.4 R212, [R2+0xe080] ;  /* 0x00e0800002d4783b */ /* 0x000a680000000200 */
[----:B------:R2:W1:Y:S04]  /*1440*/  LDSM.16.M88.4 R216, [R6+0xe080] ;  /* 0x00e0800006d8783b */ /* 0x0004680000000200 */
[----:B------:R-:W1:Y:S04]  /*1450*/  LDSM.16.M88.4 R220, [R5+0xe080] ;  /* 0x00e0800005dc783b */ /* 0x000e680000000200 */
[----:B------:R-:W1:Y:S04]  /*1460*/  LDSM.16.M88.4 R224, [R4+0xe080] ;  /* 0x00e0800004e0783b */ /* 0x000e680000000200 */
[----:B------:R-:W-:Y:S06]  /*1470*/  BAR.SYNC.DEFER_BLOCKING 0x0 ;  /* 0x0000000000007b1d */ /* 0x000fec0000010000 */
[----:B------:R3:W-:Y:S01]  /*1480*/  STL [R1+0x34], R5 ;  /* 0x0000340501007387 */ /* 0x0007e20000100800 */
[----:B-----5:R-:W-:-:S03]  /*1490*/  SHF.R.S32.HI R2, RZ, 0x5, R17 ;  /* 0x00000005ff027819 */ /* 0x020fc60000011411 */
[----:B------:R5:W-:Y:S01]  /*14a0*/  STL [R1+0x30], R4 ;  /* 0x0000300401007387 */ /* 0x000be20000100800 */
[----:B--2---:R-:W-:-:S04]  /*14b0*/  LEA.HI R6, R17, R2, RZ, 0x1 ;  /* 0x0000000211067211 */ /* 0x004fc800078f08ff */
[----:B------:R-:W-:-:S05]  /*14c0*/  LOP3.LUT R6, R6, 0xfffffffe, RZ, 0xc0, !PT ;  /* 0xfffffffe06067812 */ /* 0x000fca00078ec0ff */
[----:B------:R-:W-:Y:S01]  /*14d0*/  IMAD.IADD R6, R2, 0x1, -R6 ;  /* 0x0000000102067824 */ /* 0x000fe200078e0a06 */
[----:B------:R-:W-:Y:S01]  /*14e0*/  @!PT LDS RZ, [RZ] ;  /* 0x00000000fffff984 */ /* 0x000fe20000000800 */
[----:B------:R-:W-:Y:S01]  /*14f0*/  @!PT LDS RZ, [RZ] ;  /* 0x00000000fffff984 */ /* 0x000fe20000000800 */
[----:B------:R-:W-:Y:S01]  /*1500*/  @!PT LDS RZ, [RZ] ;  /* 0x00000000fffff984 */ /* 0x000fe20000000800 */
[----:B------:R2:W-:Y:S03]  /*1510*/  LDGSTS.E.BYPASS.LTC128B.128 [R33+0x8080], [R36.64], !P3 ;  /* 0x0808000024217fae */ /* 0x0005e6000d901d52 */
[----:B------:R-:W-:Y:S01]  /*1520*/  IMAD.SHL.U32 R149, R6, 0x10, RZ ;  /* 0x0000001006957824 */ /* 0x000fe200078e00ff */
[----:B------:R-:W-:Y:S01]  /*1530*/  ISETP.GE.AND P3, PT, R14, c[0x0][0x1fc], PT ;  /* 0x00007f000e007a0c */ /* 0x000fe20003f66270 */
[----:B------:R-:W-:Y:S01]  /*1540*/  IMAD.SHL.U32 R6, R6, 0x400, RZ ;  /* 0x0000040006067824 */ /* 0x000fe200078e00ff */
[----:B------:R2:W-:Y:S01]  /*1550*/  LDGSTS.E.BYPASS.LTC128B.128 [R33+0x9080], [R36.64+0x80], !P5 ;  /* 0x0908008024217fae */ /* 0x0005e2000e901d52 */
[----:B------:R-:W-:Y:S01]  /*1560*/  ISETP.GE.OR P5, PT, R14, c[0x0][0x1fc], P1 ;  /* 0x00007f000e007a0c */ /* 0x000fe20000fa6670 */
[----:B---3--:R-:W-:Y:S02]  /*1570*/  IMAD.SHL.U32 R5, R150, 0x40, RZ ;  /* 0x0000004096057824 */ /* 0x008fe400078e00ff */
[----:B------:R2:W-:Y:S01]  /*1580*/  LDGSTS.E.BYPASS.LTC128B.128 [R33+0xa080], [R36.64+0x100], !P2 ;  /* 0x0a08010024217fae */ /* 0x0005e2000d101d52 */
[----:B------:R-:W-:Y:S01]  /*1590*/  ISETP.GE.AND P2, PT, R28, c[0x0][0x16c], PT ;  /* 0x00005b001c007a0c */ /* 0x000fe20003f46270 */
[----:B-----5:R-:W-:-:S02]  /*15a0*/  IMAD.SHL.U32 R4, R148, 0x8, RZ ;  /* 0x0000000894047824 */ /* 0x020fc400078e00ff */
[----:B------:R2:W-:Y:S01]  /*15b0*/  LDGSTS.E.BYPASS.LTC128B.128 [R33+0xb080], [R36.64+0x180], !P0 ;  /* 0x0b08018024217fae */ /* 0x0005e2000c101d52 */
[----:B------:R-:W-:Y:S02]  /*15c0*/  SEL R15, RZ, 0xffffffff, P2 ;  /* 0xffffffffff0f7807 */ /* 0x000fe40001000000 */
[----:B------:R-:W-:Y:S02]  /*15d0*/  ISETP.GE.AND P2, PT, R30, c[0x0][0x16c], PT ;  /* 0x00005b001e007a0c */ /* 0x000fe40003f46270 */
[----:B------:R-:W-:Y:S01]  /*15e0*/  LOP3.LUT R5, R5, 0x1c0, RZ, 0xc0, !PT ;  /* 0x000001c005057812 */ /* 0x000fe200078ec0ff */
[----:B------:R-:W-:Y:S01]  /*15f0*/  IMAD.SHL.U32 R15, R15, 0x2, RZ ;  /* 0x000000020f0f7824 */ /* 0x000fe200078e00ff */
[----:B------:R-:W-:Y:S02]  /*1600*/  SEL R22, RZ, 0x8, P2 ;  /* 0x00000008ff167807 */ /* 0x000fe40001000000 */
[----:B------:R-:W-:Y:S02]  /*1610*/  LEA R10, P2, R24, c[0x0][0x280], 0x2 ;  /* 0x0000a000180a7a11 */ /* 0x000fe400078410ff */
[----:B------:R-:W-:-:S02]  /*1620*/  ISETP.GE.AND P0, PT, R28, c[0x0][0x1fc], PT ;  /* 0x00007f001c007a0c */ /* 0x000fc40003f06270 */
[----:B------:R-:W-:Y:S02]  /*1630*/  LEA.HI.X R11, R24, c[0x0][0x284], R21, 0x2, P2 ;  /* 0x0000a100180b7a11 */ /* 0x000fe400010f1415 */
[----:B------:R-:W-:Y:S02]  /*1640*/  ISETP.GT.AND P2, PT, R154, 0x7, PT ;  /* 0x000000079a00780c */ /* 0x000fe40003f44270 */
[----:B------:R-:W-:Y:S02]  /*1650*/  LOP3.LUT R4, R4, 0x18, RZ, 0xc0, !PT ;  /* 0x0000001804047812 */ /* 0x000fe400078ec0ff */
[----:B------:R-:W-:Y:S02]  /*1660*/  SHF.R.U32.HI R14, RZ, 0x3, R5 ;  /* 0x00000003ff0e7819 */ /* 0x000fe40000011605 */
[----:B------:R-:W-:Y:S02]  /*1670*/  SEL R18, RZ, 0xffffffff, P0 ;  /* 0xffffffffff127807 */ /* 0x000fe40000000000 */
[----:B------:R-:W-:-:S02]  /*1680*/  LOP3.LUT R9, R9, 0x10, R149, 0xf8, !PT ;  /* 0x0000001009097812 */ /* 0x000fc400078ef895 */
[----:B------:R-:W-:Y:S02]  /*1690*/  LOP3.LUT R13, R4, 0x20, R13, 0xf8, !PT ;  /* 0x00000020040d7812 */ /* 0x000fe400078ef80d */
[----:B------:R-:W-:Y:S01]  /*16a0*/  LOP3.LUT R14, R14, R5, R4, 0x1e, !PT ;  /* 0x000000050e0e7212 */ /* 0x000fe200078e1e04 */
[----:B------:R-:W-:Y:S01]  /*16b0*/  @!P2 IMAD.SHL.U32 R4, R154, 0x10, RZ ;  /* 0x000000109a04a824 */ /* 0x000fe200078e00ff */
[----:B------:R-:W-:Y:S01]  /*16c0*/  SEL R28, RZ, 0x1, P3 ;  /* 0x00000001ff1c7807 */ /* 0x000fe20001800000 */
[----:B------:R-:W-:Y:S01]  /*16d0*/  IMAD.SHL.U32 R5, R18, 0x2, RZ ;  /* 0x0000000212057824 */ /* 0x000fe200078e00ff */
[----:B------:R-:W-:Y:S01]  /*16e0*/  LOP3.LUT R9, R9, 0x8, R29, 0xf8, !PT ;  /* 0x0000000809097812 */ /* 0x000fe200078ef81d */
[----:B--2---:R-:W-:Y:S01]  /*16f0*/  CS2R R36, SRZ ;  /* 0x0000000000247805 */ /* 0x004fe2000001ff00 */
[----:B------:R-:W-:Y:S01]  /*1700*/  ISETP.GE.AND P3, PT, R25, c[0x0][0x16c], PT ;  /* 0x00005b0019007a0c */ /* 0x000fe20003f66270 */
[----:B------:R2:W-:Y:S01]  /*1710*/  @!P2 LDGSTS.E.BYPASS.LTC128B.128 [R4+0x14080], [R26.64] ;  /* 0x140800001a04afae */ /* 0x0005e2000b901d52 */
[----:B------:R-:W-:-:S02]  /*1720*/  ISETP.GE.AND P0, PT, R30, c[0x0][0x1fc], PT ;  /* 0x00007f001e007a0c */ /* 0x000fc40003f06270 */
[----:B------:R-:W-:Y:S01]  /*1730*/  LOP3.LUT R12, R9, R8, RZ, 0x3c, !PT ;  /* 0x00000008090c7212 */ /* 0x000fe200078e3cff */
[----:B------:R-:W0:Y:S01]  /*1740*/  LDGDEPBAR ;  /* 0x00000000000079af */ /* 0x000e220000000000 */
[----:B------:R-:W-:Y:S02]  /*1750*/  SEL R23, RZ, 0x4, P3 ;  /* 0x00000004ff177807 */ /* 0x000fe40001800000 */
[----:B------:R-:W-:Y:S01]  /*1760*/  LOP3.LUT R8, R15, 0x2, R32, 0xe2, !PT ;  /* 0x000000020f087812 */ /* 0x000fe200078ee220 */
[----:B------:R3:W-:Y:S01]  /*1770*/  LDGSTS.E.BYPASS.LTC128B.128 [R33+0x10080], [R34.64], !P5 ;  /* 0x1008000022217fae */ /* 0x0007e2000e901d52 */
[----:B------:R-:W-:Y:S02]  /*1780*/  LOP3.LUT R5, R5, 0x2, R28, 0xe2, !PT ;  /* 0x0000000205057812 */ /* 0x000fe400078ee21c */
[----:B------:R-:W-:Y:S01]  /*1790*/  SEL R9, RZ, 0x8, P0 ;  /* 0x00000008ff097807 */ /* 0x000fe20000000000 */
[----:B------:R3:W-:Y:S01]  /*17a0*/  LDGSTS.E.BYPASS.LTC128B.128 [R33+0x11080], [R34.64+0x80], !P4 ;  /* 0x1108008022217fae */ /* 0x0007e2000e101d52 */
[C---:B------:R-:W-:Y:S01]  /*17b0*/  LOP3.LUT P0, RZ, R0.reuse, 0x4, RZ, 0xc0, !PT ;  /* 0x0000000400ff7812 */ /* 0x040fe2000780c0ff */
[----:B------:R-:W-:Y:S01]  /*17c0*/  CS2R R28, SRZ ;  /* 0x00000000001c7805 */ /* 0x000fe2000001ff00 */
[C---:B------:R-:W-:Y:S01]  /*17d0*/  LOP3.LUT P5, RZ, R0.reuse, 0x2, RZ, 0xc0, !PT ;  /* 0x0000000200ff7812 */ /* 0x040fe200078ac0ff */
[----:B------:R-:W-:Y:S01]  /*17e0*/  IMAD.SHL.U32 R0, R0, 0x40, RZ ;  /* 0x0000004000007824 */ /* 0x000fe200078e00ff */
[----:B------:R-:W-:-:S02]  /*17f0*/  LOP3.LUT R8, R22, R8, R23, 0xfe, !PT ;  /* 0x0000000816087212 */ /* 0x000fc400078efe17 */
[----:B------:R-:W-:Y:S01]  /*1800*/  LOP3.LUT R5, R9, R5, R19, 0xfe, !PT ;  /* 0x0000000509057212 */ /* 0x000fe200078efe13 */
[----:B------:R-:W-:Y:S01]  /*1810*/  CS2R R22, SRZ ;  /* 0x0000000000167805 */ /* 0x000fe2000001ff00 */
[----:B------:R-:W-:Y:S01]  /*1820*/  LOP3.LUT R0, R0, 0x1c0, RZ, 0xc0, !PT ;  /* 0x000001c000007812 */ /* 0x000fe200078ec0ff */
[----:B------:R5:W-:Y:S01]  /*1830*/  STL [R1+0x60], R8 ;  /* 0x0000600801007387 */ /* 0x000be20000100800 */
[----:B------:R-:W-:Y:S02]  /*1840*/  ISETP.GE.OR P3, PT, R25, c[0x0][0x1fc], P1 ;  /* 0x00007f0019007a0c */ /* 0x000fe40000f66670 */
[----:B------:R-:W-:Y:S01]  /*1850*/  ISETP.GE.OR P1, PT, R30, c[0x0][0x1fc], P1 ;  /* 0x00007f001e007a0c */ /* 0x000fe20000f26670 */
[----:B------:R1:W-:Y:S01]  /*1860*/  STL [R1+0x54], R5 ;  /* 0x0000540501007387 */ /* 0x0003e20000100800 */
[----:B--2---:R-:W-:Y:S01]  /*1870*/  IMAD.IADD R4, R154, 0x1, -R20 ;  /* 0x000000019a047824 */ /* 0x004fe200078e0a14 */
[----:B------:R-:W-:Y:S01]  /*1880*/  CS2R R30, SRZ ;  /* 0x00000000001e7805 */ /* 0x000fe2000001ff00 */
[----:B------:R-:W-:Y:S01]  /*1890*/  CS2R R26, SRZ ;  /* 0x00000000001a7805 */ /* 0x000fe2000001ff00 */
[----:B------:R-:W-:Y:S01]  /*18a0*/  CS2R R24, SRZ ;  /* 0x0000000000187805 */ /* 0x000fe2000001ff00 */
[----:B------:R-:W-:Y:S01]  /*18b0*/  IMAD R4, R4, 0x2, R6 ;  /* 0x0000000204047824 */ /* 0x000fe200078e0206 */
[----:B------:R-:W-:-:S03]  /*18c0*/  CS2R R20, SRZ ;  /* 0x0000000000147805 */ /* 0x000fc6000001ff00 */
[----:B------:R-:W-:Y:S01]  /*18d0*/  IMAD.IADD R14, R4, 0x1, R14 ;  /* 0x00000001040e7824 */ /* 0x000fe200078e020e */
[----:B------:R3:W-:Y:S01]  /*18e0*/  LDGSTS.E.BYPASS.LTC128B.128 [R33+0x12080], [R34.64+0x100], !P3 ;  /* 0x1208010022217fae */ /* 0x0007e2000d901d52 */
[----:B------:R-:W-:-:S03]  /*18f0*/  IMAD.SHL.U32 R4, R16, 0x8, RZ ;  /* 0x0000000810047824 */ /* 0x000fc600078e00ff */
[----:B------:R3:W-:Y:S01]  /*1900*/  LDGSTS.E.BYPASS.LTC128B.128 [R33+0x13080], [R34.64+0x180], !P1 ;  /* 0x1308018022217fae */ /* 0x0007e2000c901d52 */
[----:B------:R-:W-:Y:S02]  /*1910*/  PLOP3.LUT P1, PT, PT, PT, UP0, 0x80, 0x0 ;  /* 0x000000000000781c */ /* 0x000fe40003f2f008 */
[----:B------:R-:W-:Y:S01]  /*1920*/  LOP3.LUT R4, R0, 0x8, R4, 0xf8, !PT ;  /* 0x0000000800047812 */ /* 0x000fe200078ef804 */
[----:B-----5:R-:W-:Y:S02]  /*1930*/  IMAD.SHL.U32 R8, R7, 0x40, RZ ;  /* 0x0000004007087824 */ /* 0x020fe400078e00ff */
[----:B-1----:R-:W-:Y:S01]  /*1940*/  IMAD.SHL.U32 R5, R2, 0x8, RZ ;  /* 0x0000000802057824 */ /* 0x002fe200078e00ff */
[----:B------:R-:W-:Y:S02]  /*1950*/  SHF.R.U32.HI R2, RZ, 0x3, R0 ;  /* 0x00000003ff027819 */ /* 0x000fe40000011600 */
[----:B------:R-:W-:Y:S02]  /*1960*/  LOP3.LUT R8, R8, 0xfffffe00, RZ, 0xc0, !PT ;  /* 0xfffffe0008087812 */ /* 0x000fe400078ec0ff */
[----:B------:R-:W-:-:S02]  /*1970*/  LOP3.LUT R5, R0, 0x38, R5, 0xf8, !PT ;  /* 0x0000003800057812 */ /* 0x000fc400078ef805 */
[----:B------:R-:W-:Y:S01]  /*1980*/  LOP3.LUT R0, R2, R13, R0, 0x1e, !PT ;  /* 0x0000000d02007212 */ /* 0x000fe200078e1e00 */
[C---:B------:R-:W-:Y:S01]  /*1990*/  IMAD R7, R16.reuse, 0x1000, R8 ;  /* 0x0000100010077824 */ /* 0x040fe200078e0208 */
[----:B------:R-:W-:Y:S02]  /*19a0*/  LOP3.LUT R13, R17, 0xffffffe0, RZ, 0xc0, !PT ;  /* 0xffffffe0110d7812 */ /* 0x000fe400078ec0ff */
[-C--:B------:R-:W-:Y:S01]  /*19b0*/  LOP3.LUT R9, R5, R2.reuse, RZ, 0x3c, !PT ;  /* 0x0000000205097212 */ /* 0x080fe200078e3cff */
[----:B------:R-:W-:Y:S01]  /*19c0*/  IMAD R5, R16, 0x200, R12 ;  /* 0x0000020010057824 */ /* 0x000fe200078e020c */
[----:B------:R-:W-:Y:S01]  /*19d0*/  LOP3.LUT R4, R4, R2, RZ, 0x3c, !PT ;  /* 0x0000000204047212 */ /* 0x000fe200078e3cff */
[----:B------:R-:W-:Y:S01]  /*19e0*/  IMAD.IADD R13, R154, 0x1, -R13 ;  /* 0x000000019a0d7824 */ /* 0x000fe200078e0a0d */
[-C--:B------:R-:W-:Y:S01]  /*19f0*/  LOP3.LUT R0, R0, R8.reuse, RZ, 0xfc, !PT ;  /* 0x0000000800007212 */ /* 0x080fe200078efcff */
[----:B------:R-:W-:Y:S01]  /*1a00*/  IMAD.IADD R7, R7, 0x1, R9 ;  /* 0x0000000107077824 */ /* 0x000fe200078e0209 */
[CC--:B------:R-:W-:Y:S01]  /*1a10*/  IADD3 R2, R4.reuse, R8.reuse, R6 ;  /* 0x0000000804027210 */ /* 0x0c0fe20007ffe006 */
[----:B------:R-:W-:Y:S01]  /*1a20*/  IMAD.MOV.U32 R6, RZ, RZ, 0x10 ;  /* 0x00000010ff067424 */ /* 0x000fe200078e00ff */
[----:B------:R-:W-:Y:S01]  /*1a30*/  SHF.R.S32.HI R12, RZ, 0x1f, R13 ;  /* 0x0000001fff0c7819 */ /* 0x000fe2000001140d */
[----:B---3--:R-:W-:Y:S01]  /*1a40*/  CS2R R34, SRZ ;  /* 0x0000000000227805 */ /* 0x008fe2000001ff00 */
[----:B------:R-:W-:Y:S01]  /*1a50*/  LOP3.LUT R8, R4, R8, RZ, 0xfc, !PT ;  /* 0x0000000804087212 */ /* 0x000fe200078efcff */
[----:B------:R-:W-:Y:S01]  /*1a60*/  @!P2 IMAD.SHL.U32 R4, R154, 0x10, RZ ;  /* 0x000000109a04a824 */ /* 0x000fe200078e00ff */
[----:B------:R-:W-:Y:S01]  /*1a70*/  LEA.HI R12, R12, R13, RZ, 0x2 ;  /* 0x0000000d0c0c7211 */ /* 0x000fe200078f10ff */
[----:B------:R-:W-:Y:S01]  /*1a80*/  CS2R R32, SRZ ;  /* 0x0000000000207805 */ /* 0x000fe2000001ff00 */
[----:B------:R-:W-:-:S02]  /*1a90*/  SEL R6, R6, 0xfffffff0, !P5 ;  /* 0xfffffff006067807 */ /* 0x000fc40006800000 */
[----:B------:R-:W-:Y:S01]  /*1aa0*/  LEA.HI R9, R12, R149, RZ, 0x1e ;  /* 0x000000950c097211 */ /* 0x000fe200078ff0ff */
[----:B------:R1:W-:Y:S04]  /*1ab0*/  @!P2 LDGSTS.E.BYPASS.LTC128B.128 [R4+0x14100], [R10.64] ;  /* 0x141000000a04afae */ /* 0x0003e8000b901d52 */
[----:B------:R2:W-:Y:S04]  /*1ac0*/  STL [R1+0x6c], R9 ;  /* 0x00006c0901007387 */ /* 0x0005e80000100800 */
[----:B------:R-:W0:Y:S01]  /*1ad0*/  LDGDEPBAR ;  /* 0x00000000000079af */ /* 0x000e220000000000 */
[----:B-1----:R-:W-:Y:S01]  /*1ae0*/  SEL R4, R152, 0xffffffe0, !P0 ;  /* 0xffffffe098047807 */ /* 0x002fe20004000000 */
[----:B------:R-:W-:Y:S05]  /*1af0*/  @!P1 BRA `(.L_x_36) ;  /* 0x0000294000009947 */ /* 0x000fea0003800000 */
[----:B--2-4-:R-:W-:Y:S01]  /*1b00*/  SHF.R.S32.HI R9, RZ, 0x1f, R148 ;  /* 0x0000001fff097819 */ /* 0x014fe20000011494 */
[----:B------:R-:W-:Y:S01]  /*1b10*/  ULDC.64 UR4, c[0x0][0x238] ;  /* 0x00008e0000047ab9 */ /* 0x000fe20000000a00 */
[----:B------:R-:W-:Y:S01]  /*1b20*/  LOP3.LUT P0, RZ, R150, 0x4, RZ, 0xc0, !PT ;  /* 0x0000000496ff7812 */ /* 0x000fe2000780c0ff */
[----:B------:R-:W-:Y:S01]  /*1b30*/  UIMAD UR4, UR9, UR4, URZ ;  /* 0x00000004090472a4 */ /* 0x000fe2000f8e023f */
[----:B------:R-:W-:Y:S01]  /*1b40*/  LEA.HI R9, R9, R148, RZ, 0x2 ;  /* 0x0000009409097211 */ /* 0x000fe200078f10ff */
[----:B------:R-:W-:Y:S01]  /*1b50*/  IMAD.SHL.U32 R14, R14, 0x2, RZ ;  /* 0x000000020e0e7824 */ /* 0x000fe200078e00ff */
[----:B------:R-:W-:Y:S01]  /*1b60*/  LOP3.LUT R12, R12, 0xfffffffc, RZ, 0xc0, !PT ;  /* 0xfffffffc0c0c7812 */ /* 0x000fe200078ec0ff */
[----:B------:R-:W-:Y:S01]  /*1b70*/  IMAD.U32 R10, RZ, RZ, UR11 ;  /* 0x0000000bff0a7e24 */ /* 0x000fe2000f8e00ff */
[----:B------:R-:W-:Y:S01]  /*1b80*/  LOP3.LUT R9, R9, 0xfffffffc, RZ, 0xc0, !PT ;  /* 0xfffffffc09097812 */ /* 0x000fe200078ec0ff */
[----:B------:R-:W-:Y:S01]  /*1b90*/  UIMAD UR4, UR11, UR5, UR4 ;  /* 0x000000050b0472a4 */ /* 0x000fe2000f8e0204 */
[--C-:B------:R-:W-:Y:S01]  /*1ba0*/  SHF.R.S32.HI R155, RZ, 0x1f, R154.reuse ;  /* 0x0000001fff9b7819 */ /* 0x100fe2000001149a */
[----:B------:R-:W-:Y:S01]  /*1bb0*/  IMAD.SHL.U32 R2, R2, 0x2, RZ ;  /* 0x0000000202027824 */ /* 0x000fe200078e00ff */
[----:B------:R-:W-:Y:S01]  /*1bc0*/  IADD3 R13, R13, -R12, RZ ;  /* 0x8000000c0d0d7210 */ /* 0x000fe20007ffe0ff */
[----:B------:R-:W-:Y:S01]  /*1bd0*/  IMAD.IADD R9, R148, 0x1, -R9 ;  /* 0x0000000194097824 */ /* 0x000fe200078e0a09 */
[----:B------:R-:W-:Y:S01]  /*1be0*/  IADD3 R15, R14, 0x141c0, RZ ;  /* 0x000141c00e0f7810 */ /* 0x000fe20007ffe0ff */
[----:B------:R-:W-:Y:S01]  /*1bf0*/  IMAD.WIDE.U32 R10, R10, c[0x0][0x238], R154 ;  /* 0x00008e000a0a7a25 */ /* 0x000fe200078e009a */
[----:B------:R-:W-:Y:S01]  /*1c00*/  STL [R1+0x74], R155 ;  /* 0x0000749b01007387 */ /* 0x000fe20000100800 */
[----:B------:R-:W-:Y:S01]  /*1c10*/  LEA R7, R7, 0x80, 0x1 ;  /* 0x0000008007077811 */ /* 0x000fe200078e08ff */
[----:B------:R-:W-:Y:S01]  /*1c20*/  UIADD3 UR7, UR7, 0x1f, URZ ;  /* 0x0000001f07077890 */ /* 0x000fe2000fffe03f */
[----:B------:R-:W-:Y:S01]  /*1c30*/  IMAD R12, R9, -0x8, R151 ;  /* 0xfffffff8090c7824 */ /* 0x000fe200078e0297 */
[----:B------:R-:W-:Y:S01]  /*1c40*/  IADD3 R9, R14, 0x14180, RZ ;  /* 0x000141800e097810 */ /* 0x000fe20007ffe0ff */
[----:B------:R1:W-:Y:S01]  /*1c50*/  STL [R1+0x64], R14 ;  /* 0x0000640e01007387 */ /* 0x0003e20000100800 */
[----:B------:R-:W-:Y:S01]  /*1c60*/  IADD3 R11, R11, UR4, RZ ;  /* 0x000000040b0b7c10 */ /* 0x000fe2000fffe0ff */
[----:B------:R-:W-:Y:S01]  /*1c70*/  ULDC.64 UR4, c[0x0][0x240] ;  /* 0x0000900000047ab9 */ /* 0x000fe20000000a00 */
[----:B------:R-:W-:Y:S01]  /*1c80*/  @P0 IADD3 R15, R9, -0x40, RZ ;  /* 0xffffffc0090f0810 */ /* 0x000fe20007ffe0ff */
[----:B------:R-:W-:Y:S01]  /*1c90*/  UIMAD UR4, UR10, UR4, URZ ;  /* 0x000000040a0472a4 */ /* 0x000fe2000f8e023f */
[----:B------:R-:W-:Y:S01]  /*1ca0*/  LEA R8, R8, 0x15180, 0x1 ;  /* 0x0001518008087811 */ /* 0x000fe200078e08ff */
[----:B------:R-:W-:Y:S01]  /*1cb0*/  IMAD R12, R13, -0x2, R12 ;  /* 0xfffffffe0d0c7824 */ /* 0x000fe200078e020c */
[----:B------:R-:W-:Y:S01]  /*1cc0*/  CS2R R146, SRZ ;  /* 0x0000000000927805 */ /* 0x000fe2000001ff00 */
[----:B------:R2:W-:Y:S01]  /*1cd0*/  STL [R1+0x68], R15 ;  /* 0x0000680f01007387 */ /* 0x0005e20000100800 */
[----:B------:R-:W-:Y:S01]  /*1ce0*/  UIMAD UR5, UR12, UR5, UR4 ;  /* 0x000000050c0572a4 */ /* 0x000fe2000f8e0204 */
[----:B------:R-:W-:Y:S01]  /*1cf0*/  IMAD.SHL.U32 R0, R0, 0x2, RZ ;  /* 0x0000000200007824 */ /* 0x000fe200078e00ff */
[----:B------:R-:W-:Y:S01]  /*1d00*/  USHF.R.S32.HI UR4, URZ, 0x1f, UR7 ;  /* 0x0000001f3f047899 */ /* 0x000fe20008011407 */
[----:B------:R-:W-:Y:S01]  /*1d10*/  CS2R R144, SRZ ;  /* 0x0000000000907805 */ /* 0x000fe2000001ff00 */
[----:B------:R-:W-:Y:S01]  /*1d20*/  CS2R R142, SRZ ;  /* 0x00000000008e7805 */ /* 0x000fe2000001ff00 */
[----:B------:R-:W-:Y:S01]  /*1d30*/  CS2R R140, SRZ ;  /* 0x00000000008c7805 */ /* 0x000fe2000001ff00 */
[----:B------:R-:W-:Y:S01]  /*1d40*/  ULEA.HI UR4, UR4, UR7, URZ, 0x5 ;  /* 0x0000000704047291 */ /* 0x000fe2000f8f283f */
        /* <DEDUP_REMOVED lines=9> */
[----:B-1----:R-:W-:Y:S01]  /*1de0*/  IMAD.U32 R14, RZ, RZ, UR12 ;  /* 0x0000000cff0e7e24 */ /* 0x002fe2000f8e00ff */
[----:B------:R-:W-:Y:S01]  /*1df0*/  CS2R R120, SRZ ;  /* 0x0000000000787805 */ /* 0x000fe2000001ff00 */
[----:B------:R-:W-:Y:S01]  /*1e00*/  CS2R R118, SRZ ;  /* 0x0000000000767805 */ /* 0x000fe2000001ff00 */
[----:B------:R-:W-:Y:S01]  /*1e10*/  CS2R R116, SRZ ;  /* 0x0000000000747805 */ /* 0x000fe2000001ff00 */
[----:B------:R-:W-:Y:S01]  /*1e20*/  CS2R R114, SRZ ;  /* 0x0000000000727805 */ /* 0x000fe2000001ff00 */
[----:B------:R-:W-:Y:S01]  /*1e30*/  CS2R R112, SRZ ;  /* 0x0000000000707805 */ /* 0x000fe2000001ff00 */
[----:B------:R-:W-:Y:S01]  /*1e40*/  CS2R R110, SRZ ;  /* 0x00000000006e7805 */ /* 0x000fe2000001ff00 */
[----:B------:R-:W-:Y:S01]  /*1e50*/  CS2R R108, SRZ ;  /* 0x00000000006c7805 */ /* 0x000fe2000001ff00 */
[----:B--2---:R-:W-:Y:S01]  /*1e60*/  IMAD.WIDE.U32 R14, R14, c[0x0][0x240], R10 ;  /* 0x000090000e0e7a25 */ /* 0x004fe200078e000a */
        /* <DEDUP_REMOVED lines=33> */
[C---:B-1----:R-:W-:Y:S01]  /*2080*/  LEA R7, R5.reuse, R3, 0x1 ;  /* 0x0000000305077211 */ /* 0x042fe200078e08ff */
[----:B------:R-:W-:Y:S01]  /*2090*/  IMAD.SHL.U32 R3, R5, 0x2, RZ ;  /* 0x0000000205037824 */ /* 0x000fe200078e00ff */
[----:B------:R-:W-:Y:S01]  /*20a0*/  CS2R R46, SRZ ;  /* 0x00000000002e7805 */ /* 0x000fe2000001ff00 */
[----:B------:R-:W-:Y:S01]  /*20b0*/  IMAD R5, R4, 0x2, R8 ;  /* 0x0000000204057824 */ /* 0x000fe200078e0208 */
        /* <DEDUP_REMOVED lines=15> */
[----:B------:R-:W-:-:S02]  /*21b0*/  UMOV UR10, URZ ;  /* 0x0000003f000a7c82 */ /* 0x000fc40008000000 */
[----:B------:R-:W-:Y:S02]  /*21c0*/  ULDC UR9, c[0x0][0x168] ;  /* 0x00005a0000097ab9 */ /* 0x000fe40000000800 */
[----:B------:R-:W-:Y:S02]  /*21d0*/  USHF.R.S32.HI UR11, URZ, 0x5, UR4 ;  /* 0x000000053f0b7899 */ /* 0x000fe40008011404 */
[----:B------:R-:W-:Y:S01]  /*21e0*/  ULDC UR7, c[0x0][0x168] ;  /* 0x00005a0000077ab9 */ /* 0x000fe20000000800 */
[C---:B-1----:R-:W-:Y:S01]  /*21f0*/  LEA R7, R6.reuse, R8, 0x1 ;  /* 0x0000000806077211 */ /* 0x042fe200078e08ff */
[----:B--2---:R-:W-:-:S04]  /*2200*/  IMAD R3, R6, 0x2, R2 ;  /* 0x0000000206037824 */ /* 0x004fc800078e0202 */
[----:B------:R-:W-:Y:S01]  /*2210*/  STL [R1+0x44], R7 ;  /* 0x0000440701007387 */ /* 0x000fe20000100800 */
[C---:B------:R-:W-:Y:S01]  /*2220*/  IMAD R6, R4.reuse, 0x2, R2 ;  /* 0x0000000204067824 */ /* 0x040fe200078e0202 */
[----:B------:R-:W-:-:S04]  /*2230*/  LEA R252, R4, R3, 0x1 ;  /* 0x0000000304fc7211 */ /* 0x000fc800078e08ff */
[----:B------:R-:W-:Y:S04]  /*2240*/  STL [R1+0x20], R6 ;  /* 0x0000200601007387 */ /* 0x000fe80000100800 */
[----:B------:R1:W-:Y:S02]  /*2250*/  STL [R1+0x4c], R5 ;  /* 0x00004c0501007387 */ /* 0x0003e40000100800 */
[----:B-1----:R-:W-:Y:S01]  /*2260*/  IMAD R5, R4, 0x2, R7 ;  /* 0x0000000204057824 */ /* 0x002fe200078e0207 */
[----:B------:R-:W-:-:S04]  /*2270*/  IADD3 R4, R15, UR5, RZ ;  /* 0x000000050f047c10 */ /* 0x000fc8000fffe0ff */
[----:B------:R1:W-:Y:S04]  /*2280*/  STL [R1+0x48], R5 ;  /* 0x0000480501007387 */ /* 0x0003e80000100800 */
[----:B------:R1:W-:Y:S02]  /*2290*/  STL [R1+0x98], R4 ;  /* 0x0000980401007387 */ /* 0x0003e40000100800 */
[C---:B------:R-:W-:Y:S02]  /*22a0*/  ISETP.GT.AND P6, PT, R12.reuse, RZ, PT ;  /* 0x000000ff0c00720c */ /* 0x040fe40003fc4270 */
[C---:B------:R-:W-:Y:S02]  /*22b0*/  ISETP.GT.AND P5, PT, R12.reuse, 0x1, PT ;  /* 0x000000010c00780c */ /* 0x040fe40003fa4270 */
[C---:B------:R-:W-:Y:S02]  /*22c0*/  ISETP.GT.AND P4, PT, R12.reuse, 0x20, PT ;  /* 0x000000200c00780c */ /* 0x040fe40003f84270 */
[----:B------:R-:W-:-:S02]  /*22d0*/  ISETP.GT.AND P3, PT, R12, 0x21, PT ;  /* 0x000000210c00780c */ /* 0x000fc40003f64270 */
.L_x_39:
        /* <DEDUP_REMOVED lines=287> */
[----:B------:R-:W-:Y:S01]  /*34d0*/  UIMAD UR4, UR13, -0x20, UR9 ;  /* 0xffffffe00d0478a4 */ /* 0x000fe2000f8e0209 */
        /* <DEDUP_REMOVED lines=43> */
.L_x_37:
        /* <DEDUP_REMOVED lines=101> */
.L_x_38:
        /* <DEDUP_REMOVED lines=102> */
.L_x_36:
[----:B-12-4-:R-:W2:Y:S01]  /*4440*/  LDL.LU.64 R8, [R1+0x70] ;  /* 0x0000700001087983 */ /* 0x016ea20000300a00 */
[----:B------:R-:W1:Y:S01]  /*4450*/  S2UR UR4, SR_CTAID.X ;  /* 0x00000000000479c3 */ /* 0x000e620000002500 */
[----:B-----5:R-:W-:Y:S01]  /*4460*/  MOV R0, c[0x0][0x338] ;  /* 0x0000ce0000007a02 */ /* 0x020fe20000000f00 */
[----:B------:R-:W-:Y:S01]  /*4470*/  USHF.R.S32.HI UR6, URZ, 0x1f, UR12 ;  /* 0x0000001f3f067899 */ /* 0x000fe2000801140c */
[----:B------:R-:W3:Y:S01]  /*4480*/  S2R R2, SR_CTAID.Y ;  /* 0x0000000000027919 */ /* 0x000ee20000002600 */
[----:B------:R-:W-:Y:S01]  /*4490*/  FMUL.FTZ R84, R84, c[0x0][0x298] ;  /* 0x0000a60054547a20 */ /* 0x000fe20000410000 */
[----:B------:R-:W-:Y:S01]  /*44a0*/  ISETP.NE.AND P1, PT, R0, 0x1, PT ;  /* 0x000000010000780c */ /* 0x000fe20003f25270 */
[----:B-1----:R-:W-:-:S12]  /*44b0*/  USHF.L.U32 UR4, UR4, 0xe, URZ ;  /* 0x0000000e04047899 */ /* 0x002fd8000800063f */
[----:B---3--:R-:W-:Y:S01]  /*44c0*/  @P1 IMAD.HI.U32 R0, R2, c[0x0][0x33c], RZ ;  /* 0x0000cf0002001a27 */ /* 0x008fe200078e00ff */
[----:B------:R-:W-:Y:S01]  /*44d0*/  USHF.R.S32.HI UR8, URZ, 0x1f, UR4 ;  /* 0x0000001f3f087899 */ /* 0x000fe20008011404 */
[----:B------:R-:W-:-:S03]  /*44e0*/  SHF.R.S32.HI R3, RZ, 0x1f, R2 ;  /* 0x0000001fff037819 */ /* 0x000fc60000011402 */
[----:B------:R-:W-:-:S04]  /*44f0*/  @P1 SHF.R.U32.HI R0, RZ, c[0x0][0x340], R0 ;  /* 0x0000d000ff001a19 */ /* 0x000fc80000011600 */
[----:B------:R-:W-:Y:S02]  /*4500*/  @P1 SHF.R.S32.HI R6, RZ, 0x1f, R0 ;  /* 0x0000001fff061819 */ /* 0x000fe40000011400 */
[----:B------:R-:W-:Y:S02]  /*4510*/  @P1 MOV R2, R0 ;  /* 0x0000000000021202 */ /* 0x000fe40000000f00 */
[----:B------:R-:W-:-:S05]  /*4520*/  @P1 MOV R3, R6 ;  /* 0x0000000600031202 */ /* 0x000fca0000000f00 */
[C---:B------:R-:W-:Y:S02]  /*4530*/  IMAD R0, R3.reuse, c[0x0][0x328], RZ ;  /* 0x0000ca0003007a24 */ /* 0x040fe400078e02ff */
[----:B------:R-:W-:Y:S02]  /*4540*/  IMAD R3, R3, c[0x0][0x300], RZ ;  /* 0x0000c00003037a24 */ /* 0x000fe400078e02ff */
[----:B------:R-:W-:Y:S02]  /*4550*/  IMAD R0, R2, c[0x0][0x32c], R0 ;  /* 0x0000cb0002007a24 */ /* 0x000fe400078e0200 */
[----:B------:R-:W-:Y:S02]  /*4560*/  FMUL.FTZ R85, R85, c[0x0][0x298] ;  /* 0x0000a60055557a20 */ /* 0x000fe40000410000 */
[----:B------:R-:W-:Y:S02]  /*4570*/  FMUL.FTZ R87, R87, c[0x0][0x298] ;  /* 0x0000a60057577a20 */ /* 0x000fe40000410000 */
[----:B------:R-:W-:-:S02]  /*4580*/  FMUL.FTZ R88, R88, c[0x0][0x298] ;  /* 0x0000a60058587a20 */ /* 0x000fc40000410000 */
[----:B------:R-:W-:Y:S02]  /*4590*/  FMUL.FTZ R89, R89, c[0x0][0x298] ;  /* 0x0000a60059597a20 */ /* 0x000fe40000410000 */
[----:B------:R-:W-:Y:S02]  /*45a0*/  FMUL.FTZ R90, R90, c[0x0][0x298] ;  /* 0x0000a6005a5a7a20 */ /* 0x000fe40000410000 */
[----:B------:R-:W-:Y:S02]  /*45b0*/  FMUL.FTZ R91, R91, c[0x0][0x298] ;  /* 0x0000a6005b5b7a20 */ /* 0x000fe40000410000 */
        /* <DEDUP_REMOVED lines=45> */
[----:B------:R-:W-:Y:S01]  /*4890*/  FMUL.FTZ R137, R137, c[0x0][0x298] ;  /* 0x0000a60089897a20 */ /* 0x000fe20000410000 */
[C---:B--2---:R-:W-:Y:S01]  /*48a0*/  IADD3 R4, P0, R8.reuse, UR4, RZ ;  /* 0x0000000408047c10 */ /* 0x044fe2000ff1e0ff */
[----:B------:R-:W-:Y:S02]  /*48b0*/  ULDC.64 UR4, c[0x0][0x330] ;  /* 0x0000cc0000047ab9 */ /* 0x000fe40000000a00 */
[----:B------:R-:W-:Y:S01]  /*48c0*/  UIMAD UR4, UR6, UR4, URZ ;  /* 0x00000004060472a4 */ /* 0x000fe2000f8e023f */
[----:B------:R-:W-:-:S03]  /*48d0*/  LEA.HI.X.SX32 R5, R8, UR8, 0x1, P0 ;  /* 0x0000000808057c11 */ /* 0x000fc600080f0eff */
[----:B------:R-:W-:Y:S02]  /*48e0*/  UIMAD UR8, UR12, UR5, UR4 ;  /* 0x000000050c0872a4 */ /* 0x000fe4000f8e0204 */
[C-C-:B------:R-:W-:Y:S01]  /*48f0*/  IMAD.WIDE.U32 R8, R2.reuse, c[0x0][0x328], R4.reuse ;  /* 0x0000ca0002087a25 */ /* 0x140fe200078e0004 */
[----:B------:R-:W-:Y:S02]  /*4900*/  ULDC.64 UR4, c[0x0][0x308] ;  /* 0x0000c20000047ab9 */ /* 0x000fe40000000a00 */
[----:B------:R-:W-:Y:S01]  /*4910*/  UIMAD UR4, UR6, UR4, URZ ;  /* 0x00000004060472a4 */ /* 0x000fe2000f8e023f */
[C---:B------:R-:W-:Y:S01]  /*4920*/  IMAD.WIDE.U32 R6, R2.reuse, c[0x0][0x300], R4 ;  /* 0x0000c00002067a25 */ /* 0x040fe200078e0004 */
[----:B------:R-:W-:Y:S02]  /*4930*/  IADD3 R5, R9, R0, RZ ;  /* 0x0000000009057210 */ /* 0x000fe40007ffe0ff */
[----:B------:R-:W-:Y:S01]  /*4940*/  MOV R9, UR12 ;  /* 0x0000000c00097c02 */ /* 0x000fe20008000f00 */
[----:B------:R-:W-:Y:S01]  /*4950*/  IMAD R2, R2, c[0x0][0x304], R3 ;  /* 0x0000c10002027a24 */ /* 0x000fe200078e0203 */
[----:B------:R-:W-:Y:S01]  /*4960*/  MOV R4, R8 ;  /* 0x0000000800047202 */ /* 0x000fe20000000f00 */
[----:B------:R-:W-:Y:S01]  /*4970*/  UIMAD UR4, UR12, UR5, UR4 ;  /* 0x000000050c0472a4 */ /* 0x000fe2000f8e0204 */
[----:B------:R-:W-:-:S02]  /*4980*/  MOV R0, UR12 ;  /* 0x0000000c00007c02 */ /* 0x000fc40008000f00 */
[----:B------:R-:W-:Y:S01]  /*4990*/  IADD3 R3, R7, R2, RZ ;  /* 0x0000000207037210 */ /* 0x000fe20007ffe0ff */
[----:B------:R-:W-:Y:S01]  /*49a0*/  IMAD.WIDE.U32 R8, R9, c[0x0][0x330], R4 ;  /* 0x0000cc0009087a25 */ /* 0x000fe200078e0004 */
[----:B------:R-:W-:-:S05]  /*49b0*/  MOV R2, R6 ;  /* 0x0000000600027202 */ /* 0x000fca0000000f00 */
[----:B------:R-:W-:Y:S01]  /*49c0*/  IMAD.WIDE.U32 R6, R0, c[0x0][0x308], R2 ;  /* 0x0000c20000067a25 */ /* 0x000fe200078e0002 */
[----:B------:R-:W-:Y:S02]  /*49d0*/  IADD3 R0, R9, UR8, RZ ;  /* 0x0000000809007c10 */ /* 0x000fe4000fffe0ff */
[----:B------:R-:W-:Y:S02]  /*49e0*/  LEA R2, P1, R8, c[0x0][0x310], 0x2 ;  /* 0x0000c40008027a11 */ /* 0x000fe400078210ff */
[----:B------:R-:W-:Y:S02]  /*49f0*/  LEA R4, P0, R6, c[0x0][0x2e8], 0x2 ;  /* 0x0000ba0006047a11 */ /* 0x000fe400078010ff */
[----:B------:R-:W-:Y:S01]  /*4a00*/  LEA.HI.X R3, R8, c[0x0][0x314], R0, 0x2, P1 ;  /* 0x0000c50008037a11 */ /* 0x000fe200008f1400 */
[----:B------:R-:W-:Y:S01]  /*4a10*/  BAR.SYNC.DEFER_BLOCKING 0x1, 0x100 ;  /* 0x0044000000007b1d */ /* 0x000fe20000010000 */
[----:B------:R-:W-:-:S05]  /*4a20*/  IADD3 R5, R7, UR4, RZ ;  /* 0x0000000407057c10 */ /* 0x000fca000fffe0ff */
[----:B------:R-:W-:Y:S01]  /*4a30*/  RED.E.ADD.F32.FTZ.RN.STRONG.GPU [R2.64], R20 ;  /* 0x000000140200798e */ /* 0x000fe2000c10e792 */
[----:B------:R-:W-:-:S03]  /*4a40*/  LEA.HI.X R5, R6, c[0x0][0x2ec], R5, 0x2, P0 ;  /* 0x0000bb0006057a11 */ /* 0x000fc600000f1405 */
[----:B------:R-:W-:Y:S04]  /*4a50*/  RED.E.ADD.F32.FTZ.RN.STRONG.GPU [R2.64+0x400], R21 ;  /* 0x000400150200798e */ /* 0x000fe8000c10e792 */
        /* <DEDUP_REMOVED lines=55> */
[----:B------:R-:W-:Y:S01]  /*4dd0*/  RED.E.ADD.F32.FTZ.RN.STRONG.GPU [R2.64+0xe400], R81 ;  /* 0x00e400510200798e */ /* 0x000fe2000c10e792 */
[----:B------:R-:W-:-:S03]  /*4de0*/  FMUL.FTZ R7, R86, c[0x0][0x298] ;  /* 0x0000a60056077a20 */ /* 0x000fc60000410000 */
[----:B------:R-:W-:Y:S04]  /*4df0*/  RED.E.ADD.F32.FTZ.RN.STRONG.GPU [R2.64+0xe800], R82 ;  /* 0x00e800520200798e */ /* 0x000fe8000c10e792 */
[----:B------:R-:W-:Y:S04]  /*4e00*/  RED.E.ADD.F32.FTZ.RN.STRONG.GPU [R2.64+0xec00], R83 ;  /* 0x00ec00530200798e */ /* 0x000fe8000c10e792 */
[----:B------:R-:W-:Y:S04]  /*4e10*/  RED.E.ADD.F32.FTZ.RN.STRONG.GPU [R2.64+0xf000], R76 ;  /* 0x00f0004c0200798e */ /* 0x000fe8000c10e792 */
[----:B------:R-:W-:Y:S04]  /*4e20*/  RED.E.ADD.F32.FTZ.RN.STRONG.GPU [R2.64+0xf400], R77 ;  /* 0x00f4004d0200798e */ /* 0x000fe8000c10e792 */
[----:B------:R-:W-:Y:S04]  /*4e30*/  RED.E.ADD.F32.FTZ.RN.STRONG.GPU [R2.64+0xf800], R78 ;  /* 0x00f8004e0200798e */ /* 0x000fe8000c10e792 */
[----:B------:R-:W-:Y:S04]  /*4e40*/  RED.E.ADD.F32.FTZ.RN.STRONG.GPU [R2.64+0xfc00], R79 ;  /* 0x00fc004f0200798e */ /* 0x000fe8000c10e792 */
[----:B------:R-:W-:Y:S04]  /*4e50*/  RED.E.ADD.F32.FTZ.RN.STRONG.GPU [R4.64], R84 ;  /* 0x000000540400798e */ /* 0x000fe8000c10e792 */
        /* <DEDUP_REMOVED lines=73> */
[----:B------:R-:W-:Y:S05]  /*52f0*/  EXIT ;  /* 0x000000000000794d */ /* 0x000fea0003800000 */
.L_x_40:
        /* <DEDUP_REMOVED lines=16> */
.L_x_1147:


//--------------------- .text._ZN7cutlass13device_kernelIN5flash19enable_sm80_to_sm89INS1_16FlashAttnBwdSm80INS1_25CollectiveMainloopBwdSm80ILi1ELi1EN4cute5tupleIJNS5_1CILi32EEENS7_ILi64EEENS7_ILi256EEEEEENS_6half_tEfNS_4arch4Sm80ELb0ELb0ELb1ELb1ELb0ELb0ELb0ELb0ELi2ELi2ELi2ELi1ELb1EEENS1_21CollectiveEpilogueBwdISB_SC_SE_Li256ELb1ELb0ELi4EEENS1_19SingleTileSchedulerILb1ELb0ELb0ELi64EEEEEEEEEvNT_6ParamsE --------------------------
	.section	.text._ZN7cutlass13device_kernelIN5flash19enable_sm80_to_sm89INS1_16FlashAttnBwdSm80INS1_25CollectiveMainloopBwdSm80ILi1ELi1EN4cute5tupleIJNS5_1CILi32EEENS7_ILi64EEENS7_ILi256EEEEEENS_6half_tEfNS_4arch4Sm80ELb0ELb0ELb1ELb1ELb0ELb0ELb0ELb0ELi2ELi2ELi2ELi1ELb1EEENS1_21CollectiveEpilogueBwdISB_SC_SE_Li256ELb1ELb0ELi4EEENS1_19SingleTileSchedulerILb1ELb0ELb0ELi64EEEEEEEEEvNT_6ParamsE,"ax",@progbits
	.sectioninfo	@"SHI_REGISTERS=255"
	.align	128
.text._ZN7cutlass13device_kernelIN5flash19enable_sm80_to_sm89INS1_16FlashAttnBwdSm80INS1_25CollectiveMainloopBwdSm80ILi1ELi1EN4cute5tupleIJNS5_1CILi32EEENS7_ILi64EEENS7_ILi256EEEEEENS_6half_tEfNS_4arch4Sm80ELb0ELb0ELb1ELb1ELb0ELb0ELb0ELb0ELi2ELi2ELi2ELi1ELb1EEENS1_21CollectiveEpilogueBwdISB_SC_SE_Li256ELb1ELb0ELi4EEENS1_19SingleTileSchedulerILb1ELb0ELb0ELi64EEEEEEEEEvNT_6ParamsE:
        .type           _ZN7cutlass13device_kernelIN5flash19enable_sm80_to_sm89INS1_16FlashAttnBwdSm80INS1_25CollectiveMainloopBwdSm80ILi1ELi1EN4cute5tupleIJNS5_1CILi32EEENS7_ILi64EEENS7_ILi256EEEEEENS_6half_tEfNS_4arch4Sm80ELb0ELb0ELb1ELb1ELb0ELb0ELb0ELb0ELi2ELi2ELi2ELi1ELb1EEENS1_21CollectiveEpilogueBwdISB_SC_SE_Li256ELb1ELb0ELi4EEENS1_19SingleTileSchedulerILb1ELb0ELb0ELi64EEEEEEEEEvNT_6ParamsE,@function
        .size           _ZN7cutlass13device_kernelIN5flash19enable_sm80_to_sm89INS1_16FlashAttnBwdSm80INS1_25CollectiveMainloopBwdSm80ILi1ELi1EN4cute5tupleIJNS5_1CILi32EEENS7_ILi64EEENS7_ILi256EEEEEENS_6half_tEfNS_4arch4Sm80ELb0ELb0ELb1ELb1ELb0ELb0ELb0ELb0ELi2ELi2ELi2ELi1ELb1EEENS1_21CollectiveEpilogueBwdISB_SC_SE_Li256ELb1ELb0ELi4EEENS1_19SingleTileSchedulerILb1ELb0ELb0ELi64EEEEEEEEEvNT_6ParamsE,(.L_x_1148 - _ZN7cutlass13device_kernelIN5flash19enable_sm80_to_sm89INS1_16FlashAttnBwdSm80INS1_25CollectiveMainloopBwdSm80ILi1ELi1EN4cute5tupleIJNS5_1CILi32EEENS7_ILi64EEENS7_ILi256EEEEEENS_6half_tEfNS_4arch4Sm80ELb0ELb0ELb1ELb1ELb0ELb0ELb0ELb0ELi2ELi2ELi2ELi1ELb1EEENS1_21CollectiveEpilogueBwdISB_SC_SE_Li256ELb1ELb0ELi4EEENS1_19SingleTileSchedulerILb1ELb0ELb0ELi64EEEEEEEEEvNT_6ParamsE)
        .other          _ZN7cutlass13device_kernelIN5flash19enable_sm80_to_sm89INS1_16FlashAttnBwdSm80INS1_25CollectiveMainloopBwdSm80ILi1ELi1EN4cute5tupleIJNS5_1CILi32EEENS7_ILi64EEENS7_ILi256EEEEEENS_6half_tEfNS_4arch4Sm80ELb0ELb0ELb1ELb1ELb0ELb0ELb0ELb0ELi2ELi2ELi2ELi1ELb1EEENS1_21CollectiveEpilogueBwdISB_SC_SE_Li256ELb1ELb0ELi4EEENS1_19SingleTileSchedulerILb1ELb0ELb0ELi64EEEEEEEEEvNT_6ParamsE,@"STO_CUDA_ENTRY STV_DEFAULT"
_ZN7cutlass13device_kernelIN5flash19enable_sm80_to_sm89INS1_16FlashAttnBwdSm80INS1_25CollectiveMainloopBwdSm80ILi1ELi1EN4cute5tupleIJNS5_1CILi32EEENS7_ILi64EEENS7_ILi256EEEEEENS_6half_tEfNS_4arch4Sm80ELb0ELb0ELb1ELb1ELb0ELb0ELb0ELb0ELi2ELi2ELi2ELi1ELb1EEENS1_21CollectiveEpilogueBwdISB_SC_SE_Li256ELb1ELb0ELi4EEENS1_19SingleTileSchedulerILb1ELb0ELb0ELi64EEEEEEEEEvNT_6ParamsE:
[----:B------:R-:W-:Y:S02]  /*0000*/  MOV R1, c[0x0][0x28] ;  /* 0x00000a0000017a02 */ /* 0x000fe40000000f00 */
[----:B------:R-:W1:Y:S01]  /*0010*/  S2R R86, SR_TID.X ;  /* 0x0000000000567919 */ /* 0x000e620000002100 */
[----:B------:R-:W-:Y:S01]  /*0020*/  IMAD.MOV.U32 R8, RZ, RZ, 0x4 ;  /* 0x00000004ff087424 */ /* 0x000fe200078e00ff */
[----:B------:R-:W-:Y:S01]  /*0030*/  ULDC.64 UR4, c[0x0][0x118] ;  /* 0x0000460000047ab9 */ /* 0x000fe20000000a00 */
[----:B------:R-:W-:Y:S01]  /*0040*/  IADD3 R1, R1, -0xc0, RZ ;  /* 0xffffff4001017810 */ /* 0x000fe20007ffe0ff */
[----:B------:R-:W2:Y:S04]  /*0050*/  S2R R5, SR_CTAID.Z ;  /* 0x0000000000057919 */ /* 0x000ea80000002700 */
[----:B------:R-:W3:Y:S04]  /*0060*/  S2R R85, SR_CTAID.X ;  /* 0x0000000000557919 */ /* 0x000ee80000002500 */
[----:B------:R-:W4:Y:S01]  /*0070*/  S2R R84, SR_CTAID.Y ;  /* 0x0000000000547919 */ /* 0x000f220000002600 */
[----:B-1----:R-:W-:Y:S01]  /*0080*/  SHF.R.U32.HI R0, RZ, 0x5, R86 ;  /* 0x00000005ff007819 */ /* 0x002fe20000011656 */
[----:B--2---:R-:W-:-:S05]  /*0090*/  IMAD.WIDE R2, R5, R8, c[0x0][0x3c0] ;  /* 0x0000f00005027625 */ /* 0x004fca00078e0208 */
[----:B------:R-:W1:Y:S02]  /*00a0*/  SHFL.IDX PT, R0, R0, RZ, 0x1f ;  /* 0x00001fff00007589 */ /* 0x000e6400000e0000 */
[----:B-1----:R-:W-:-:S13]  /*00b0*/  ISETP.NE.AND P0, PT, R0, RZ, PT ;  /* 0x000000ff0000720c */ /* 0x002fda0003f05270 */
[----:B------:R-:W-:Y:S05]  /*00c0*/  @!P0 BRA `(.L_x_41) ;  /* 0x0000013000008947 */ /* 0x000fea0003800000 */
[----:B---34-:R-:W-:-:S04]  /*00d0*/  ISETP.NE.U32.AND P0, PT, RZ, c[0x0][0x3c0], PT ;  /* 0x0000f000ff007a0c */ /* 0x018fc80003f05070 */
[----:B------:R-:W-:-:S13]  /*00e0*/  ISETP.NE.AND.EX P0, PT, RZ, c[0x0][0x3c4], PT, P0 ;  /* 0x0000f100ff007a0c */ /* 0x000fda0003f05300 */
[----:B------:R-:W-:Y:S05]  /*00f0*/  @!P0 BRA `(.L_x_42) ;  /* 0x0000002000008947 */ /* 0x000fea0003800000 */
[----:B------:R1:W5:Y:S01]  /*0100*/  LDG.E R0, [R2.64] ;  /* 0x0000000402007981 */ /* 0x000362000c1e1900 */
[----:B------:R-:W-:Y:S05]  /*0110*/  BRA `(.L_x_43) ;  /* 0x0000009000007947 */ /* 0x000fea0003800000 */
.L_x_42:
[----:B------:R-:W-:-:S04]  /*0120*/  ISETP.NE.U32.AND P0, PT, RZ, c[0x0][0x3b8], PT ;  /* 0x0000ee00ff007a0c */ /* 0x000fc80003f05070 */
[----:B------:R-:W-:-:S13]  /*0130*/  ISETP.NE.AND.EX P0, PT, RZ, c[0x0][0x3bc], PT, P0 ;  /* 0x0000ef00ff007a0c */ /* 0x000fda0003f05300 */
[----:B------:R-:W-:Y:S05]  /*0140*/  @!P0 BRA `(.L_x_44) ;  /* 0x0000005000008947 */ /* 0x000fea0003800000 */
[----:B------:R-:W-:-:S05]  /*0150*/  IMAD.WIDE R2, R5, R8, c[0x0][0x3b8] ;  /* 0x0000ee0005027625 */ /* 0x000fca00078e0208 */
[----:B------:R-:W2:Y:S04]  /*0160*/  LDG.E R4, [R2.64] ;  /* 0x0000000402047981 */ /* 0x000ea8000c1e1900 */
[----:B------:R-:W2:Y:S02]  /*0170*/  LDG.E R0, [R2.64+0x4] ;  /* 0x0000040402007981 */ /* 0x000ea4000c1e1900 */
[----:B--2---:R-:W-:Y:S01]  /*0180*/  IADD3 R0, -R4, R0, RZ ;  /* 0x0000000004007210 */ /* 0x004fe20007ffe1ff */
[----:B------:R-:W-:Y:S05]  /*0190*/  BRA `(.L_x_43) ;  /* 0x0000001000007947 */ /* 0x000fea0003800000 */
.L_x_44:
[----:B------:R-:W-:Y:S02]  /*01a0*/  MOV R0, c[0x0][0x3a4] ;  /* 0x0000e90000007a02 */ /* 0x000fe40000000f00 */
.L_x_43:
[----:B-1----:R-:W-:-:S05]  /*01b0*/  IMAD.SHL.U32 R2, R85, 0x40, RZ ;  /* 0x0000004055027824 */ /* 0x002fca00078e00ff */
[----:B-----5:R-:W-:-:S04]  /*01c0*/  ISETP.GE.AND P0, PT, R2, R0, PT ;  /* 0x000000000200720c */ /* 0x020fc80003f06270 */
[----:B------:R-:W-:-:S05]  /*01d0*/  SEL R0, R5, 0xffffffff, !P0 ;  /* 0xffffffff05007807 */ /* 0x000fca0004000000 */
[----:B------:R1:W-:Y:S01]  /*01e0*/  STL [R1+0xa8], R0 ;  /* 0x0000a80001007387 */ /* 0x0003e20000100800 */
[----:B------:R-:W-:Y:S05]  /*01f0*/  BRA `(.L_x_45) ;  /* 0x0000012000007947 */ /* 0x000fea0003800000 */
.L_x_41:
[----:B---34-:R-:W-:-:S04]  /*0200*/  ISETP.NE.U32.AND P0, PT, RZ, c[0x0][0x3c0], PT ;  /* 0x0000f000ff007a0c */ /* 0x018fc80003f05070 */
[----:B------:R-:W-:-:S13]  /*0210*/  ISETP.NE.AND.EX P0, PT, RZ, c[0x0][0x3c4], PT, P0 ;  /* 0x0000f100ff007a0c */ /* 0x000fda0003f05300 */
[----:B------:R-:W-:Y:S05]  /*0220*/  @!P0 BRA `(.L_x_46) ;  /* 0x0000002000008947 */ /* 0x000fea0003800000 */
[----:B------:R1:W5:Y:S01]  /*0230*/  LDG.E R0, [R2.64] ;  /* 0x0000000402007981 */ /* 0x000362000c1e1900 */
[----:B------:R-:W-:Y:S05]  /*0240*/  BRA `(.L_x_47) ;  /* 0x0000009000007947 */ /* 0x000fea0003800000 */
.L_x_46:
        /* <DEDUP_REMOVED lines=8> */
.L_x_48:
[----:B------:R-:W-:Y:S02]  /*02d0*/  MOV R0, c[0x0][0x3a4] ;  /* 0x0000e90000007a02 */ /* 0x000fe40000000f00 */
.L_x_47:
[----:B-1----:R-:W-:-:S05]  /*02e0*/  IMAD.SHL.U32 R2, R85, 0x40, RZ ;  /* 0x0000004055027824 */ /* 0x002fca00078e00ff */
[----:B-----5:R-:W-:-:S04]  /*02f0*/  ISETP.GE.AND P0, PT, R2, R0, PT ;  /* 0x000000000200720c */ /* 0x020fc80003f06270 */
[----:B------:R-:W-:-:S05]  /*0300*/  SEL R0, R5, 0xffffffff, !P0 ;  /* 0xffffffff05007807 */ /* 0x000fca0004000000 */
[----:B------:R1:W-:Y:S04]  /*0310*/  STL [R1+0xa8], R0 ;  /* 0x0000a80001007387 */ /* 0x0003e80000100800 */
.L_x_45:
[----:B------:R-:W2:Y:S02]  /*0320*/  LDL R88, [R1+0xa8] ;  /* 0x0000a80001587983 */ /* 0x000ea40000100800 */
[----:B--2---:R-:W-:-:S13]  /*0330*/  ISETP.GE.AND P0, PT, R88, RZ, PT ;  /* 0x000000ff5800720c */ /* 0x004fda0003f06270 */
[----:B------:R-:W-:Y:S05]  /*0340*/  @!P0 EXIT ;  /* 0x000000000000894d */ /* 0x000fea0003800000 */
[----:B------:R-:W-:Y:S01]  /*0350*/  ISETP.NE.U32.AND P0, PT, RZ, c[0x0][0x2c8], PT ;  /* 0x0000b200ff007a0c */ /* 0x000fe20003f05070 */
[----:B------:R-:W-:-:S03]  /*0360*/  IMAD.WIDE R4, R88, R8, c[0x0][0x2c8] ;  /* 0x0000b20058047625 */ /* 0x000fc600078e0208 */
[----:B------:R-:W-:Y:S02]  /*0370*/  ISETP.NE.AND.EX P2, PT, RZ, c[0x0][0x2cc], PT, P0 ;  /* 0x0000b300ff007a0c */ /* 0x000fe40003f45300 */
[----:B------:R-:W-:-:S04]  /*0380*/  ISETP.NE.U32.AND P0, PT, RZ, c[0x0][0x2d8], PT ;  /* 0x0000b600ff007a0c */ /* 0x000fc80003f05070 */
[----:B------:R-:W-:Y:S01]  /*0390*/  ISETP.NE.AND.EX P0, PT, RZ, c[0x0][0x2dc], PT, P0 ;  /* 0x0000b700ff007a0c */ /* 0x000fe20003f05300 */
[----:B------:R-:W-:Y:S01]  /*03a0*/  IMAD.MOV.U32 R11, RZ, RZ, c[0x0][0x168] ;  /* 0x00005a00ff0b7624 */ /* 0x000fe200078e00ff */
[----:B------:R-:W-:-:S05]  /*03b0*/  ISETP.NE.U32.AND P4, PT, RZ, c[0x0][0x2d0], PT ;  /* 0x0000b400ff007a0c */ /* 0x000fca0003f85070 */
[----:B-1----:R-:W2:Y:S01]  /*03c0*/  @P2 LDG.E R0, [R4.64] ;  /* 0x0000000404002981 */ /* 0x002ea2000c1e1900 */
[----:B------:R-:W-:Y:S01]  /*03d0*/  ISETP.NE.AND.EX P4, PT, RZ, c[0x0][0x2d4], PT, P4 ;  /* 0x0000b500ff007a0c */ /* 0x000fe20003f85340 */
[----:B------:R-:W-:Y:S02]  /*03e0*/  IMAD.MOV.U32 R9, RZ, RZ, RZ ;  /* 0x000000ffff097224 */ /* 0x000fe400078e00ff */
[----:B------:R-:W-:Y:S02]  /*03f0*/  IMAD.MOV.U32 R10, RZ, RZ, RZ ;  /* 0x000000ffff0a7224 */ /* 0x000fe400078e00ff */
[CC--:B------:R-:W-:Y:S02]  /*0400*/  @P0 IMAD.WIDE R6, R88.reuse, R8.reuse, c[0x0][0x2d8] ;  /* 0x0000b60058060625 */ /* 0x0c0fe400078e0208 */
[----:B------:R1:W5:Y:S02]  /*0410*/  @P2 LDG.E R9, [R4.64] ;  /* 0x0000000404092981 */ /* 0x000364000c1e1900 */
[----:B------:R-:W-:-:S02]  /*0420*/  IMAD.WIDE R2, R88, R8, c[0x0][0x2d0] ;  /* 0x0000b40058027625 */ /* 0x000fc400078e0208 */
[----:B------:R-:W3:Y:S04]  /*0430*/  @P0 LDG.E R11, [R6.64] ;  /* 0x00000004060b0981 */ /* 0x000ee8000c1e1900 */
[----:B------:R1:W5:Y:S01]  /*0440*/  @P4 LDG.E R10, [R2.64] ;  /* 0x00000004020a4981 */ /* 0x000362000c1e1900 */
[----:B------:R-:W-:Y:S01]  /*0450*/  MOV R18, c[0x0][0x198] ;  /* 0x0000660000127a02 */ /* 0x000fe20000000f00 */
[----:B--2---:R-:W-:Y:S02]  /*0460*/  @P2 IMAD R0, R88, 0x20, R0 ;  /* 0x0000002058002824 */ /* 0x004fe400078e0200 */
[----:B---3--:R1:W-:Y:S03]  /*0470*/  STL [R1+0x74], R11 ;  /* 0x0000740b01007387 */ /* 0x0083e60000100800 */
[----:B------:R-:W-:-:S02]  /*0480*/  @P2 SHF.R.S32.HI R6, RZ, 0x1f, R0 ;  /* 0x0000001fff062819 */ /* 0x000fc40000011400 */
[----:B------:R-:W-:Y:S02]  /*0490*/  MOV R87, R11 ;  /* 0x0000000b00577202 */ /* 0x000fe40000000f00 */
[----:B------:R-:W-:Y:S01]  /*04a0*/  @P2 LEA.HI R0, R6, R0, RZ, 0x5 ;  /* 0x0000000006002211 */ /* 0x000fe200078f28ff */
[----:B------:R-:W-:-:S03]  /*04b0*/  IMAD.MOV.U32 R6, RZ, RZ, RZ ;  /* 0x000000ffff067224 */ /* 0x000fc600078e00ff */
[----:B------:R-:W-:Y:S01]  /*04c0*/  @P2 LOP3.LUT R6, R0, 0xffffffe0, RZ, 0xc0, !PT ;  /* 0xffffffe000062812 */ /* 0x000fe200078ec0ff */
[----:B------:R-:W-:Y:S05]  /*04d0*/  @P0 BRA `(.L_x_49) ;  /* 0x0000005000000947 */ /* 0x000fea0003800000 */
[----:B------:R-:W-:Y:S05]  /*04e0*/  @!P2 BRA `(.L_x_49) ;  /* 0x000000400000a947 */ /* 0x000fea0003800000 */
[----:B------:R2:W3:Y:S04]  /*04f0*/  LDG.E R0, [R4.64] ;  /* 0x0000000404007981 */ /* 0x0004e8000c1e1900 */
[----:B-12---:R-:W3:Y:S02]  /*0500*/  LDG.E R4, [R4.64+0x4] ;  /* 0x0000040404047981 */ /* 0x006ee4000c1e1900 */
[----:B---3--:R-:W-:-:S05]  /*0510*/  IADD3 R87, -R0, R4, RZ ;  /* 0x0000000400577210 */ /* 0x008fca0007ffe1ff */
[----:B------:R1:W-:Y:S02]  /*0520*/  STL [R1+0x74], R87 ;  /* 0x0000745701007387 */ /* 0x0003e40000100800 */
.L_x_49:
[----:B------:R-:W-:-:S04]  /*0530*/  ISETP.NE.U32.AND P0, PT, RZ, c[0x0][0x2e0], PT ;  /* 0x0000b800ff007a0c */ /* 0x000fc80003f05070 */
[----:B------:R-:W-:-:S13]  /*0540*/  ISETP.NE.AND.EX P0, PT, RZ, c[0x0][0x2e4], PT, P0 ;  /* 0x0000b900ff007a0c */ /* 0x000fda0003f05300 */
[----:B------:R-:W-:Y:S05]  /*0550*/  @!P0 BRA `(.L_x_50) ;  /* 0x0000003000008947 */ /* 0x000fea0003800000 */
[----:B-1----:R-:W-:-:S05]  /*0560*/  IMAD.WIDE R2, R88, R8, c[0x0][0x2e0] ;  /* 0x0000b80058027625 */ /* 0x002fca00078e0208 */
[----:B------:R1:W5:Y:S01]  /*0570*/  LDG.E R18, [R2.64] ;  /* 0x0000000402127981 */ /* 0x000362000c1e1900 */
[----:B------:R-:W-:Y:S05]  /*0580*/  BRA `(.L_x_51) ;  /* 0x0000004000007947 */ /* 0x000fea0003800000 */
.L_x_50:
[----:B------:R-:W-:Y:S05]  /*0590*/  @!P4 BRA `(.L_x_51) ;  /* 0x000000300000c947 */ /* 0x000fea0003800000 */
[----:B------:R2:W3:Y:S04]  /*05a0*/  LDG.E R0, [R2.64] ;  /* 0x0000000402007981 */ /* 0x0004e8000c1e1900 */
[----:B-12---:R-:W3:Y:S02]  /*05b0*/  LDG.E R2, [R2.64+0x4] ;  /* 0x0000040402027981 */ /* 0x006ee4000c1e1900 */
[----:B---3--:R-:W-:Y:S02]  /*05c0*/  IADD3 R18, -R0, R2, RZ ;  /* 0x0000000200127210 */ /* 0x008fe40007ffe1ff */
.L_x_51:
[----:B------:R-:W-:Y:S01]  /*05d0*/  ISETP.GE.AND P1, PT, R87, 0x1, PT ;  /* 0x000000015700780c */ /* 0x000fe20003f26270 */
[----:B------:R-:W-:Y:S01]  /*05e0*/  CS2R R142, SRZ ;  /* 0x00000000008e7805 */ /* 0x000fe2000001ff00 */
[----:B------:R-:W-:Y:S01]  /*05f0*/  PLOP3.LUT P0, PT, PT, PT, PT, 0x80, 0x0 ;  /* 0x000000000000781c */ /* 0x000fe20003f0f070 */
[----:B-1----:R-:W-:Y:S01]  /*0600*/  IMAD.MOV.U32 R11, RZ, RZ, RZ ;  /* 0x000000ffff0b7224 */ /* 0x002fe200078e00ff */
[----:B------:R-:W-:Y:S01]  /*0610*/  CS2R R146, SRZ ;  /* 0x0000000000927805 */ /* 0x000fe2000001ff00 */
[----:B------:R-:W-:Y:S01]  /*0620*/  IMAD.MOV.U32 R140, RZ, RZ, RZ ;  /* 0x000000ffff8c7224 */ /* 0x000fe200078e00ff */
[----:B------:R-:W-:Y:S01]  /*0630*/  CS2R R144, SRZ ;  /* 0x0000000000907805 */ /* 0x000fe2000001ff00 */
[----:B------:R-:W-:Y:S01]  /*0640*/  CS2R R12, SRZ ;  /* 0x00000000000c7805 */ /* 0x000fe2000001ff00 */
[----:B------:R-:W-:Y:S01]  /*0650*/  MOV R138, RZ ;  /* 0x000000ff008a7202 */ /* 0x000fe20000000f00 */
[----:B------:R-:W-:Y:S01]  /*0660*/  CS2R R136, SRZ ;  /* 0x0000000000887805 */ /* 0x000fe2000001ff00 */
[----:B------:R-:W-:Y:S01]  /*0670*/  CS2R R134, SRZ ;  /* 0x0000000000867805 */ /* 0x000fe2000001ff00 */
[----:B------:R-:W-:Y:S01]  /*0680*/  IMAD.MOV.U32 R7, RZ, RZ, RZ ;  /* 0x000000ffff077224 */ /* 0x000fe200078e00ff */
[----:B------:R-:W-:Y:S01]  /*0690*/  MOV R132, RZ ;  /* 0x000000ff00847202 */ /* 0x000fe20000000f00 */
[----:B------:R-:W-:Y:S01]  /*06a0*/  IMAD.MOV.U32 R8, RZ, RZ, RZ ;  /* 0x000000ffff087224 */ /* 0x000fe200078e00ff */
[----:B------:R-:W-:Y:S01]  /*06b0*/  MOV R126, RZ ;  /* 0x000000ff007e7202 */ /* 0x000fe20000000f00 */
[----:B------:R-:W-:Y:S01]  /*06c0*/  CS2R R124, SRZ ;  /* 0x00000000007c7805 */ /* 0x000fe2000001ff00 */
[----:B------:R-:W-:Y:S01]  /*06d0*/  IMAD.MOV.U32 R130, RZ, RZ, RZ ;  /* 0x000000ffff827224 */ /* 0x000fe200078e00ff */
[----:B------:R-:W-:Y:S01]  /*06e0*/  CS2R R14, SRZ ;  /* 0x00000000000e7805 */ /* 0x000fe2000001ff00 */
[----:B------:R-:W-:Y:S01]  /*06f0*/  MOV R128, RZ ;  /* 0x000000ff00807202 */ /* 0x000fe20000000f00 */
        /* <DEDUP_REMOVED lines=18> */
[----:B------:R-:W-:Y:S01]  /*0820*/  MOV R0, RZ ;  /* 0x000000ff00007202 */ /* 0x000fe20000000f00 */
[----:B------:R-:W-:Y:S01]  /*0830*/  CS2R R2, SRZ ;  /* 0x0000000000027805 */ /* 0x000fe2000001ff00 */
[----:B------:R-:W-:Y:S01]  /*0840*/  CS2R R4, SRZ ;  /* 0x0000000000047805 */ /* 0x000fe2000001ff00 */
[----:B------:R-:W-:Y:S01]  /*0850*/  CS2R R148, SRZ ;  /* 0x0000000000947805 */ /* 0x000fe2000001ff00 */
        /* <DEDUP_REMOVED lines=33> */
[----:B------:R-:W-:Y:S05]  /*0a70*/  @!P1 BRA `(.L_x_52) ;  /* 0x0000424000009947 */ /* 0x000fea0003800000 */
[----:B------:R-:W-:Y:S01]  /*0a80*/  IMAD.SHL.U32 R0, R6, 0x100, RZ ;  /* 0x0000010006007824 */ /* 0x000fe200078e00ff */
[----:B------:R-:W-:Y:S01]  /*0a90*/  SHF.R.S32.HI R5, RZ, 0x1f, R86 ;  /* 0x0000001fff057819 */ /* 0x000fe20000011456 */
[----:B------:R-:W-:Y:S01]  /*0aa0*/  IMAD.MOV.U32 R2, RZ, RZ, c[0x0][0x248] ;  /* 0x00009200ff027624 */ /* 0x000fe200078e00ff */
[----:B------:R-:W-:Y:S01]  /*0ab0*/  SHF.R.S32.HI R3, RZ, 0x1f, R6 ;  /* 0x0000001fff037819 */ /* 0x000fe20000011406 */
[----:B------:R-:W-:Y:S01]  /*0ac0*/  IMAD.SHL.U32 R4, R86, 0x4, RZ ;  /* 0x0000000456047824 */ /* 0x000fe200078e00ff */
[----:B------:R-:W-:Y:S01]  /*0ad0*/  IADD3 R24, P0, R0, R86, RZ ;  /* 0x0000005600187210 */ /* 0x000fe20007f1e0ff */
[----:B-----5:R-:W-:Y:S01]  /*0ae0*/  IMAD R37, R85, -0x40, R18 ;  /* 0xffffffc055257824 */ /* 0x020fe200078e0212 */
[----:B------:R-:W-:Y:S01]  /*0af0*/  ISETP.NE.AND P3, PT, R2, 0x1, PT ;  /* 0x000000010200780c */ /* 0x000fe20003f65270 */
[----:B------:R-:W-:Y:S01]  /*0b00*/  IMAD.MOV.U32 R149, RZ, RZ, 0x20 ;  /* 0x00000020ff957424 */ /* 0x000fe200078e00ff */
[----:B------:R-:W-:Y:S01]  /*0b10*/  IADD3 R2, P1, R4, R6, RZ ;  /* 0x0000000604027210 */ /* 0x000fe20007f3e0ff */
[----:B------:R-:W-:Y:S01]  /*0b20*/  IMAD.MOV.U32 R6, RZ, RZ, R84 ;  /* 0x000000ffff067224 */ /* 0x000fe200078e0054 */
[----:B------:R-:W-:Y:S01]  /*0b30*/  LEA.HI.X.SX32 R25, R0, R5, 0x1, P0 ;  /* 0x0000000500197211 */ /* 0x000fe200000f0eff */
[----:B------:R-:W-:Y:S01]  /*0b40*/  IMAD.MOV.U32 R248, RZ, RZ, RZ ;  /* 0x000000fffff87224 */ /* 0x000fe200078e00ff */
[----:B------:R-:W-:Y:S01]  /*0b50*/  SHF.R.S32.HI R35, RZ, 0x1f, R86 ;  /* 0x0000001fff237819 */ /* 0x000fe20000011456 */
[----:B------:R-:W-:Y:S01]  /*0b60*/  CS2R R146, SRZ ;  /* 0x0000000000927805 */ /* 0x000fe2000001ff00 */
[----:B------:R-:W-:Y:S01]  /*0b70*/  IADD3 R0, R87, 0x1f, RZ ;  /* 0x0000001f57007810 */ /* 0x000fe20007ffe0ff */
[----:B------:R-:W-:Y:S01]  /*0b80*/  IMAD.WIDE.U32 R24, R84, c[0x0][0x238], R24 ;  /* 0x00008e0054187a25 */ /* 0x000fe200078e0018 */
[----:B------:R-:W-:Y:S01]  /*0b90*/  LEA.HI.X.SX32 R3, R4, R3, 0x1, P1 ;  /* 0x0000000304037211 */ /* 0x000fe200008f0eff */
[----:B------:R-:W-:Y:S01]  /*0ba0*/  CS2R R144, SRZ ;  /* 0x0000000000907805 */ /* 0x000fe2000001ff00 */
[CC--:B------:R-:W-:Y:S01]  /*0bb0*/  LEA.HI R38, R35.reuse, R86.reuse, RZ, 0x3 ;  /* 0x0000005623267211 */ /* 0x0c0fe200078f18ff */
[----:B------:R-:W-:Y:S01]  /*0bc0*/  @P3 IMAD.HI.U32 R7, R84, c[0x0][0x24c], RZ ;  /* 0x0000930054073a27 */ /* 0x000fe200078e00ff */
[----:B------:R-:W-:Y:S01]  /*0bd0*/  SHF.R.S32.HI R4, RZ, 0x1f, R0 ;  /* 0x0000001fff047819 */ /* 0x000fe20000011400 */
[----:B------:R-:W-:Y:S01]  /*0be0*/  CS2R R142, SRZ ;  /* 0x00000000008e7805 */ /* 0x000fe2000001ff00 */
[C---:B------:R-:W-:Y:S01]  /*0bf0*/  LEA.HI R36, R35.reuse, R86, RZ, 0x2 ;  /* 0x0000005623247211 */ /* 0x040fe200078f10ff */
[----:B------:R-:W-:Y:S01]  /*0c00*/  CS2R R140, SRZ ;  /* 0x00000000008c7805 */ /* 0x000fe2000001ff00 */
[----:B------:R-:W-:Y:S01]  /*0c10*/  SHF.R.S32.HI R50, RZ, 0x3, R38 ;  /* 0x00000003ff327819 */ /* 0x000fe20000011426 */
[----:B------:R-:W-:Y:S01]  /*0c20*/  CS2R R138, SRZ ;  /* 0x00000000008a7805 */ /* 0x000fe2000001ff00 */
[----:B------:R-:W-:Y:S01]  /*0c30*/  LEA.HI R148, R4, R0, RZ, 0x5 ;  /* 0x0000000004947211 */ /* 0x000fe200078f28ff */
[----:B------:R-:W-:Y:S01]  /*0c40*/  CS2R R136, SRZ ;  /* 0x0000000000887805 */ /* 0x000fe2000001ff00 */
[--C-:B------:R-:W-:Y:S01]  /*0c50*/  SHF.R.S32.HI R16, RZ, 0x2, R36.reuse ;  /* 0x00000002ff107819 */ /* 0x100fe20000011424 */
[----:B------:R-:W-:Y:S01]  /*0c60*/  CS2R R134, SRZ ;  /* 0x0000000000867805 */ /* 0x000fe2000001ff00 */
[----:B------:R-:W-:Y:S01]  /*0c70*/  SHF.R.S32.HI R0, RZ, 0x1f, R36 ;  /* 0x0000001fff007819 */ /* 0x000fe20000011424 */
[----:B------:R-:W-:Y:S01]  /*0c80*/  CS2R R132, SRZ ;  /* 0x0000000000847805 */ /* 0x000fe2000001ff00 */
[----:B------:R-:W-:Y:S01]  /*0c90*/  SHF.R.S32.HI R34, RZ, 0x1f, R84 ;  /* 0x0000001fff227819 */ /* 0x000fe20000011454 */
[----:B------:R-:W-:Y:S01]  /*0ca0*/  CS2R R130, SRZ ;  /* 0x0000000000827805 */ /* 0x000fe2000001ff00 */
[----:B------:R-:W-:Y:S01]  /*0cb0*/  SHF.R.S32.HI R5, RZ, 0x1f, R50 ;  /* 0x0000001fff057819 */ /* 0x000fe20000011432 */
[----:B------:R-:W-:Y:S01]  /*0cc0*/  CS2R R128, SRZ ;  /* 0x0000000000807805 */ /* 0x000fe2000001ff00 */
[----:B------:R-:W-:Y:S01]  /*0cd0*/  IADD3 R21, P1, R50, R9, RZ ;  /* 0x0000000932157210 */ /* 0x000fe20007f3e0ff */
[----:B------:R-:W-:Y:S01]  /*0ce0*/  IMAD R12, R34, c[0x0][0x288], RZ ;  /* 0x0000a200220c7a24 */ /* 0x000fe200078e02ff */
[----:B------:R-:W-:Y:S01]  /*0cf0*/  IADD3 R8, P0, R50, R10, RZ ;  /* 0x0000000a32087210 */ /* 0x000fe20007f1e0ff */
[----:B------:R-:W-:Y:S01]  /*0d00*/  IMAD R14, R34, c[0x0][0x270], RZ ;  /* 0x00009c00220e7a24 */ /* 0x000fe200078e02ff */
[----:B------:R-:W-:Y:S01]  /*0d10*/  LEA.HI R0, R0, R16, RZ, 0x3 ;  /* 0x0000001000007211 */ /* 0x000fe200078f18ff */
[C---:B------:R-:W-:Y:S01]  /*0d20*/  IMAD R12, R84.reuse, c[0x0][0x28c], R12 ;  /* 0x0000a300540c7a24 */ /* 0x040fe200078e020c */
[----:B------:R-:W-:Y:S01]  /*0d30*/  LEA.HI R39, R35, R86, RZ, 0x4 ;  /* 0x0000005623277211 */ /* 0x000fe200078f20ff */
[----:B------:R-:W-:Y:S01]  /*0d40*/  IMAD R14, R84, c[0x0][0x274], R14 ;  /* 0x00009d00540e7a24 */ /* 0x000fe200078e020e */
[-C--:B------:R-:W-:Y:S01]  /*0d50*/  LEA.HI.X.SX32 R26, R9, R5.reuse, 0x1, P1 ;  /* 0x00000005091a7211 */ /* 0x080fe200008f0eff */
[----:B------:R-:W-:Y:S01]  /*0d60*/  CS2R R126, SRZ ;  /* 0x00000000007e7805 */ /* 0x000fe2000001ff00 */
[----:B------:R-:W-:Y:S01]  /*0d70*/  LEA.HI.X.SX32 R9, R10, R5, 0x1, P0 ;  /* 0x000000050a097211 */ /* 0x000fe200000f0eff */
[--C-:B------:R-:W-:Y:S01]  /*0d80*/  IMAD.WIDE.U32 R4, R84, c[0x0][0x270], R2.reuse ;  /* 0x00009c0054047a25 */ /* 0x100fe200078e0002 */
[----:B------:R-:W-:Y:S01]  /*0d90*/  LOP3.LUT R0, R0, 0xfffffff8, RZ, 0xc0, !PT ;  /* 0xfffffff800007812 */ /* 0x000fe200078ec0ff */
[----:B------:R-:W-:Y:S01]  /*0da0*/  CS2R R124, SRZ ;  /* 0x00000000007c7805 */ /* 0x000fe2000001ff00 */
[----:B------:R-:W-:Y:S01]  /*0db0*/  LOP3.LUT R11, R38, 0xfffffff8, RZ, 0xc0, !PT ;  /* 0xfffffff8260b7812 */ /* 0x000fe200078ec0ff */
[----:B------:R-:W-:Y:S01]  /*0dc0*/  IMAD.WIDE.U32 R2, R84, c[0x0][0x288], R2 ;  /* 0x0000a20054027a25 */ /* 0x000fe200078e0002 */
[----:B------:R-:W-:Y:S01]  /*0dd0*/  SHF.R.S32.HI R10, RZ, 0x4, R39 ;  /* 0x00000004ff0a7819 */ /* 0x000fe20000011427 */
[----:B------:R-:W-:Y:S01]  /*0de0*/  CS2R R122, SRZ ;  /* 0x00000000007a7805 */ /* 0x000fe2000001ff00 */
[----:B------:R-:W-:Y:S01]  /*0df0*/  @P3 SHF.R.U32.HI R6, RZ, c[0x0][0x250], R7 ;  /* 0x00009400ff063a19 */ /* 0x000fe20000011607 */
[----:B------:R-:W-:Y:S01]  /*0e00*/  IMAD.IADD R29, R16, 0x1, -R0 ;  /* 0x00000001101d7824 */ /* 0x000fe200078e0a00 */
[----:B------:R-:W-:Y:S01]  /*0e10*/  LEA.HI R7, R39, R10, RZ, 0x1 ;  /* 0x0000000a27077211 */ /* 0x000fe200078f08ff */
[----:B------:R-:W-:Y:S01]  /*0e20*/  IMAD.IADD R22, R86, 0x1, -R11 ;  /* 0x0000000156167824 */ /* 0x000fe200078e0a0b */
[----:B------:R-:W-:Y:S01]  /*0e30*/  LEA.HI R0, R35, R86, RZ, 0x6 ;  /* 0x0000005623007211 */ /* 0x000fe200078f30ff */
[----:B------:R-:W-:Y:S01]  /*0e40*/  IMAD.IADD R13, R3, 0x1, R12 ;  /* 0x00000001030d7824 */ /* 0x000fe200078e020c */
[----:B------:R-:W-:Y:S01]  /*0e50*/  LOP3.LUT R7, R7, 0xfffffffe, RZ, 0xc0, !PT ;  /* 0xfffffffe07077812 */ /* 0x000fe200078ec0ff */
[----:B------:R-:W-:Y:S01]  /*0e60*/  IMAD.SHL.U32 R3, R50, 0x40, RZ ;  /* 0x0000004032037824 */ /* 0x000fe200078e00ff */
[----:B------:R-:W-:Y:S01]  /*0e70*/  SHF.R.S32.HI R23, RZ, 0x6, R0 ;  /* 0x00000006ff177819 */ /* 0x000fe20000011400 */
[----:B------:R-:W-:Y:S01]  /*0e80*/  IMAD.IADD R15, R5, 0x1, R14 ;  /* 0x00000001050f7824 */ /* 0x000fe200078e020e */
[----:B------:R-:W-:Y:S01]  /*0e90*/  SHF.R.S32.HI R5, RZ, 0x1f, R6 ;  /* 0x0000001fff057819 */ /* 0x000fe20000011406 */
[----:B------:R-:W-:Y:S01]  /*0ea0*/  IMAD.SHL.U32 R16, R22, 0x8, RZ ;  /* 0x0000000816107824 */ /* 0x000fe200078e00ff */
[----:B------:R-:W-:Y:S01]  /*0eb0*/  LOP3.LUT R0, R3, 0x1c0, RZ, 0xc0, !PT ;  /* 0x000001c003007812 */ /* 0x000fe200078ec0ff */
[----:B------:R-:W-:Y:S01]  /*0ec0*/  IMAD.MOV.U32 R12, RZ, RZ, R2 ;  /* 0x000000ffff0c7224 */ /* 0x000fe200078e0002 */
[----:B------:R-:W-:Y:S01]  /*0ed0*/  SEL R31, R88, RZ, !P2 ;  /* 0x000000ff581f7207 */ /* 0x000fe20005000000 */
[----:B------:R-:W-:Y:S01]  /*0ee0*/  IMAD.IADD R30, R10, 0x1, -R7 ;  /* 0x000000010a1e7824 */ /* 0x000fe200078e0a07 */
[--C-:B------:R-:W-:Y:S01]  /*0ef0*/  SHF.R.S32.HI R17, RZ, 0x1f, R16.reuse ;  /* 0x0000001fff117819 */ /* 0x100fe20000011410 */
[----:B------:R-:W-:Y:S01]  /*0f00*/  IMAD R2, R5, c[0x0][0x1e0], RZ ;  /* 0x0000780005027a24 */ /* 0x000fe200078e02ff */
[----:B------:R-:W-:Y:S01]  /*0f10*/  LOP3.LUT R10, R0, 0x38, R16, 0xf8, !PT ;  /* 0x00000038000a7812 */ /* 0x000fe200078ef810 */
[----:B------:R-:W-:Y:S01]  /*0f20*/  IMAD.SHL.U32 R40, R23, 0x200, RZ ;  /* 0x0000020017287824 */ /* 0x000fe200078e00ff */
[----:B------:R-:W-:Y:S01]  /*0f30*/  SHF.R.U32.HI R7, RZ, 0x3, R0 ;  /* 0x00000003ff077819 */ /* 0x000fe20000011600 */
[----:B------:R-:W-:Y:S01]  /*0f40*/  IMAD.MOV.U32 R14, RZ, RZ, R4 ;  /* 0x000000ffff0e7224 */ /* 0x000fe200078e0004 */
[----:B------:R-:W-:Y:S01]  /*0f50*/  SHF.R.S32.HI R0, RZ, 0x1f, R88 ;  /* 0x0000001fff007819 */ /* 0x000fe20000011458 */
[----:B------:R-:W-:Y:S01]  /*0f60*/  IMAD R4, R6, c[0x0][0x1e4], R2 ;  /* 0x0000790006047a24 */ /* 0x000fe200078e0202 */
[----:B------:R-:W-:Y:S01]  /*0f70*/  LOP3.LUT R28, R40, R10, R7, 0xf6, !PT ;  /* 0x0000000a281c7212 */ /* 0x000fe200078ef607 */
[----:B------:R-:W-:Y:S01]  /*0f80*/  IMAD.WIDE.U32 R2, R6, c[0x0][0x1e0], R16 ;  /* 0x0000780006027a25 */ /* 0x000fe200078e0010 */
[C---:B------:R-:W-:Y:S01]  /*0f90*/  SEL R7, R0.reuse, RZ, !P4 ;  /* 0x000000ff00077207 */ /* 0x040fe20006000000 */
[----:B------:R-:W-:Y:S01]  /*0fa0*/  CS2R R120, SRZ ;  /* 0x0000000000787805 */ /* 0x000fe2000001ff00 */
[----:B------:R-:W-:Y:S01]  /*0fb0*/  SEL R27, R0, RZ, !P2 ;  /* 0x000000ff001b7207 */ /* 0x000fe20005000000 */
[----:B------:R-:W-:Y:S01]  /*0fc0*/  IMAD R5, R5, c[0x0][0x1b0], RZ ;  /* 0x00006c0005057a24 */ /* 0x000fe200078e02ff */
[----:B------:R-:W-:Y:S01]  /*0fd0*/  SEL R0, R88, RZ, !P4 ;  /* 0x000000ff58007207 */ /* 0x000fe20006000000 */
[----:B------:R-:W-:Y:S01]  /*0fe0*/  IMAD.IADD R3, R3, 0x1, R4 ;  /* 0x0000000103037824 */ /* 0x000fe200078e0204 */
[----:B------:R-:W-:Y:S01]  /*0ff0*/  IADD3 R32, R16, 0x40, RZ ;  /* 0x0000004010207810 */ /* 0x000fe20007ffe0ff */
[----:B------:R-:W-:Y:S01]  /*1000*/  IMAD R10, R6, c[0x0][0x1b4], R5 ;  /* 0x00006d00060a7a24 */ /* 0x000fe200078e0205 */
[----:B------:R-:W-:Y:S01]  /*1010*/  ISETP.GE.AND P3, PT, R16, c[0x0][0x1cc], PT ;  /* 0x0000730010007a0c */ /* 0x000fe20003f66270 */
[----:B------:R-:W-:Y:S01]  /*1020*/  IMAD.WIDE.U32 R4, R6, c[0x0][0x1b0], R16 ;  /* 0x00006c0006047a25 */ /* 0x000fe200078e0010 */
[----:B------:R-:W-:Y:S01]  /*1030*/  ISETP.GE.AND P2, PT, R32, c[0x0][0x1cc], PT ;  /* 0x0000730020007a0c */ /* 0x000fe20003f46270 */
[----:B------:R-:W-:Y:S01]  /*1040*/  CS2R R118, SRZ ;  /* 0x0000000000767805 */ /* 0x000fe2000001ff00 */
[----:B------:R-:W-:Y:S01]  /*1050*/  IADD3 R33, R16, 0x80, RZ ;  /* 0x0000008010217810 */ /* 0x000fe20007ffe0ff */
[----:B------:R-:W-:Y:S01]  /*1060*/  IMAD R6, R7, c[0x0][0x1e8], RZ ;  /* 0x00007a0007067a24 */ /* 0x000fe200078e02ff */
[----:B------:R-:W-:Y:S01]  /*1070*/  LEA.HI R35, R35, R86, RZ, 0x5 ;  /* 0x0000005623237211 */ /* 0x000fe200078f28ff */
[----:B------:R-:W-:Y:S01]  /*1080*/  IMAD.IADD R11, R5, 0x1, R10 ;  /* 0x00000001050b7824 */ /* 0x000fe200078e020a */
[----:B------:R-:W-:Y:S01]  /*1090*/  CS2R R116, SRZ ;  /* 0x0000000000747805 */ /* 0x000fe2000001ff00 */
[----:B------:R-:W-:Y:S01]  /*10a0*/  IMAD R18, R27, c[0x0][0x278], RZ ;  /* 0x00009e001b127a24 */ /* 0x000fe200078e02ff */
[----:B------:R-:W-:Y:S01]  /*10b0*/  CS2R R114, SRZ ;  /* 0x0000000000727805 */ /* 0x000fe2000001ff00 */
[C---:B------:R-:W-:Y:S01]  /*10c0*/  IMAD R6, R0.reuse, c[0x0][0x1ec], R6 ;  /* 0x00007b0000067a24 */ /* 0x040fe200078e0206 */
[----:B------:R-:W-:Y:S01]  /*10d0*/  CS2R R112, SRZ ;  /* 0x0000000000707805 */ /* 0x000fe2000001ff00 */
[C---:B------:R-:W-:Y:S01]  /*10e0*/  IMAD.WIDE.U32 R2, R0.reuse, c[0x0][0x1e8], R2 ;  /* 0x00007a0000027a25 */ /* 0x040fe200078e0002 */
[----:B------:R-:W-:Y:S01]  /*10f0*/  CS2R R110, SRZ ;  /* 0x00000000006e7805 */ /* 0x000fe2000001ff00 */
[----:B------:R-:W-:Y:S01]  /*1100*/  CS2R R108, SRZ ;  /* 0x00000000006c7805 */ /* 0x000fe2000001ff00 */
[----:B------:R-:W-:Y:S01]  /*1110*/  CS2R R106, SRZ ;  /* 0x00000000006a7805 */ /* 0x000fe2000001ff00 */
[----:B------:R-:W-:Y:S01]  /*1120*/  IMAD R7, R7, c[0x0][0x1b8], RZ ;  /* 0x00006e0007077a24 */ /* 0x000fe200078e02ff */
[----:B------:R-:W-:Y:S01]  /*1130*/  CS2R R104, SRZ ;  /* 0x0000000000687805 */ /* 0x000fe2000001ff00 */
[----:B------:R-:W-:Y:S01]  /*1140*/  IMAD R5, R27, c[0x0][0x290], RZ ;  /* 0x0000a4001b057a24 */ /* 0x000fe200078e02ff */
[----:B------:R-:W-:Y:S01]  /*1150*/  CS2R R102, SRZ ;  /* 0x0000000000667805 */ /* 0x000fe2000001ff00 */
[----:B------:R-:W-:Y:S01]  /*1160*/  IMAD.WIDE R8, R85, 0x40, R8 ;  /* 0x0000004055087825 */ /* 0x000fe200078e0208 */
[----:B------:R-:W-:Y:S01]  /*1170*/  CS2R R100, SRZ ;  /* 0x0000000000647805 */ /* 0x000fe2000001ff00 */
[----:B------:R-:W-:Y:S01]  /*1180*/  CS2R R98, SRZ ;  /* 0x0000000000627805 */ /* 0x000fe2000001ff00 */
[----:B------:R-:W-:Y:S01]  /*1190*/  CS2R R96, SRZ ;  /* 0x0000000000607805 */ /* 0x000fe2000001ff00 */
[----:B------:R-:W-:Y:S01]  /*11a0*/  IMAD.MOV.U32 R10, RZ, RZ, R4 ;  /* 0x000000ffff0a7224 */ /* 0x000fe200078e0004 */
[----:B------:R-:W-:Y:S01]  /*11b0*/  CS2R R94, SRZ ;  /* 0x00000000005e7805 */ /* 0x000fe2000001ff00 */
[----:B------:R-:W-:Y:S01]  /*11c0*/  IMAD R19, R31, c[0x0][0x27c], R18 ;  /* 0x00009f001f137a24 */ /* 0x000fe200078e0212 */
[----:B------:R-:W-:Y:S01]  /*11d0*/  CS2R R92, SRZ ;  /* 0x00000000005c7805 */ /* 0x000fe2000001ff00 */
[----:B------:R-:W-:Y:S01]  /*11e0*/  IMAD.IADD R3, R3, 0x1, R6 ;  /* 0x0000000103037824 */ /* 0x000fe200078e0206 */
[----:B------:R-:W-:Y:S01]  /*11f0*/  CS2R R90, SRZ ;  /* 0x00000000005a7805 */ /* 0x000fe2000001ff00 */
[----:B------:R-:W-:Y:S01]  /*1200*/  IMAD R20, R0, c[0x0][0x1bc], R7 ;  /* 0x00006f0000147a24 */ /* 0x000fe200078e0207 */
[----:B------:R-:W-:Y:S01]  /*1210*/  CS2R R88, SRZ ;  /* 0x0000000000587805 */ /* 0x000fe2000001ff00 */
[C---:B------:R-:W-:Y:S01]  /*1220*/  IMAD R18, R31.reuse, c[0x0][0x294], R5 ;  /* 0x0000a5001f127a24 */ /* 0x040fe200078e0205 */
[----:B------:R-:W-:Y:S01]  /*1230*/  CS2R R82, SRZ ;  /* 0x0000000000527805 */ /* 0x000fe2000001ff00 */
[C---:B------:R-:W-:Y:S01]  /*1240*/  IMAD.WIDE.U32 R6, R31.reuse, c[0x0][0x278], R14 ;  /* 0x00009e001f067a25 */ /* 0x040fe200078e000e */
[----:B------:R-:W-:Y:S01]  /*1250*/  CS2R R80, SRZ ;  /* 0x0000000000507805 */ /* 0x000fe2000001ff00 */
[----:B------:R-:W-:Y:S01]  /*1260*/  CS2R R78, SRZ ;  /* 0x00000000004e7805 */ /* 0x000fe2000001ff00 */
[----:B------:R-:W-:Y:S01]  /*1270*/  CS2R R76, SRZ ;  /* 0x00000000004c7805 */ /* 0x000fe2000001ff00 */
[----:B------:R-:W-:Y:S01]  /*1280*/  IMAD.WIDE.U32 R4, R31, c[0x0][0x290], R12 ;  /* 0x0000a4001f047a25 */ /* 0x000fe200078e000c */
[----:B------:R-:W-:Y:S01]  /*1290*/  LEA R46, P1, R6, c[0x0][0x258], 0x2 ;  /* 0x00009600062e7a11 */ /* 0x000fe200078210ff */
[----:B------:R-:W-:Y:S01]  /*12a0*/  CS2R R74, SRZ ;  /* 0x00000000004a7805 */ /* 0x000fe2000001ff00 */
[----:B------:R-:W-:Y:S01]  /*12b0*/  CS2R R72, SRZ ;  /* 0x0000000000487805 */ /* 0x000fe2000001ff00 */
[----:B------:R-:W-:Y:S01]  /*12c0*/  IMAD R14, R9, c[0x0][0x1d8], RZ ;  /* 0x00007600090e7a24 */ /* 0x000fe200078e02ff */
[----:B------:R-:W-:Y:S01]  /*12d0*/  LEA R42, P0, R4, c[0x0][0x280], 0x2 ;  /* 0x0000a000042a7a11 */ /* 0x000fe200078010ff */
[----:B------:R-:W-:Y:S01]  /*12e0*/  IMAD.WIDE.U32 R10, R0, c[0x0][0x1b8], R10 ;  /* 0x00006e00000a7a25 */ /* 0x000fe200078e000a */
[----:B------:R-:W-:Y:S01]  /*12f0*/  CS2R R70, SRZ ;  /* 0x0000000000467805 */ /* 0x000fe2000001ff00 */
[----:B------:R-:W-:Y:S01]  /*1300*/  CS2R R68, SRZ ;  /* 0x0000000000447805 */ /* 0x000fe2000001ff00 */
[----:B------:R-:W-:Y:S01]  /*1310*/  CS2R R66, SRZ ;  /* 0x0000000000427805 */ /* 0x000fe2000001ff00 */
[----:B------:R-:W-:Y:S01]  /*1320*/  IMAD.IADD R0, R7, 0x1, R19 ;  /* 0x0000000107007824 */ /* 0x000fe200078e0213 */
[----:B------:R-:W-:Y:S01]  /*1330*/  CS2R R64, SRZ ;  /* 0x0000000000407805 */ /* 0x000fe2000001ff00 */
[----:B------:R-:W-:Y:S01]  /*1340*/  IMAD.IADD R7, R5, 0x1, R18 ;  /* 0x0000000105077824 */ /* 0x000fe200078e0212 */
[----:B------:R-:W-:Y:S01]  /*1350*/  CS2R R62, SRZ ;  /* 0x00000000003e7805 */ /* 0x000fe2000001ff00 */
[----:B------:R-:W-:Y:S01]  /*1360*/  IMAD R14, R8, c[0x0][0x1dc], R14 ;  /* 0x00007700080e7a24 */ /* 0x000fe200078e020e */
[----:B------:R-:W-:Y:S01]  /*1370*/  LEA.HI.X R47, R6, c[0x0][0x25c], R0, 0x2, P1 ;  /* 0x00009700062f7a11 */ /* 0x000fe200008f1400 */
[----:B------:R-:W-:Y:S01]  /*1380*/  IMAD.WIDE.U32 R12, R8, c[0x0][0x1d8], R2 ;  /* 0x00007600080c7a25 */ /* 0x000fe200078e0002 */
[----:B------:R-:W-:Y:S01]  /*1390*/  LEA.HI.X R43, R4, c[0x0][0x284], R7, 0x2, P0 ;  /* 0x0000a100042b7a11 */ /* 0x000fe200000f1407 */
[----:B------:R-:W-:Y:S01]  /*13a0*/  CS2R R60, SRZ ;  /* 0x00000000003c7805 */ /* 0x000fe2000001ff00 */
[----:B------:R-:W-:Y:S01]  /*13b0*/  ISETP.GE.AND P1, PT, R33, c[0x0][0x1cc], PT ;  /* 0x0000730021007a0c */ /* 0x000fe20003f26270 */
[----:B------:R-:W-:Y:S01]  /*13c0*/  IMAD R3, R9, c[0x0][0x1a8], RZ ;  /* 0x00006a0009037a24 */ /* 0x000fe200078e02ff */
[----:B------:R-:W-:Y:S01]  /*13d0*/  LEA R2, P0, R12, c[0x0][0x1c0], 0x1 ;  /* 0x000070000c027a11 */ /* 0x000fe200078008ff */
[----:B------:R-:W-:Y:S01]  /*13e0*/  IMAD.IADD R0, R13, 0x1, R14 ;  /* 0x000000010d007824 */ /* 0x000fe200078e020e */
[----:B------:R-:W-:Y:S01]  /*13f0*/  STL.64 [R1+0xa0], R46 ;  /* 0x0000a02e01007387 */ /* 0x000fe20000100a00 */
[----:B------:R-:W-:Y:S01]  /*1400*/  IMAD.IADD R5, R11, 0x1, R20 ;  /* 0x000000010b057824 */ /* 0x000fe200078e0214 */
[----:B------:R-:W-:Y:S01]  /*1410*/  CS2R R58, SRZ ;  /* 0x00000000003a7805 */ /* 0x000fe2000001ff00 */
[----:B------:R-:W-:Y:S01]  /*1420*/  IMAD.MOV.U32 R4, RZ, RZ, R10 ;  /* 0x000000ffff047224 */ /* 0x000fe200078e000a */
[----:B------:R-:W-:Y:S01]  /*1430*/  STL.64 [R1+0x98], R42 ;  /* 0x0000982a01007387 */ /* 0x000fe20000100a00 */
[----:B------:R-:W-:Y:S01]  /*1440*/  IMAD R7, R8, c[0x0][0x1ac], R3 ;  /* 0x00006b0008077a24 */ /* 0x000fe200078e0203 */
[----:B------:R-:W-:Y:S01]  /*1450*/  LEA.HI.X R3, R12, c[0x0][0x1c4], R0, 0x1, P0 ;  /* 0x000071000c037a11 */ /* 0x000fe200000f0c00 */
[----:B------:R-:W-:Y:S01]  /*1460*/  IMAD.IADD R0, R37, 0x1, -R50 ;  /* 0x0000000125007824 */ /* 0x000fe200078e0a32 */
[----:B------:R-:W-:Y:S01]  /*1470*/  CS2R R56, SRZ ;  /* 0x0000000000387805 */ /* 0x000fe2000001ff00 */
[----:B------:R-:W-:Y:S01]  /*1480*/  IMAD.WIDE.U32 R8, R8, c[0x0][0x1a8], R4 ;  /* 0x00006a0008087a25 */ /* 0x000fe200078e0004 */
[----:B------:R-:W-:Y:S01]  /*1490*/  CS2R R54, SRZ ;  /* 0x0000000000367805 */ /* 0x000fe2000001ff00 */
[----:B------:R-:W-:Y:S01]  /*14a0*/  CS2R R52, SRZ ;  /* 0x0000000000347805 */ /* 0x000fe2000001ff00 */
[C---:B------:R-:W-:Y:S01]  /*14b0*/  ISETP.LT.OR P5, PT, R0.reuse, 0x1, P3 ;  /* 0x000000010000780c */ /* 0x040fe20001fa1670 */
[----:B------:R-:W-:Y:S01]  /*14c0*/  IMAD.MOV.U32 R5, RZ, RZ, c[0x0][0x1d8] ;  /* 0x00007600ff057624 */ /* 0x000fe200078e00ff */
[----:B------:R-:W-:Y:S01]  /*14d0*/  ISETP.LT.OR P6, PT, R0, 0x1, P2 ;  /* 0x000000010000780c */ /* 0x000fe200017c1670 */
[----:B------:R-:W-:Y:S01]  /*14e0*/  IMAD.MOV.U32 R10, RZ, RZ, c[0x0][0x1dc] ;  /* 0x00007700ff0a7624 */ /* 0x000fe200078e00ff */
[----:B------:R-:W-:Y:S01]  /*14f0*/  LEA R6, P0, R8, c[0x0][0x190], 0x1 ;  /* 0x0000640008067a11 */ /* 0x000fe200078008ff */
[----:B------:R-:W-:Y:S01]  /*1500*/  IMAD.IADD R7, R9, 0x1, R7 ;  /* 0x0000000109077824 */ /* 0x000fe200078e0207 */
[C---:B------:R-:W-:Y:S01]  /*1510*/  LEA R4, P4, R5.reuse, R2, 0x6 ;  /* 0x0000000205047211 */ /* 0x040fe200078830ff */
[----:B------:R-:W-:Y:S01]  /*1520*/  IMAD.SHL.U32 R41, R28, 0x2, RZ ;  /* 0x000000021c297824 */ /* 0x000fe200078e00ff */
[----:B------:R-:W-:Y:S01]  /*1530*/  IADD3 R28, R16, 0xc0, RZ ;  /* 0x000000c0101c7810 */ /* 0x000fe20007ffe0ff */
[----:B------:R-:W-:Y:S01]  /*1540*/  IMAD.MOV.U32 R13, RZ, RZ, c[0x0][0x1a8] ;  /* 0x00006a00ff0d7624 */ /* 0x000fe200078e00ff */
[----:B------:R-:W-:Y:S01]  /*1550*/  LEA.HI.X R5, R5, R3, R10, 0x6, P4 ;  /* 0x0000000305057211 */ /* 0x000fe200020f340a */
[----:B------:R-:W-:Y:S01]  /*1560*/  IMAD.MOV.U32 R18, RZ, RZ, c[0x0][0x1ac] ;  /* 0x00006b00ff127624 */ /* 0x000fe200078e00ff */
[----:B------:R-:W-:Y:S01]  /*1570*/  ISETP.LT.OR P4, PT, R0, 0x1, P1 ;  /* 0x000000010000780c */ /* 0x000fe20000f81670 */
[----:B------:R-:W-:Y:S01]  /*1580*/  @!PT LDS RZ, [RZ] ;  /* 0x00000000fffff984 */ /* 0x000fe20000000800 */
[----:B------:R-:W-:Y:S01]  /*1590*/  @!PT LDS RZ, [RZ] ;  /* 0x00000000fffff984 */ /* 0x000fe20000000800 */
[----:B------:R-:W-:Y:S01]  /*15a0*/  @!PT LDS RZ, [RZ] ;  /* 0x00000000fffff984 */ /* 0x000fe20000000800 */
[----:B------:R1:W-:Y:S01]  /*15b0*/  LDGSTS.E.BYPASS.LTC128B.128 [R41+0x8080], [R2.64], !P5 ;  /* 0x0808000002297fae */ /* 0x0003e2000e901d44 */
[----:B------:R-:W-:Y:S01]  /*15c0*/  LEA.HI.X R7, R8, c[0x0][0x194], R7, 0x1, P0 ;  /* 0x0000650008077a11 */ /* 0x000fe200000f0c07 */
[----:B------:R-:W-:Y:S01]  /*15d0*/  IMAD R9, R26, c[0x0][0x208], RZ ;  /* 0x000082001a097a24 */ /* 0x000fe200078e02ff */
[----:B------:R-:W-:Y:S01]  /*15e0*/  ISETP.GE.AND P0, PT, R28, c[0x0][0x1cc], PT ;  /* 0x000073001c007a0c */ /* 0x000fe20003f06270 */
[----:B------:R1:W-:Y:S01]  /*15f0*/  LDGSTS.E.BYPASS.LTC128B.128 [R41+0xa080], [R2.64+0x80], !P6 ;  /* 0x0a08008002297fae */ /* 0x0003e2000f101d44 */
[----:B------:R-:W-:Y:S01]  /*1600*/  ISETP.LT.OR P5, PT, R0, 0x21, P3 ;  /* 0x000000210000780c */ /* 0x000fe20001fa1670 */
[----:B------:R-:W-:Y:S01]  /*1610*/  IMAD R8, R26, c[0x0][0x178], RZ ;  /* 0x00005e001a087a24 */ /* 0x000fe200078e02ff */
[C---:B------:R-:W-:Y:S01]  /*1620*/  ISETP.LT.OR P6, PT, R0.reuse, 0x1, P0 ;  /* 0x000000010000780c */ /* 0x040fe200007c1670 */
[C---:B------:R-:W-:Y:S01]  /*1630*/  IMAD R15, R21.reuse, c[0x0][0x20c], R9 ;  /* 0x00008300150f7a24 */ /* 0x040fe200078e0209 */
[C---:B------:R-:W-:Y:S01]  /*1640*/  ISETP.LT.OR P3, PT, R0.reuse, 0x21, P2 ;  /* 0x000000210000780c */ /* 0x040fe20001761670 */
[C---:B------:R-:W-:Y:S01]  /*1650*/  IMAD.WIDE.U32 R10, R21.reuse, c[0x0][0x208], R16 ;  /* 0x00008200150a7a25 */ /* 0x040fe200078e0010 */
[C---:B------:R-:W-:Y:S01]  /*1660*/  ISETP.LT.OR P2, PT, R0.reuse, 0x21, P1 ;  /* 0x000000210000780c */ /* 0x040fe20000f41670 */
[----:B------:R1:W-:Y:S01]  /*1670*/  LDGSTS.E.BYPASS.LTC128B.128 [R41+0xc080], [R2.64+0x100], !P4 ;  /* 0x0c08010002297fae */ /* 0x0003e2000e101d44 */
[----:B------:R-:W-:Y:S01]  /*1680*/  ISETP.LT.OR P1, PT, R0, 0x21, P0 ;  /* 0x000000210000780c */ /* 0x000fe20000721670 */
[----:B------:R-:W-:Y:S01]  /*1690*/  IMAD R14, R21, c[0x0][0x17c], R8 ;  /* 0x00005f00150e7a24 */ /* 0x000fe200078e0208 */
[----:B------:R-:W-:Y:S01]  /*16a0*/  LEA R12, P0, R13, R6, 0x6 ;  /* 0x000000060d0c7211 */ /* 0x000fe200078030ff */
[----:B------:R-:W-:Y:S01]  /*16b0*/  IMAD.WIDE.U32 R8, R21, c[0x0][0x178], R16 ;  /* 0x00005e0015087a25 */ /* 0x000fe200078e0010 */
[----:B------:R-:W-:Y:S01]  /*16c0*/  ISETP.GE.AND P4, PT, R16, c[0x0][0x19c], PT ;  /* 0x0000670010007a0c */ /* 0x000fe20003f86270 */
[----:B------:R-:W-:Y:S01]  /*16d0*/  STL [R1+0x54], R41 ;  /* 0x0000542901007387 */ /* 0x000fe20000100800 */
[----:B------:R-:W-:Y:S01]  /*16e0*/  LEA.HI.X R13, R13, R7, R18, 0x6, P0 ;  /* 0x000000070d0d7211 */ /* 0x000fe200000f3412 */
[----:B------:R-:W-:Y:S01]  /*16f0*/  IMAD R19, R34, c[0x0][0x238], RZ ;  /* 0x00008e0022137a24 */ /* 0x000fe200078e02ff */
[----:B------:R-:W-:Y:S01]  /*1700*/  ISETP.LT.OR P0, PT, R0, 0x1, P4 ;  /* 0x000000010000780c */ /* 0x000fe20002701670 */
[----:B------:R1:W-:Y:S02]  /*1710*/  LDGSTS.E.BYPASS.LTC128B.128 [R41+0xe080], [R2.64+0x180], !P6 ;  /* 0x0e08018002297fae */ /* 0x0003e4000f101d44 */
[----:B------:R-:W-:-:S02]  /*1720*/  IMAD R19, R84, c[0x0][0x23c], R19 ;  /* 0x00008f0054137a24 */ /* 0x000fc400078e0213 */
[----:B------:R2:W-:Y:S04]  /*1730*/  LDGSTS.E.BYPASS.LTC128B.128 [R41+0x9080], [R4.64], !P5 ;  /* 0x0908000004297fae */ /* 0x0005e8000e901d44 */
[----:B------:R2:W-:Y:S01]  /*1740*/  LDGSTS.E.BYPASS.LTC128B.128 [R41+0xb080], [R4.64+0x80], !P3 ;  /* 0x0b08008004297fae */ /* 0x0005e2000d901d44 */
[----:B------:R-:W-:-:S03]  /*1750*/  ISETP.LT.OR P3, PT, R0, 0x21, P4 ;  /* 0x000000210000780c */ /* 0x000fc60002761670 */
[----:B------:R2:W-:Y:S01]  /*1760*/  LDGSTS.E.BYPASS.LTC128B.128 [R41+0xd080], [R4.64+0x100], !P2 ;  /* 0x0d08010004297fae */ /* 0x0005e2000d101d44 */
[----:B------:R-:W-:Y:S02]  /*1770*/  ISETP.GE.AND P2, PT, R28, c[0x0][0x19c], PT ;  /* 0x000067001c007a0c */ /* 0x000fe40003f46270 */
[----:B------:R-:W-:Y:S01]  /*1780*/  P2R R18, PR, RZ, 0x8 ;  /* 0x00000008ff127803 */ /* 0x000fe20000000000 */
[----:B------:R2:W-:Y:S01]  /*1790*/  LDGSTS.E.BYPASS.LTC128B.128 [R41+0xf080], [R4.64+0x180], !P1 ;  /* 0x0f08018004297fae */ /* 0x0005e2000c901d44 */
[----:B------:R-:W-:-:S03]  /*17a0*/  ISETP.GE.AND P1, PT, R32, c[0x0][0x19c], PT ;  /* 0x0000670020007a0c */ /* 0x000fc60003f26270 */
[----:B------:R-:W0:Y:S01]  /*17b0*/  LDGDEPBAR ;  /* 0x00000000000079af */ /* 0x000e220000000000 */
[C---:B------:R-:W-:Y:S02]  /*17c0*/  ISETP.LT.OR P4, PT, R0.reuse, 0x1, P1 ;  /* 0x000000010000780c */ /* 0x040fe40000f81670 */
[----:B------:R-:W-:Y:S02]  /*17d0*/  ISETP.LT.OR P1, PT, R0, 0x21, P1 ;  /* 0x000000210000780c */ /* 0x000fe40000f21670 */
[----:B-1----:R-:W-:Y:S01]  /*17e0*/  P2R R2, PR, RZ, 0x1 ;  /* 0x00000001ff027803 */ /* 0x002fe20000000000 */
[----:B------:R-:W-:Y:S01]  /*17f0*/  IMAD.IADD R3, R9, 0x1, R14 ;  /* 0x0000000109037824 */ /* 0x000fe200078e020e */
[----:B------:R-:W-:Y:S02]  /*1800*/  ISETP.GE.AND P0, PT, R33, c[0x0][0x19c], PT ;  /* 0x0000670021007a0c */ /* 0x000fe40003f06270 */
[----:B------:R-:W-:Y:S01]  /*1810*/  ISETP.NE.AND P5, PT, R2, RZ, PT ;  /* 0x000000ff0200720c */ /* 0x000fe20003fa5270 */
[----:B------:R-:W-:Y:S01]  /*1820*/  IMAD.MOV.U32 R2, RZ, RZ, R8 ;  /* 0x000000ffff027224 */ /* 0x000fe200078e0008 */
[----:B------:R-:W-:-:S02]  /*1830*/  P2R R17, PR, RZ, 0x2 ;  /* 0x00000002ff117803 */ /* 0x000fc40000000000 */
[----:B------:R-:W-:Y:S01]  /*1840*/  ISETP.LT.OR P3, PT, R0, 0x1, P0 ;  /* 0x000000010000780c */ /* 0x000fe20000761670 */
[----:B------:R-:W-:Y:S01]  /*1850*/  IMAD.WIDE.U32 R2, R84, c[0x0][0x180], R2 ;  /* 0x0000600054027a25 */ /* 0x000fe200078e0002 */
[C---:B------:R-:W-:Y:S02]  /*1860*/  ISETP.LT.OR P6, PT, R0.reuse, 0x21, P0 ;  /* 0x000000210000780c */ /* 0x040fe400007c1670 */
[----:B------:R-:W-:Y:S01]  /*1870*/  ISETP.LT.OR P1, PT, R0, 0x1, P2 ;  /* 0x000000010000780c */ /* 0x000fe20001721670 */
[----:B--2---:R-:W-:-:S04]  /*1880*/  IMAD.IADD R5, R11, 0x1, R15 ;  /* 0x000000010b057824 */ /* 0x004fc800078e020f */
[----:B------:R1:W-:Y:S01]  /*1890*/  LDGSTS.E.BYPASS.LTC128B.128 [R41+0x80], [R6.64], !P5 ;  /* 0x0008000006297fae */ /* 0x0003e2000e901d44 */
[----:B------:R-:W-:Y:S01]  /*18a0*/  ISETP.LT.OR P5, PT, R0, 0x21, P2 ;  /* 0x000000210000780c */ /* 0x000fe200017a1670 */
[----:B------:R-:W-:Y:S01]  /*18b0*/  IMAD R0, R34, c[0x0][0x180], RZ ;  /* 0x0000600022007a24 */ /* 0x000fe200078e02ff */
[----:B------:R-:W-:Y:S01]  /*18c0*/  LOP3.LUT P2, RZ, R22, 0x4, RZ, 0xc0, !PT ;  /* 0x0000000416ff7812 */ /* 0x000fe2000784c0ff */
[----:B------:R-:W-:Y:S01]  /*18d0*/  IMAD R15, R34, c[0x0][0x210], RZ ;  /* 0x00008400220f7a24 */ /* 0x000fe200078e02ff */
[----:B------:R-:W-:Y:S01]  /*18e0*/  SHF.R.S32.HI R34, RZ, 0x5, R35 ;  /* 0x00000005ff227819 */ /* 0x000fe20000011423 */
[----:B------:R-:W-:Y:S01]  /*18f0*/  IMAD.MOV.U32 R4, RZ, RZ, R10 ;  /* 0x000000ffff047224 */ /* 0x000fe200078e000a */
[----:B------:R1:W-:Y:S01]  /*1900*/  LDGSTS.E.BYPASS.LTC128B.128 [R41+0x2080], [R6.64+0x80], !P4 ;  /* 0x0208008006297fae */ /* 0x0003e2000e101d44 */
[C---:B------:R-:W-:Y:S01]  /*1910*/  IMAD R0, R84.reuse, c[0x0][0x184], R0 ;  /* 0x0000610054007a24 */ /* 0x040fe200078e0200 */
[----:B------:R-:W-:Y:S01]  /*1920*/  LOP3.LUT P4, RZ, R29, 0x4, RZ, 0xc0, !PT ;  /* 0x000000041dff7812 */ /* 0x000fe2000788c0ff */
[----:B------:R-:W-:Y:S01]  /*1930*/  IMAD.WIDE.U32 R8, R84, c[0x0][0x210], R4 ;  /* 0x0000840054087a25 */ /* 0x000fe200078e0004 */
[----:B------:R-:W-:Y:S01]  /*1940*/  LEA.HI R5, R35, R34, RZ, 0x1 ;  /* 0x0000002223057211 */ /* 0x000fe200078f08ff */
[----:B------:R1:W-:Y:S01]  /*1950*/  LDGSTS.E.BYPASS.LTC128B.128 [R41+0x4080], [R6.64+0x100], !P3 ;  /* 0x0408010006297fae */ /* 0x0003e2000d901d44 */
[----:B------:R-:W-:Y:S01]  /*1960*/  LOP3.LUT R4, R36, 0x3ffffffc, RZ, 0xc0, !PT ;  /* 0x3ffffffc24047812 */ /* 0x000fe200078ec0ff */
[----:B------:R-:W-:Y:S01]  /*1970*/  IMAD.IADD R3, R3, 0x1, R0 ;  /* 0x0000000103037824 */ /* 0x000fe200078e0200 */
[----:B------:R-:W-:Y:S01]  /*1980*/  LOP3.LUT R5, R5, 0xfffffffe, RZ, 0xc0, !PT ;  /* 0xfffffffe05057812 */ /* 0x000fe200078ec0ff */
[----:B------:R-:W-:Y:S01]  /*1990*/  IMAD R11, R27, c[0x0][0x188], RZ ;  /* 0x000062001b0b7a24 */ /* 0x000fe200078e02ff */
[----:B------:R-:W-:Y:S01]  /*19a0*/  ISETP.NE.AND P3, PT, R17, RZ, PT ;  /* 0x000000ff1100720c */ /* 0x000fe20003f65270 */
[----:B------:R-:W-:Y:S01]  /*19b0*/  IMAD R15, R84, c[0x0][0x214], R15 ;  /* 0x00008500540f7a24 */ /* 0x000fe200078e020f */
[----:B------:R1:W-:Y:S01]  /*19c0*/  LDGSTS.E.BYPASS.LTC128B.128 [R41+0x6080], [R6.64+0x180], !P1 ;  /* 0x0608018006297fae */ /* 0x0003e2000c901d44 */
[----:B------:R-:W-:Y:S01]  /*19d0*/  IMAD.IADD R14, R86, 0x1, -R4 ;  /* 0x00000001560e7824 */ /* 0x000fe200078e0a04 */
[----:B------:R-:W-:Y:S01]  /*19e0*/  LOP3.LUT P1, RZ, R22, 0x2, RZ, 0xc0, !PT ;  /* 0x0000000216ff7812 */ /* 0x000fe2000782c0ff */
[----:B------:R-:W-:Y:S01]  /*19f0*/  IMAD.IADD R21, R34, 0x1, -R5 ;  /* 0x0000000122157824 */ /* 0x000fe200078e0a05 */
[----:B------:R-:W-:Y:S01]  /*1a00*/  CS2R R84, SRZ ;  /* 0x0000000000547805 */ /* 0x000fe2000001ff00 */
[----:B------:R-:W-:-:S02]  /*1a10*/  IMAD R11, R31, c[0x0][0x18c], R11 ;  /* 0x000063001f0b7a24 */ /* 0x000fc400078e020b */
[----:B------:R-:W-:-:S04]  /*1a20*/  IMAD.WIDE.U32 R4, R31, c[0x0][0x188], R2 ;  /* 0x000062001f047a25 */ /* 0x000fc800078e0002 */
[----:B------:R-:W-:Y:S01]  /*1a30*/  IMAD.IADD R3, R9, 0x1, R15 ;  /* 0x0000000109037824 */ /* 0x000fe200078e020f */
[C---:B------:R-:W-:Y:S01]  /*1a40*/  LEA R48, P0, R4.reuse, c[0x0][0x160], 0x1 ;  /* 0x0000580004307a11 */ /* 0x040fe200078008ff */
[----:B------:R-:W-:Y:S02]  /*1a50*/  IMAD.IADD R9, R5, 0x1, R11 ;  /* 0x0000000105097824 */ /* 0x000fe400078e020b */
[----:B------:R-:W-:Y:S02]  /*1a60*/  IMAD.SHL.U32 R0, R29, 0x40, RZ ;  /* 0x000000401d007824 */ /* 0x000fe400078e00ff */
[----:B------:R-:W-:Y:S01]  /*1a70*/  IMAD.SHL.U32 R10, R23, 0x8, RZ ;  /* 0x00000008170a7824 */ /* 0x000fe200078e00ff */
[----:B------:R-:W-:Y:S01]  /*1a80*/  LEA.HI.X R49, R4, c[0x0][0x164], R9, 0x1, P0 ;  /* 0x0000590004317a11 */ /* 0x000fe200000f0c09 */
[----:B------:R-:W-:Y:S01]  /*1a90*/  IMAD.SHL.U32 R26, R21, 0x400, RZ ;  /* 0x00000400151a7824 */ /* 0x000fe200078e00ff */
[----:B------:R-:W-:Y:S02]  /*1aa0*/  ISETP.NE.AND P0, PT, R18, RZ, PT ;  /* 0x000000ff1200720c */ /* 0x000fe40003f05270 */
[----:B------:R-:W-:Y:S01]  /*1ab0*/  LOP3.LUT R0, R0, 0x1c0, RZ, 0xc0, !PT ;  /* 0x000001c000007812 */ /* 0x000fe200078ec0ff */
[----:B------:R-:W-:Y:S01]  /*1ac0*/  IMAD R2, R14, 0x2, R26 ;  /* 0x000000020e027824 */ /* 0x000fe200078e021a */
[----:B------:R-:W-:Y:S01]  /*1ad0*/  LOP3.LUT R20, R10, 0x18, RZ, 0xc0, !PT ;  /* 0x000000180a147812 */ /* 0x000fe200078ec0ff */
[----:B------:R-:W-:Y:S01]  /*1ae0*/  STL.64 [R1+0x80], R48 ;  /* 0x0000803001007387 */ /* 0x000fe20000100a00 */
[----:B------:R-:W-:Y:S01]  /*1af0*/  SHF.R.U32.HI R10, RZ, 0x3, R0 ;  /* 0x00000003ff0a7819 */ /* 0x000fe20000011600 */
[----:B-1----:R-:W-:-:S03]  /*1b00*/  IMAD R6, R30, 0x800, R40 ;  /* 0x000008001e067824 */ /* 0x002fc600078e0228 */
[----:B------:R-:W-:Y:S01]  /*1b10*/  LOP3.LUT R0, R10, R0, R20, 0x1e, !PT ;  /* 0x000000000a007212 */ /* 0x000fe200078e1e14 */
[----:B------:R-:W-:Y:S02]  /*1b20*/  IMAD.SHL.U32 R10, R22, 0x40, RZ ;  /* 0x00000040160a7824 */ /* 0x000fe400078e00ff */
[----:B------:R1:W-:Y:S02]  /*1b30*/  LDGSTS.E.BYPASS.LTC128B.128 [R41+0x1080], [R12.64], !P0 ;  /* 0x010800000c297fae */ /* 0x0003e4000c101d44 */
[----:B------:R-:W-:Y:S01]  /*1b40*/  IMAD.IADD R5, R2, 0x1, R0 ;  /* 0x0000000102057824 */ /* 0x000fe200078e0200 */
[----:B------:R-:W-:Y:S01]  /*1b50*/  LOP3.LUT R10, R10, 0x1c0, RZ, 0xc0, !PT ;  /* 0x000001c00a0a7812 */ /* 0x000fe200078ec0ff */
[----:B------:R1:W-:Y:S01]  /*1b60*/  LDGSTS.E.BYPASS.LTC128B.128 [R41+0x3080], [R12.64+0x80], !P3 ;  /* 0x030800800c297fae */ /* 0x0003e2000d901d44 */
[----:B------:R-:W-:Y:S02]  /*1b70*/  IMAD R0, R27, c[0x0][0x218], RZ ;  /* 0x000086001b007a24 */ /* 0x000fe400078e02ff */
[----:B------:R-:W-:Y:S01]  /*1b80*/  LOP3.LUT R4, R10, 0x8, R38, 0xf8, !PT ;  /* 0x000000080a047812 */ /* 0x000fe200078ef826 */
[----:B------:R1:W-:Y:S01]  /*1b90*/  LDGSTS.E.BYPASS.LTC128B.128 [R41+0x5080], [R12.64+0x100], !P6 ;  /* 0x050801000c297fae */ /* 0x0003e2000f101d44 */
[----:B------:R-:W-:Y:S01]  /*1ba0*/  SHF.R.U32.HI R14, RZ, 0x3, R10 ;  /* 0x00000003ff0e7819 */ /* 0x000fe2000001160a */
[----:B------:R-:W-:Y:S01]  /*1bb0*/  IMAD.MOV.U32 R2, RZ, RZ, R8 ;  /* 0x000000ffff027224 */ /* 0x000fe200078e0008 */
[----:B------:R-:W-:Y:S01]  /*1bc0*/  ISETP.GE.AND P6, PT, R16, c[0x0][0x1fc], PT ;  /* 0x00007f0010007a0c */ /* 0x000fe20003fc6270 */
[----:B------:R1:W-:Y:S01]  /*1bd0*/  LDGSTS.E.BYPASS.LTC128B.128 [R41+0x7080], [R12.64+0x180], !P5 ;  /* 0x070801800c297fae */ /* 0x0003e2000e901d44 */
[----:B------:R-:W-:Y:S01]  /*1be0*/  IMAD R7, R31, c[0x0][0x21c], R0 ;  /* 0x000087001f077a24 */ /* 0x000fe200078e0200 */
[----:B------:R-:W-:Y:S01]  /*1bf0*/  LOP3.LUT R0, R4, R14, RZ, 0x3c, !PT ;  /* 0x0000000e04007212 */ /* 0x000fe200078e3cff */
[----:B------:R-:W-:Y:S01]  /*1c00*/  IMAD.SHL.U32 R44, R5, 0x2, RZ ;  /* 0x00000002052c7824 */ /* 0x000fe200078e00ff */
[----:B------:R-:W0:Y:S01]  /*1c10*/  LDGDEPBAR ;  /* 0x00000000000079af */ /* 0x000e220000000000 */
[----:B------:R-:W-:Y:S01]  /*1c20*/  IMAD.WIDE.U32 R4, R31, c[0x0][0x218], R2 ;  /* 0x000086001f047a25 */ /* 0x000fe200078e0002 */
[----:B------:R-:W-:-:S02]  /*1c30*/  SHF.R.S32.HI R3, RZ, 0x1f, R23 ;  /* 0x0000001fff037819 */ /* 0x000fc40000011417 */
[----:B------:R2:W-:Y:S01]  /*1c40*/  STL [R1+0x68], R44 ;  /* 0x0000682c01007387 */ /* 0x0005e20000100800 */
[----:B------:R-:W-:Y:S01]  /*1c50*/  IMAD.IADD R2, R6, 0x1, R0 ;  /* 0x0000000106027824 */ /* 0x000fe200078e0200 */
[C---:B------:R-:W-:Y:S01]  /*1c60*/  IADD3 R8, R44.reuse, 0x14180, RZ ;  /* 0x000141802c087810 */ /* 0x040fe20007ffe0ff */
[----:B------:R-:W-:Y:S01]  /*1c70*/  IMAD.IADD R0, R5, 0x1, R7 ;  /* 0x0000000105007824 */ /* 0x000fe200078e0207 */
[----:B------:R-:W-:Y:S01]  /*1c80*/  IADD3 R9, R44, 0x141c0, RZ ;  /* 0x000141c02c097810 */ /* 0x000fe20007ffe0ff */
[----:B------:R-:W-:Y:S01]  /*1c90*/  IMAD.SHL.U32 R2, R2, 0x2, RZ ;  /* 0x0000000202027824 */ /* 0x000fe200078e00ff */
[----:B------:R-:W-:Y:S01]  /*1ca0*/  @P4 IADD3 R9, R8, -0x40, RZ ;  /* 0xffffffc008094810 */ /* 0x000fe20007ffe0ff */
[----:B------:R-:W-:Y:S01]  /*1cb0*/  IMAD.IADD R5, R25, 0x1, R19 ;  /* 0x0000000119057824 */ /* 0x000fe200078e0213 */
[----:B------:R-:W-:Y:S01]  /*1cc0*/  ISETP.GE.AND P4, PT, R16, c[0x0][0x16c], PT ;  /* 0x00005b0010007a0c */ /* 0x000fe20003f86270 */
[----:B------:R-:W-:Y:S01]  /*1cd0*/  IMAD R27, R27, c[0x0][0x240], RZ ;  /* 0x000090001b1b7a24 */ /* 0x000fe200078e02ff */
[----:B------:R-:W-:Y:S01]  /*1ce0*/  SEL R17, RZ, 0x1, P6 ;  /* 0x00000001ff117807 */ /* 0x000fe20003000000 */
[----:B------:R3:W-:Y:S01]  /*1cf0*/  STL [R1+0x70], R9 ;  /* 0x0000700901007387 */ /* 0x0007e20000100800 */
[----:B------:R-:W-:Y:S01]  /*1d00*/  SEL R18, RZ, 0x1, P4 ;  /* 0x00000001ff127807 */ /* 0x000fe20002000000 */
[----:B------:R-:W-:Y:S01]  /*1d10*/  IMAD R19, R31, c[0x0][0x244], R27 ;  /* 0x000091001f137a24 */ /* 0x000fe200078e021b */
[----:B------:R-:W-:Y:S01]  /*1d20*/  ISETP.GT.AND P6, PT, R86, 0x7, PT ;  /* 0x000000075600780c */ /* 0x000fe20003fc4270 */
[----:B------:R-:W-:-:S04]  /*1d30*/  DEPBAR.LE SB0, 0x1 ;  /* 0x000080400000791a */ /* 0x000fc80000000000 */
[----:B------:R-:W-:Y:S01]  /*1d40*/  BAR.SYNC.DEFER_BLOCKING 0x0 ;  /* 0x0000000000007b1d */ /* 0x000fe20000010000 */
[----:B--2---:R-:W-:-:S04]  /*1d50*/  LEA R44, P0, R4, c[0x0][0x1f0], 0x1 ;  /* 0x00007c00042c7a11 */ /* 0x004fc800078008ff */
[----:B------:R-:W-:Y:S01]  /*1d60*/  LEA.HI.X R45, R4, c[0x0][0x1f4], R0, 0x1, P0 ;  /* 0x00007d00042d7a11 */ /* 0x000fe200000f0c00 */
[----:B------:R-:W-:Y:S01]  /*1d70*/  IMAD.MOV.U32 R4, RZ, RZ, R24 ;  /* 0x000000ffff047224 */ /* 0x000fe200078e0018 */
[----:B------:R-:W-:Y:S01]  /*1d80*/  LEA.HI R0, R3, R23, RZ, 0x2 ;  /* 0x0000001703007211 */ /* 0x000fe200078f10ff */
[----:B------:R-:W-:Y:S01]  /*1d90*/  IMAD.MOV.U32 R3, RZ, RZ, 0x40 ;  /* 0x00000040ff037424 */ /* 0x000fe200078e00ff */
[----:B------:R-:W-:Y:S01]  /*1da0*/  ISETP.GT.AND P0, PT, R87, R50, PT ;  /* 0x000000325700720c */ /* 0x000fe20003f04270 */
[----:B------:R-:W-:Y:S01]  /*1db0*/  STL.64 [R1+0x78], R44 ;  /* 0x0000782c01007387 */ /* 0x000fe20000100a00 */
[----:B------:R-:W-:Y:S01]  /*1dc0*/  LOP3.LUT R6, R0, 0xfffffffc, RZ, 0xc0, !PT ;  /* 0xfffffffc00067812 */ /* 0x000fe200078ec0ff */
[----:B------:R-:W-:Y:S01]  /*1dd0*/  IMAD.WIDE.U32 R150, R31, c[0x0][0x240], R4 ;  /* 0x000090001f967a25 */ /* 0x000fe200078e0004 */
[----:B------:R-:W-:Y:S01]  /*1de0*/  SEL R0, R149, 0xffffffe0, !P1 ;  /* 0xffffffe095007807 */ /* 0x000fe20004800000 */
[----:B------:R-:W-:Y:S01]  /*1df0*/  STL [R1+0x28], R2 ;  /* 0x0000280201007387 */ /* 0x000fe20000100800 */
[----:B------:R-:W-:Y:S01]  /*1e00*/  SEL R3, R3, 0xffffffc0, !P2 ;  /* 0xffffffc003037807 */ /* 0x000fe20005000000 */
[----:B------:R-:W-:Y:S01]  /*1e10*/  IMAD.IADD R23, R23, 0x1, -R6 ;  /* 0x0000000117177824 */ /* 0x000fe200078e0a06 */
[----:B------:R-:W-:Y:S01]  /*1e20*/  ISETP.GE.OR P5, PT, R16, c[0x0][0x16c], !P0 ;  /* 0x00005b0010007a0c */ /* 0x000fe200047a6670 */
[----:B---3--:R-:W-:Y:S01]  /*1e30*/  IMAD.IADD R9, R2, 0x1, R0 ;  /* 0x0000000102097824 */ /* 0x008fe200078e0200 */
[----:B------:R-:W-:Y:S01]  /*1e40*/  ISETP.GE.OR P3, PT, R32, c[0x0][0x16c], !P0 ;  /* 0x00005b0020007a0c */ /* 0x000fe20004766670 */
[----:B------:R-:W-:Y:S01]  /*1e50*/  IMAD.IADD R8, R2, 0x1, R3 ;  /* 0x0000000102087824 */ /* 0x000fe200078e0203 */
[----:B------:R-:W-:Y:S01]  /*1e60*/  ISETP.GE.OR P2, PT, R33, c[0x0][0x16c], !P0 ;  /* 0x00005b0021007a0c */ /* 0x000fe20004746670 */
[----:B------:R-:W-:Y:S01]  /*1e70*/  IMAD.IADD R7, R3, 0x1, R9 ;  /* 0x0000000103077824 */ /* 0x000fe200078e0209 */
[----:B------:R-:W-:Y:S01]  /*1e80*/  ISETP.GE.OR P1, PT, R28, c[0x0][0x16c], !P0 ;  /* 0x00005b001c007a0c */ /* 0x000fe20004726670 */
[----:B------:R-:W2:Y:S01]  /*1e90*/  LDSM.16.M88.4 R164, [R2+0x8080] ;  /* 0x0080800002a4783b */ /* 0x000ea20000000200 */
[----:B------:R-:W-:Y:S01]  /*1ea0*/  LOP3.LUT R0, R35, 0xffffffe0, RZ, 0xc0, !PT ;  /* 0xffffffe023007812 */ /* 0x000fe200078ec0ff */
[----:B------:R-:W-:Y:S01]  /*1eb0*/  IMAD.SHL.U32 R4, R21, 0x10, RZ ;  /* 0x0000001015047824 */ /* 0x000fe200078e00ff */
[----:B------:R-:W-:Y:S01]  /*1ec0*/  ISETP.GE.OR P4, PT, R33, c[0x0][0x1fc], !P0 ;  /* 0x00007f0021007a0c */ /* 0x000fe20004786670 */
[----:B------:R-:W3:Y:S01]  /*1ed0*/  LDSM.16.M88.4 R168, [R9+0x8080] ;  /* 0x0080800009a8783b */ /* 0x000ee20000000200 */
[----:B------:R-:W-:Y:S01]  /*1ee0*/  CS2R R50, SRZ ;  /* 0x0000000000327805 */ /* 0x000fe2000001ff00 */
[----:B------:R-:W-:Y:S01]  /*1ef0*/  IMAD.IADD R0, R86, 0x1, -R0 ;  /* 0x0000000156007824 */ /* 0x000fe200078e0a00 */
[----:B------:R-:W-:Y:S01]  /*1f00*/  LOP3.LUT R10, R10, 0x10, R4, 0xf8, !PT ;  /* 0x000000100a0a7812 */ /* 0x000fe200078ef804 */
[----:B------:R-:W4:Y:S01]  /*1f10*/  LDSM.16.M88.4 R172, [R8+0x8080] ;  /* 0x0080800008ac783b */ /* 0x000f220000000200 */
[----:B------:R-:W-:-:S02]  /*1f20*/  CS2R R24, SRZ ;  /* 0x0000000000187805 */ /* 0x000fc4000001ff00 */
[----:B-1----:R-:W-:Y:S01]  /*1f30*/  SHF.R.S32.HI R12, RZ, 0x1f, R0 ;  /* 0x0000001fff0c7819 */ /* 0x002fe20000011400 */
[----:B------:R-:W1:Y:S03]  /*1f40*/  LDSM.16.M88.4 R176, [R7+0x8080] ;  /* 0x0080800007b0783b */ /* 0x000e660000000200 */
[----:B------:R-:W-:Y:S01]  /*1f50*/  LEA.HI R5, R12, R0, RZ, 0x2 ;  /* 0x000000000c057211 */ /* 0x000fe200078f10ff */
        /* <DEDUP_REMOVED lines=11> */
[----:B------:R-:W1:Y:S04]  /*2010*/  LDSM.16.M88.4 R224, [R7+0xe080] ;  /* 0x00e0800007e0783b */ /* 0x000e680000000200 */
[----:B------:R-:W-:Y:S06]  /*2020*/  BAR.SYNC.DEFER_BLOCKING 0x0 ;  /* 0x0000000000007b1d */ /* 0x000fec0000010000 */
[----:B------:R-:W-:Y:S01]  /*2030*/  STL [R1+0x2c], R9 ;  /* 0x00002c0901007387 */ /* 0x000fe20000100800 */
[----:B--2---:R-:W-:-:S03]  /*2040*/  LOP3.LUT R2, R39, 0xfffffff0, RZ, 0xc0, !PT ;  /* 0xfffffff027027812 */ /* 0x004fc600078ec0ff */
[----:B------:R2:W-:Y:S02]  /*2050*/  STL [R1+0x34], R8 ;  /* 0x0000340801007387 */ /* 0x0005e40000100800 */
[----:B------:R-:W-:Y:S02]  /*2060*/  IMAD.IADD R2, R86, 0x1, -R2 ;  /* 0x0000000156027824 */ /* 0x000fe400078e0a02 */
[----:B------:R1:W-:Y:S03]  /*2070*/  STL [R1+0x30], R7 ;  /* 0x0000300701007387 */ /* 0x0003e60000100800 */
[----:B------:R-:W-:Y:S01]  /*2080*/  SHF.R.S32.HI R6, RZ, 0x1f, R2 ;  /* 0x0000001fff067819 */ /* 0x000fe20000011402 */
[----:B------:R-:W-:Y:S03]  /*2090*/  STL.64 [R1+0x90], R150 ;  /* 0x0000909601007387 */ /* 0x000fe60000100a00 */
[----:B------:R-:W-:Y:S01]  /*20a0*/  LEA.HI R6, R6, R2, RZ, 0x3 ;  /* 0x0000000206067211 */ /* 0x000fe200078f18ff */
[----:B------:R-:W-:Y:S01]  /*20b0*/  @!PT LDS RZ, [RZ] ;  /* 0x00000000fffff984 */ /* 0x000fe20000000800 */
[----:B------:R-:W-:Y:S01]  /*20c0*/  @!PT LDS RZ, [RZ] ;  /* 0x00000000fffff984 */ /* 0x000fe20000000800 */
[----:B------:R-:W-:Y:S01]  /*20d0*/  @!PT LDS RZ, [RZ] ;  /* 0x00000000fffff984 */ /* 0x000fe20000000800 */
[----:B------:R3:W-:Y:S01]  /*20e0*/  LDGSTS.E.BYPASS.LTC128B.128 [R41+0x8080], [R48.64], !P5 ;  /* 0x0808000030297fae */ /* 0x0007e2000e901d44 */
[----:B------:R-:W-:-:S03]  /*20f0*/  ISETP.GE.OR P5, PT, R16, c[0x0][0x1fc], !P0 ;  /* 0x00007f0010007a0c */ /* 0x000fc600047a6670 */
[----:B------:R3:W-:Y:S01]  /*2100*/  LDGSTS.E.BYPASS.LTC128B.128 [R41+0x9080], [R48.64+0x80], !P3 ;  /* 0x0908008030297fae */ /* 0x0007e2000d901d44 */
[----:B------:R-:W-:Y:S02]  /*2110*/  P2R R11, PR, RZ, 0x20 ;  /* 0x00000020ff0b7803 */ /* 0x000fe40000000000 */
[C---:B------:R-:W-:Y:S01]  /*2120*/  ISETP.GE.AND P5, PT, R32.reuse, c[0x0][0x1fc], PT ;  /* 0x00007f0020007a0c */ /* 0x040fe20003fa6270 */
[----:B------:R3:W-:Y:S01]  /*2130*/  LDGSTS.E.BYPASS.LTC128B.128 [R41+0xa080], [R48.64+0x100], !P2 ;  /* 0x0a08010030297fae */ /* 0x0007e2000d101d44 */
[----:B------:R-:W-:Y:S01]  /*2140*/  ISETP.GE.OR P2, PT, R32, c[0x0][0x1fc], !P0 ;  /* 0x00007f0020007a0c */ /* 0x000fe20004746670 */
[----:B--2---:R-:W-:Y:S02]  /*2150*/  IMAD.SHL.U32 R8, R30, 0x20, RZ ;  /* 0x000000201e087824 */ /* 0x004fe400078e00ff */
[----:B------:R3:W-:Y:S01]  /*2160*/  LDGSTS.E.BYPASS.LTC128B.128 [R41+0xb080], [R48.64+0x180], !P1 ;  /* 0x0b08018030297fae */ /* 0x0007e2000c901d44 */
[----:B------:R-:W-:Y:S02]  /*2170*/  ISETP.GE.AND P1, PT, R32, c[0x0][0x16c], PT ;  /* 0x00005b0020007a0c */ /* 0x000fe40003f26270 */
[C---:B-1----:R-:W-:Y:S01]  /*2180*/  LOP3.LUT R7, R6.reuse, 0xfffffff8, RZ, 0xc0, !PT ;  /* 0xfffffff806077812 */ /* 0x042fe200078ec0ff */
[----:B------:R-:W-:Y:S01]  /*2190*/  IMAD.SHL.U32 R6, R6, 0x40, RZ ;  /* 0x0000004006067824 */ /* 0x000fe200078e00ff */
[----:B------:R-:W-:-:S02]  /*21a0*/  P2R R9, PR, RZ, 0x4 ;  /* 0x00000004ff097803 */ /* 0x000fc40000000000 */
[----:B------:R-:W-:Y:S01]  /*21b0*/  SEL R13, RZ, 0xffffffff, P1 ;  /* 0xffffffffff0d7807 */ /* 0x000fe20000800000 */
[----:B------:R-:W-:Y:S01]  /*21c0*/  IMAD.IADD R2, R2, 0x1, -R7 ;  /* 0x0000000102027824 */ /* 0x000fe200078e0a07 */
[----:B------:R-:W-:Y:S02]  /*21d0*/  LOP3.LUT R7, R5, 0xfffffffc, RZ, 0xc0, !PT ;  /* 0xfffffffc05077812 */ /* 0x000fe400078ec0ff */
[----:B------:R-:W-:Y:S02]  /*21e0*/  SEL R12, RZ, 0xffffffff, P5 ;  /* 0xffffffffff0c7807 */ /* 0x000fe40002800000 */
[----:B------:R-:W-:Y:S01]  /*21f0*/  ISETP.GE.AND P2, PT, R33, c[0x0][0x16c], PT ;  /* 0x00005b0021007a0c */ /* 0x000fe20003f46270 */
[----:B------:R-:W-:Y:S01]  /*2200*/  IMAD.IADD R7, R0, 0x1, -R7 ;  /* 0x0000000100077824 */ /* 0x000fe200078e0a07 */
[----:B------:R-:W-:Y:S01]  /*2210*/  ISETP.NE.AND P5, PT, R9, RZ, PT ;  /* 0x000000ff0900720c */ /* 0x000fe20003fa5270 */
[----:B------:R-:W-:Y:S01]  /*2220*/  IMAD.SHL.U32 R9, R13, 0x2, RZ ;  /* 0x000000020d097824 */ /* 0x000fe200078e00ff */
[----:B------:R-:W-:Y:S01]  /*2230*/  LEA.HI R5, R5, R4, RZ, 0x1e ;  /* 0x0000000405057211 */ /* 0x000fe200078ff0ff */
[----:B------:R-:W-:Y:S01]  /*2240*/  IMAD.SHL.U32 R4, R12, 0x2, RZ ;  /* 0x000000020c047824 */ /* 0x000fe200078e00ff */
[----:B------:R-:W-:-:S02]  /*2250*/  ISETP.GE.AND P1, PT, R28, c[0x0][0x16c], PT ;  /* 0x00005b001c007a0c */ /* 0x000fc40003f26270 */
[----:B------:R-:W-:Y:S01]  /*2260*/  LOP3.LUT R20, R20, 0x20, R8, 0xf8, !PT ;  /* 0x0000002014147812 */ /* 0x000fe200078ef808 */
[----:B------:R-:W-:Y:S01]  /*2270*/  IMAD R8, R23, -0x8, R37 ;  /* 0xfffffff817087824 */ /* 0x000fe200078e0225 */
[----:B------:R-:W-:Y:S01]  /*2280*/  SEL R16, RZ, 0x4, P2 ;  /* 0x00000004ff107807 */ /* 0x000fe20001000000 */
[----:B------:R1:W-:Y:S01]  /*2290*/  STL [R1+0x6c], R5 ;  /* 0x00006c0501007387 */ /* 0x0003e20000100800 */
[----:B------:R-:W-:Y:S01]  /*22a0*/  ISETP.GE.AND P2, PT, R33, c[0x0][0x1fc], PT ;  /* 0x00007f0021007a0c */ /* 0x000fe20003f46270 */
[----:B------:R-:W-:Y:S01]  /*22b0*/  CS2R R36, SRZ ;  /* 0x0000000000247805 */ /* 0x000fe2000001ff00 */
[----:B------:R-:W-:Y:S01]  /*22c0*/  LOP3.LUT R0, R10, 0x8, R38, 0xf8, !PT ;  /* 0x000000080a007812 */ /* 0x000fe200078ef826 */
[----:B------:R-:W-:Y:S01]  /*22d0*/  IMAD R10, R7, -0x2, R8 ;  /* 0xfffffffe070a7824 */ /* 0x000fe200078e0208 */
[----:B------:R-:W-:Y:S01]  /*22e0*/  SEL R15, RZ, 0x8, P1 ;  /* 0x00000008ff0f7807 */ /* 0x000fe20000800000 */
[----:B---3--:R-:W-:Y:S01]  /*22f0*/  CS2R R48, SRZ ;  /* 0x0000000000307805 */ /* 0x008fe2000001ff00 */
[----:B------:R-:W-:Y:S01]  /*2300*/  LOP3.LUT R8, R0, R14, RZ, 0x3c, !PT ;  /* 0x0000000e00087212 */ /* 0x000fe200078e3cff */
[----:B------:R-:W-:Y:S01]  /*2310*/  CS2R R38, SRZ ;  /* 0x0000000000267805 */ /* 0x000fe2000001ff00 */
[----:B------:R-:W-:Y:S01]  /*2320*/  SEL R7, RZ, 0x4, P2 ;  /* 0x00000004ff077807 */ /* 0x000fe20001000000 */
[----:B------:R-:W-:Y:S01]  /*2330*/  CS2R R32, SRZ ;  /* 0x0000000000207805 */ /* 0x000fe2000001ff00 */
[----:B------:R-:W-:Y:S01]  /*2340*/  ISETP.NE.AND P2, PT, R11, RZ, PT ;  /* 0x000000ff0b00720c */ /* 0x000fe20003f45270 */
[----:B------:R-:W-:Y:S01]  /*2350*/  CS2R R22, SRZ ;  /* 0x0000000000167805 */ /* 0x000fe2000001ff00 */
[----:B------:R-:W-:-:S02]  /*2360*/  ISETP.GE.AND P1, PT, R28, c[0x0][0x1fc], PT ;  /* 0x00007f001c007a0c */ /* 0x000fc40003f26270 */
[----:B------:R-:W-:Y:S02]  /*2370*/  LOP3.LUT R4, R4, 0x2, R17, 0xe2, !PT ;  /* 0x0000000204047812 */ /* 0x000fe400078ee211 */
[----:B------:R-:W-:Y:S02]  /*2380*/  ISETP.GE.OR P3, PT, R28, c[0x0][0x1fc], !P0 ;  /* 0x00007f001c007a0c */ /* 0x000fe40004766670 */
[----:B------:R-:W-:Y:S01]  /*2390*/  LOP3.LUT P0, RZ, R2, 0x2, RZ, 0xc0, !PT ;  /* 0x0000000202ff7812 */ /* 0x000fe2000780c0ff */
[----:B------:R-:W-:Y:S01]  /*23a0*/  CS2R R28, SRZ ;  /* 0x00000000001c7805 */ /* 0x000fe2000001ff00 */
[----:B------:R-:W-:Y:S02]  /*23b0*/  LOP3.LUT R6, R6, 0xfffffe00, RZ, 0xc0, !PT ;  /* 0xfffffe0006067812 */ /* 0x000fe400078ec0ff */
[----:B------:R-:W-:Y:S02]  /*23c0*/  SHF.R.S32.HI R11, RZ, 0x5, R148 ;  /* 0x00000005ff0b7819 */ /* 0x000fe40000011494 */
[----:B-1----:R-:W-:Y:S01]  /*23d0*/  LOP3.LUT R5, R9, 0x2, R18, 0xe2, !PT ;  /* 0x0000000209057812 */ /* 0x002fe200078ee212 */
[----:B------:R-:W-:-:S03]  /*23e0*/  @!P6 IMAD.SHL.U32 R9, R86, 0x10, RZ ;  /* 0x000000105609e824 */ /* 0x000fc600078e00ff */
[----:B------:R-:W-:Y:S02]  /*23f0*/  LOP3.LUT R0, R15, R5, R16, 0xfe, !PT ;  /* 0x000000050f007212 */ /* 0x000fe400078efe10 */
[----:B------:R-:W-:Y:S01]  /*2400*/  SEL R5, RZ, 0x8, P1 ;  /* 0x00000008ff057807 */ /* 0x000fe20000800000 */
[----:B------:R1:W-:Y:S01]  /*2410*/  @!P6 LDGSTS.E.BYPASS.LTC128B.128 [R9+0x14080], [R46.64] ;  /* 0x140800002e09efae */ /* 0x0003e2000b901d44 */
[----:B------:R-:W-:-:S03]  /*2420*/  LOP3.LUT P1, RZ, R2, 0x4, RZ, 0xc0, !PT ;  /* 0x0000000402ff7812 */ /* 0x000fc6000782c0ff */
[----:B------:R2:W-:Y:S04]  /*2430*/  STL [R1+0x64], R0 ;  /* 0x0000640001007387 */ /* 0x0005e80000100800 */
[----:B------:R-:W0:Y:S04]  /*2440*/  LDGDEPBAR ;  /* 0x00000000000079af */ /* 0x000e280000000000 */
[----:B------:R3:W-:Y:S01]  /*2450*/  LDGSTS.E.BYPASS.LTC128B.128 [R41+0x10080], [R44.64], !P2 ;  /* 0x100800002c297fae */ /* 0x0007e2000d101d44 */
[----:B------:R-:W-:-:S03]  /*2460*/  ISETP.GE.AND P2, PT, R86, 0x8, PT ;  /* 0x000000085600780c */ /* 0x000fc60003f46270 */
[----:B------:R3:W-:Y:S01]  /*2470*/  LDGSTS.E.BYPASS.LTC128B.128 [R41+0x11080], [R44.64+0x80], !P5 ;  /* 0x110800802c297fae */ /* 0x0007e2000e901d44 */
[----:B------:R-:W-:-:S03]  /*2480*/  ISETP.GT.AND P5, PT, R10, RZ, PT ;  /* 0x000000ff0a00720c */ /* 0x000fc60003fa4270 */
[----:B------:R3:W-:Y:S01]  /*2490*/  LDGSTS.E.BYPASS.LTC128B.128 [R41+0x12080], [R44.64+0x100], !P4 ;  /* 0x120801002c297fae */ /* 0x0007e2000e101d44 */
[----:B------:R-:W-:-:S03]  /*24a0*/  ISETP.GT.AND P4, PT, R10, 0x1, PT ;  /* 0x000000010a00780c */ /* 0x000fc60003f84270 */
[----:B------:R3:W-:Y:S01]  /*24b0*/  LDGSTS.E.BYPASS.LTC128B.128 [R41+0x13080], [R44.64+0x180], !P3 ;  /* 0x130801802c297fae */ /* 0x0007e2000d901d44 */
[----:B------:R-:W-:Y:S01]  /*24c0*/  ISETP.GT.AND P3, PT, R10, 0x20, PT ;  /* 0x000000200a00780c */ /* 0x000fe20003f64270 */
[----:B-1----:R-:W-:Y:S01]  /*24d0*/  CS2R R46, SRZ ;  /* 0x00000000002e7805 */ /* 0x002fe2000001ff00 */
[----:B--2---:R-:W-:Y:S01]  /*24e0*/  IMAD.SHL.U32 R0, R2, 0x40, RZ ;  /* 0x0000004002007824 */ /* 0x004fe200078e00ff */
[----:B------:R-:W-:Y:S01]  /*24f0*/  LOP3.LUT R2, R5, R4, R7, 0xfe, !PT ;  /* 0x0000000405027212 */ /* 0x000fe200078efe07 */
[----:B------:R-:W-:Y:S02]  /*2500*/  IMAD.SHL.U32 R5, R30, 0x8, RZ ;  /* 0x000000081e057824 */ /* 0x000fe400078e00ff */
[----:B------:R-:W-:Y:S01]  /*2510*/  IMAD.SHL.U32 R4, R34, 0x8, RZ ;  /* 0x0000000822047824 */ /* 0x000fe200078e00ff */
[----:B------:R-:W-:Y:S01]  /*2520*/  LOP3.LUT R0, R0, 0x1c0, RZ, 0xc0, !PT ;  /* 0x000001c000007812 */ /* 0x000fe200078ec0ff */
[----:B------:R1:W-:Y:S01]  /*2530*/  STL [R1+0x60], R2 ;  /* 0x0000600201007387 */ /* 0x0003e20000100800 */
[----:B------:R-:W-:-:S02]  /*2540*/  CS2R R34, SRZ ;  /* 0x0000000000227805 */ /* 0x000fc4000001ff00 */
[C---:B------:R-:W-:Y:S01]  /*2550*/  LOP3.LUT R7, R0.reuse, 0x8, R5, 0xf8, !PT ;  /* 0x0000000800077812 */ /* 0x040fe200078ef805 */
[----:B------:R-:W-:Y:S01]  /*2560*/  STL [R1+0x88], R11 ;  /* 0x0000880b01007387 */ /* 0x000fe20000100800 */
[----:B------:R-:W-:Y:S01]  /*2570*/  LOP3.LUT R5, R0, 0x38, R4, 0xf8, !PT ;  /* 0x0000003800057812 */ /* 0x000fe200078ef804 */
[----:B---3--:R-:W-:Y:S01]  /*2580*/  CS2R R44, SRZ ;  /* 0x00000000002c7805 */ /* 0x008fe2000001ff00 */
[----:B------:R-:W-:Y:S01]  /*2590*/  CS2R R40, SRZ ;  /* 0x0000000000287805 */ /* 0x000fe2000001ff00 */
[----:B-1----:R-:W-:-:S04]  /*25a0*/  SHF.R.U32.HI R2, RZ, 0x3, R0 ;  /* 0x00000003ff027819 */ /* 0x002fc80000011600 */
[----:B------:R-:W-:Y:S01]  /*25b0*/  LOP3.LUT R9, R2, R20, R0, 0x1e, !PT ;  /* 0x0000001402097212 */ /* 0x000fe200078e1e00 */
[C---:B------:R-:W-:Y:S01]  /*25c0*/  IMAD R0, R30.reuse, 0x200, R8 ;  /* 0x000002001e007824 */ /* 0x040fe200078e0208 */
[-C--:B------:R-:W-:Y:S01]  /*25d0*/  LOP3.LUT R5, R5, R2.reuse, RZ, 0x3c, !PT ;  /* 0x0000000205057212 */ /* 0x080fe200078e3cff */
[----:B------:R-:W-:Y:S01]  /*25e0*/  IMAD R8, R30, 0x1000, R6 ;  /* 0x000010001e087824 */ /* 0x000fe200078e0206 */
[----:B------:R-:W-:Y:S01]  /*25f0*/  LOP3.LUT R4, R7, R2, RZ, 0x3c, !PT ;  /* 0x0000000207047212 */ /* 0x000fe200078e3cff */
[----:B------:R-:W-:Y:S01]  /*2600*/  IMAD R3, R0, 0x2, R3 ;  /* 0x0000000200037824 */ /* 0x000fe200078e0203 */
[-C--:B------:R-:W-:Y:S01]  /*2610*/  LOP3.LUT R7, R9, R6.reuse, RZ, 0xfc, !PT ;  /* 0x0000000609077212 */ /* 0x080fe200078efcff */
[----:B------:R-:W-:Y:S01]  /*2620*/  IMAD.IADD R9, R151, 0x1, R19 ;  /* 0x0000000197097824 */ /* 0x000fe200078e0213 */
[-C--:B------:R-:W-:Y:S01]  /*2630*/  IADD3 R2, R4, R6.reuse, R26 ;  /* 0x0000000604027210 */ /* 0x080fe20007ffe01a */
[----:B------:R-:W-:Y:S01]  /*2640*/  IMAD.IADD R8, R8, 0x1, R5 ;  /* 0x0000000108087824 */ /* 0x000fe200078e0205 */
[----:B------:R-:W-:Y:S01]  /*2650*/  LOP3.LUT R6, R4, R6, RZ, 0xfc, !PT ;  /* 0x0000000604067212 */ /* 0x000fe200078efcff */
[----:B------:R-:W-:Y:S01]  /*2660*/  IMAD.MOV.U32 R5, RZ, RZ, 0x10 ;  /* 0x00000010ff057424 */ /* 0x000fe200078e00ff */
[----:B------:R1:W-:Y:S01]  /*2670*/  STL [R1+0x8c], R9 ;  /* 0x00008c0901007387 */ /* 0x0003e20000100800 */
[----:B------:R-:W-:Y:S01]  /*2680*/  @!P2 IMAD.SHL.U32 R4, R86, 0x10, RZ ;  /* 0x000000105604a824 */ /* 0x000fe200078e00ff */
[----:B------:R-:W-:Y:S01]  /*2690*/  CS2R R30, SRZ ;  /* 0x00000000001e7805 */ /* 0x000fe2000001ff00 */
[----:B------:R-:W-:Y:S01]  /*26a0*/  IMAD.SHL.U32 R0, R0, 0x2, RZ ;  /* 0x0000000200007824 */ /* 0x000fe200078e00ff */
[----:B------:R-:W-:Y:S01]  /*26b0*/  SEL R5, R5, 0xfffffff0, !P0 ;  /* 0xfffffff005057807 */ /* 0x000fe20004000000 */
[----:B------:R-:W-:Y:S01]  /*26c0*/  IMAD.SHL.U32 R2, R2, 0x2, RZ ;  /* 0x0000000202027824 */ /* 0x000fe200078e00ff */
[----:B------:R2:W-:Y:S01]  /*26d0*/  @!P2 LDGSTS.E.BYPASS.LTC128B.128 [R4+0x14100], [R42.64] ;  /* 0x141000002a04afae */ /* 0x0005e2000b901d44 */
[----:B------:R-:W-:Y:S01]  /*26e0*/  CS2R R86, SRZ ;  /* 0x0000000000567805 */ /* 0x000fe2000001ff00 */
[----:B------:R-:W-:Y:S01]  /*26f0*/  CS2R R26, SRZ ;  /* 0x00000000001a7805 */ /* 0x000fe2000001ff00 */
[----:B------:R-:W-:Y:S01]  /*2700*/  CS2R R20, SRZ ;  /* 0x0000000000147805 */ /* 0x000fe2000001ff00 */
[----:B------:R3:W-:Y:S01]  /*2710*/  STL [R1+0x38], R3 ;  /* 0x0000380301007387 */ /* 0x0007e20000100800 */
[----:B------:R-:W-:-:S03]  /*2720*/  ISETP.GT.AND P2, PT, R10, 0x21, PT ;  /* 0x000000210a00780c */ /* 0x000fc60003f44270 */
[----:B------:R4:W-:Y:S04]  /*2730*/  STL [R1+0x3c], R0 ;  /* 0x00003c0001007387 */ /* 0x0009e80000100800 */
[----:B------:R-:W0:Y:S01]  /*2740*/  LDGDEPBAR ;  /* 0x00000000000079af */ /* 0x000e220000000000 */
[----:B-1----:R-:W-:Y:S02]  /*2750*/  LEA R9, R6, 0x15180, 0x1 ;  /* 0x0001518006097811 */ /* 0x002fe400078e08ff */
[----:B------:R-:W-:-:S03]  /*2760*/  LEA R6, R8, 0x80, 0x1 ;  /* 0x0000008008067811 */ /* 0x000fc600078e08ff */
[----:B------:R-:W-:Y:S01]  /*2770*/  STL [R1+0x40], R9 ;  /* 0x0000400901007387 */ /* 0x000fe20000100800 */
[----:B--2---:R-:W-:-:S03]  /*2780*/  SEL R4, R149, 0xffffffe0, !P1 ;  /* 0xffffffe095047807 */ /* 0x004fc60004800000 */
[----:B------:R1:W-:Y:S01]  /*2790*/  STL [R1+0x24], R6 ;  /* 0x0000240601007387 */ /* 0x0003e20000100800 */
[--C-:B---3--:R-:W-:Y:S01]  /*27a0*/  IMAD R3, R5, 0x2, R2.reuse ;  /* 0x0000000205037824 */ /* 0x108fe200078e0202 */
[----:B------:R-:W-:Y:S01]  /*27b0*/  CS2R R42, SRZ ;  /* 0x00000000002a7805 */ /* 0x000fe2000001ff00 */
[----:B----4-:R-:W-:Y:S02]  /*27c0*/  IMAD.SHL.U32 R0, R7, 0x2, RZ ;  /* 0x0000000207007824 */ /* 0x010fe400078e00ff */
[C---:B------:R-:W-:Y:S02]  /*27d0*/  IMAD R7, R4.reuse, 0x2, R2 ;  /* 0x0000000204077824 */ /* 0x040fe400078e0202 */
[----:B------:R-:W-:-:S03]  /*27e0*/  IMAD R252, R4, 0x2, R3 ;  /* 0x0000000204fc7824 */ /* 0x000fc600078e0203 */
[----:B------:R2:W-:Y:S01]  /*27f0*/  STL [R1+0x20], R7 ;  /* 0x0000200701007387 */ /* 0x0005e20000100800 */
[--C-:B-1----:R-:W-:Y:S02]  /*2800*/  IMAD R6, R5, 0x2, R9.reuse ;  /* 0x0000000205067824 */ /* 0x102fe400078e0209 */
[C---:B------:R-:W-:Y:S02]  /*2810*/  IMAD R5, R4.reuse, 0x2, R9 ;  /* 0x0000000204057824 */ /* 0x040fe400078e0209 */
[----:B------:R-:W-:Y:S01]  /*2820*/  IMAD R4, R4, 0x2, R6 ;  /* 0x0000000204047824 */ /* 0x000fe200078e0206 */
[----:B------:R2:W-:Y:S04]  /*2830*/  STL [R1+0x44], R6 ;  /* 0x0000440601007387 */ /* 0x0005e80000100800 */
[----:B------:R2:W-:Y:S04]  /*2840*/  STL [R1+0x4c], R5 ;  /* 0x00004c0501007387 */ /* 0x0005e80000100800 */
[----:B------:R2:W-:Y:S02]  /*2850*/  STL [R1+0x48], R4 ;  /* 0x0000480401007387 */ /* 0x0005e40000100800 */
.L_x_55:
[----:B------:R-:W3:Y:S01]  /*2860*/  LDL R159, [R1+0x28] ;  /* 0x00002800019f7983 */ /* 0x000ee20000100800 */
[----:B------:R-:W-:Y:S04]  /*2870*/  DEPBAR.LE SB0, 0x0 ;  /* 0x000080000000791a */ /* 0x000fe80000000000 */
[----:B------:R-:W4:Y:S01]  /*2880*/  LDL R158, [R1+0x2c] ;  /* 0x00002c00019e7983 */ /* 0x000f220000100800 */
[----:B------:R-:W-:Y:S03]  /*2890*/  IADD3 R244, R248, 0x1, RZ ;  /* 0x00000001f8f47810 */ /* 0x000fe60007ffe0ff */
[----:B-----5:R-:W5:Y:S04]  /*28a0*/  LDL R157, [R1+0x34] ;  /* 0x00003400019d7983 */ /* 0x020f680000100800 */
[----:B--2---:R-:W2:Y:S04]  /*28b0*/  LDL R162, [R1+0x20] ;  /* 0x0000200001a27983 */ /* 0x004ea80000100800 */
[----:B------:R-:W2:Y:S04]  /*28c0*/  LDL R156, [R1+0x30] ;  /* 0x00003000019c7983 */ /* 0x000ea80000100800 */
[----:B------:R-:W-:Y:S06]  /*28d0*/  BAR.SYNC.DEFER_BLOCKING 0x0 ;  /* 0x0000000000007b1d */ /* 0x000fec0000010000 */
[----:B------:R-:W-:Y:S04]  /*28e0*/  LDSM.16.M88.4 R8, [R2+0x8080] ;  /* 0x008080000208783b */ /* 0x000fe80000000200 */
[----:B------:R-:W-:Y:S04]  /*28f0*/  LDSM.16.M88.4 R16, [R3+0x8080] ;  /* 0x008080000310783b */ /* 0x000fe80000000200 */
[----:B------:R-:W2:Y:S04]  /*2900*/  LDL R229, [R1+0x6c] ;  /* 0x00006c0001e57983 */ /* 0x000ea80000100800 */
[----:B------:R-:W2:Y:S04]  /*2910*/  LDL R245, [R1+0x88] ;  /* 0x0000880001f57983 */ /* 0x000ea80000100800 */
[----:B------:R-:W2:Y:S04]  /*2920*/  LDL R241, [R1+0x3c] ;  /* 0x00003c0001f17983 */ /* 0x000ea80000100800 */
[----:B------:R-:W2:Y:S04]  /*2930*/  LDL R240, [R1+0x38] ;  /* 0x0000380001f07983 */ /* 0x000ea80000100800 */
[----:B---3--:R-:W1:Y:S04]  /*2940*/  LDSM.16.M88.4 R12, [R159+0x80] ;  /* 0x000080009f0c783b */ /* 0x008e680000000200 */
[----:B----4-:R-:W3:Y:S04]  /*2950*/  LDSM.16.M88.4 R148, [R158+0x80] ;  /* 0x000080009e94783b */ /* 0x010ee80000000200 */
[----:B-----5:R-:W-:Y:S01]  /*2960*/  LDSM.16.M88.4 R152, [R157+0x80] ;  /* 0x000080009d98783b */ /* 0x020fe20000000200 */
[C---:B-1----:R-:W-:Y:S08]  /*2970*/  HMMA.16816.F32 R4, R8.reuse, R12, RZ ;  /* 0x0000000c0804723c */ /* 0x042ff000000018ff */
[----:B------:R-:W-:Y:S01]  /*2980*/  HMMA.16816.F32 R8, R8, R14, RZ ;  /* 0x0000000e0808723c */ /* 0x000fe200000018ff */
[----:B--2---:R-:W1:Y:S04]  /*2990*/  LDSM.16.M88.4 R12, [R162+0x8080] ;  /* 0x00808000a20c783b */ /* 0x004e680000000200 */
[----:B------:R-:W-:Y:S04]  /*29a0*/  LDS R160, [R229.X4+0x14080] ;  /* 0x01408000e5a07984 */ /* 0x000fe80000004800 */
[----:B------:R-:W-:Y:S01]  /*29b0*/  LDS R161, [R229.X4+0x140a0] ;  /* 0x0140a000e5a17984 */ /* 0x000fe20000004800 */
[----:B------:R-:W-:Y:S06]  /*29c0*/  ISETP.GE.AND P1, PT, R244, R245, PT ;  /* 0x000000f5f400720c */ /* 0x000fec0003f26270 */
        /* <DEDUP_REMOVED lines=126> */
[C---:B------:R-:W-:Y:S02]  /*31b0*/  FFMA.FTZ R152, -R157.reuse, R157, 1 ;  /* 0x3f8000009d987423 */ /* 0x040fe4000001019d */
[----:B------:R-:W-:Y:S04]  /*31c0*/  STL [R1+0x50], R244 ;  /* 0x000050f401007387 */ /* 0x000fe80000100800 */
[----:B------:R-:W-:Y:S03]  /*31d0*/  STL [R1+0x5c], R248 ;  /* 0x00005cf801007387 */ /* 0x000fe60000100800 */
        /* <DEDUP_REMOVED lines=130> */
[----:B--234-:R2:W-:Y:S04]  /*3a00*/  STL.64 [R1+0xb8], R4 ;  /* 0x0000b80401007387 */ /* 0x01c5e80000100a00 */
[----:B--2---:R-:W2:Y:S04]  /*3a10*/  LDL.64 R4, [R1+0x78] ;  /* 0x0000780001047983 */ /* 0x004ea80000100a00 */
[----:B------:R3:W-:Y:S04]  /*3a20*/  STL [R1+0xb0], R2 ;  /* 0x0000b00201007387 */ /* 0x0007e80000100800 */
[----:B------:R-:W4:Y:S04]  /*3a30*/  LDL R249, [R1+0x60] ;  /* 0x0000600001f97983 */ /* 0x000f280000100800 */
[----:B---3--:R-:W3:Y:S04]  /*3a40*/  LDL R2, [R1+0x50] ;  /* 0x0000500001027983 */ /* 0x008ee80000100800 */
[----:B------:R1:W-:Y:S04]  /*3a50*/  STL [R1+0xac], R0 ;  /* 0x0000ac0001007387 */ /* 0x0003e80000100800 */
[----:B------:R-:W2:Y:S01]  /*3a60*/  LDL.64 R250, [R1+0x98] ;  /* 0x0000980001fa7983 */ /* 0x000ea20000100a00 */
[----:B---3--:R-:W-:Y:S01]  /*3a70*/  SHF.R.S32.HI R244, RZ, 0x1f, R2 ;  /* 0x0000001ffff47819 */ /* 0x008fe20000011402 */
[----:B------:R-:W-:Y:S04]  /*3a80*/  IMAD.WIDE.U32 R246, R2, c[0x0][0x208], RZ ;  /* 0x0000820002f67a25 */ /* 0x000fe800078e00ff */
[----:B------:R-:W-:Y:S04]  /*3a90*/  IMAD R244, R244, c[0x0][0x208], RZ ;  /* 0x00008200f4f47a24 */ /* 0x000fe800078e02ff */
[----:B------:R-:W-:Y:S01]  /*3aa0*/  IMAD R245, R2, c[0x0][0x20c], R244 ;  /* 0x0000830002f57a24 */ /* 0x000fe200078e02f4 */
[C---:B--2---:R-:W-:Y:S03]  /*3ab0*/  LEA R244, P0, R246.reuse, R4, 0x6 ;  /* 0x00000004f6f47211 */ /* 0x044fe600078030ff */
[----:B------:R-:W-:Y:S02]  /*3ac0*/  IMAD.IADD R245, R247, 0x1, R245 ;  /* 0x00000001f7f57824 */ /* 0x000fe400078e02f5 */
[----:B------:R-:W1:Y:S03]  /*3ad0*/  S2R R247, SR_TID.X ;  /* 0x0000000000f77919 */ /* 0x000e660000002100 */
[----:B------:R-:W-:Y:S02]  /*3ae0*/  LEA.HI.X R245, R246, R5, R245, 0x6, P0 ;  /* 0x00000005f6f57211 */ /* 0x000fe400000f34f5 */
[----:B------:R2:W5:Y:S01]  /*3af0*/  LDL.LU.64 R4, [R1+0xb8] ;  /* 0x0000b80001047983 */ /* 0x0005620000300a00 */
[----:B----4-:R-:W-:Y:S03]  /*3b00*/  LOP3.LUT P0, RZ, R249, 0x1, RZ, 0xc0, !PT ;  /* 0x00000001f9ff7812 */ /* 0x010fe6000780c0ff */
[----:B------:R-:W3:Y:S01]  /*3b10*/  LDL R246, [R1+0x74] ;  /* 0x0000740001f67983 */ /* 0x000ee20000100800 */
[----:B-1----:R-:W-:Y:S04]  /*3b20*/  SHF.R.S32.HI R0, RZ, 0x1f, R247 ;  /* 0x0000001fff007819 */ /* 0x002fe800000114f7 */
[----:B------:R-:W-:Y:S02]  /*3b30*/  LEA.HI R0, R0, R247, RZ, 0x3 ;  /* 0x000000f700007211 */ /* 0x000fe400078f18ff */
[----:B------:R-:W4:Y:S02]  /*3b40*/  LDL R247, [R1+0x54] ;  /* 0x0000540001f77983 */ /* 0x000f240000100800 */
[----:B------:R-:W-:Y:S01]  /*3b50*/  SHF.R.S32.HI R0, RZ, 0x3, R0 ;  /* 0x00000003ff007819 */ /* 0x000fe20000011400 */
[----:B---3--:R-:W-:Y:S02]  /*3b60*/  IMAD R246, R2, -0x20, R246 ;  /* 0xffffffe002f67824 */ /* 0x008fe400078e02f6 */
[----:B------:R2:W5:Y:S03]  /*3b70*/  LDL.LU R2, [R1+0xb0] ;  /* 0x0000b00001027983 */ /* 0x0005660000300800 */
[----:B------:R-:W-:-:S13]  /*3b80*/  ISETP.LE.OR P0, PT, R246, R0, !P0 ;  /* 0x00000000f600720c */ /* 0x000fda0004703670 */
[----:B------:R-:W-:Y:S01]  /*3b90*/  @!PT LDS RZ, [RZ] ;  /* 0x00000000fffff984 */ /* 0x000fe20000000800 */
[----:B------:R-:W-:Y:S01]  /*3ba0*/  @!PT LDS RZ, [RZ] ;  /* 0x00000000fffff984 */ /* 0x000fe20000000800 */
[----:B------:R-:W-:Y:S01]  /*3bb0*/  @!PT LDS RZ, [RZ] ;  /* 0x00000000fffff984 */ /* 0x000fe20000000800 */
[----:B----4-:R1:W-:Y:S01]  /*3bc0*/  LDGSTS.E.BYPASS.LTC128B.128 [R247+0x10080], [R244.64], !P0 ;  /* 0x10080000f4f77fae */ /* 0x0103e2000c101d44 */
[----:B------:R-:W-:Y:S04]  /*3bd0*/  LOP3.LUT P0, RZ, R249, 0x2, RZ, 0xc0, !PT ;  /* 0x00000002f9ff7812 */ /* 0x000fe8000780c0ff */
[----:B------:R-:W-:-:S13]  /*3be0*/  ISETP.LE.OR P0, PT, R246, R0, !P0 ;  /* 0x00000000f600720c */ /* 0x000fda0004703670 */
[----:B------:R1:W-:Y:S01]  /*3bf0*/  LDGSTS.E.BYPASS.LTC128B.128 [R247+0x11080], [R244.64+0x80], !P0 ;  /* 0x11080080f4f77fae */ /* 0x0003e2000c101d44 */
[----:B------:R-:W-:Y:S04]  /*3c00*/  LOP3.LUT P0, RZ, R249, 0x4, RZ, 0xc0, !PT ;  /* 0x00000004f9ff7812 */ /* 0x000fe8000780c0ff */
[----:B------:R-:W-:-:S13]  /*3c10*/  ISETP.LE.OR P0, PT, R246, R0, !P0 ;  /* 0x00000000f600720c */ /* 0x000fda0004703670 */
[----:B------:R1:W-:Y:S01]  /*3c20*/  LDGSTS.E.BYPASS.LTC128B.128 [R247+0x12080], [R244.64+0x100], !P0 ;  /* 0x12080100f4f77fae */ /* 0x0003e2000c101d44 */
[----:B------:R-:W-:Y:S03]  /*3c30*/  LOP3.LUT P0, RZ, R249, 0x8, RZ, 0xc0, !PT ;  /* 0x00000008f9ff7812 */ /* 0x000fe6000780c0ff */
[----:B------:R-:W1:Y:S01]  /*3c40*/  S2R R249, SR_TID.X ;  /* 0x0000000000f97919 */ /* 0x000e620000002100 */
[----:B------:R-:W-:Y:S02]  /*3c50*/  ISETP.LE.OR P0, PT, R246, R0, !P0 ;  /* 0x00000000f600720c */ /* 0x000fe40004703670 */
[----:B------:R-:W-:Y:S01]  /*3c60*/  @!P6 LEA R246, R248, 0x20, 0x5 ;  /* 0x00000020f8f6e811 */ /* 0x000fe200078e28ff */
[----:B------:R2:W5:Y:S10]  /*3c70*/  LDL.LU R0, [R1+0xac] ;  /* 0x0000ac0001007983 */ /* 0x0005740000300800 */
[----:B------:R1:W-:Y:S02]  /*3c80*/  LDGSTS.E.BYPASS.LTC128B.128 [R247+0x13080], [R244.64+0x180], !P0 ;  /* 0x13080180f4f77fae */ /* 0x0003e4000c101d44 */
[----:B-1----:R-:W-:Y:S02]  /*3c90*/  @!P6 IMAD.SHL.U32 R247, R249, 0x10, RZ ;  /* 0x00000010f9f7e824 */ /* 0x002fe400078e00ff */
[----:B------:R-:W-:Y:S05]  /*3ca0*/  @!P6 IMAD.WIDE R244, R246, 0x4, R250 ;  /* 0x00000004f6f4e825 */ /* 0x000fea00078e02fa */
[----:B------:R2:W-:Y:S02]  /*3cb0*/  @!P6 LDGSTS.E.BYPASS.LTC128B.128 [R247+0x14100], [R244.64] ;  /* 0x14100000f4f7efae */ /* 0x0005e4000b901d44 */
.L_x_53:
[-C--:B-12345:R-:W-:Y:S01]  /*3cc0*/  HMMA.16816.F32 R84, R4, R8.reuse, R84 ;  /* 0x000000080454723c */ /* 0x0befe20000001854 */
        /* <DEDUP_REMOVED lines=49> */
[----:B----4-:R-:W2:Y:S04]  /*3fe0*/  LDL R149, [R1+0x50] ;  /* 0x0000500001957983 */ /* 0x010ea80000100800 */
[----:B-1----:R-:W4:Y:S04]  /*3ff0*/  LDL.64 R12, [R1+0x80] ;  /* 0x00008000010c7983 */ /* 0x002f280000100a00 */
[----:B------:R-:W5:Y:S04]  /*4000*/  LDL R148, [R1+0x74] ;  /* 0x0000740001947983 */ /* 0x000f680000100800 */
[----:B---3--:R-:W3:Y:S04]  /*4010*/  LDL R11, [R1+0x64] ;  /* 0x00006400010b7983 */ /* 0x008ee80000100800 */
[----:B------:R-:W5:Y:S04]  /*4020*/  LDL R10, [R1+0x54] ;  /* 0x00005400010a7983 */ /* 0x000f680000100800 */
[----:B------:R-:W5:Y:S04]  /*4030*/  LDL.64 R8, [R1+0xa0] ;  /* 0x0000a00001087983 */ /* 0x000f680000100a00 */
[----:B------:R-:W1:Y:S01]  /*4040*/  S2R R151, SR_TID.X ;  /* 0x0000000000977919 */ /* 0x000e620000002100 */
[----:B--2---:R-:W-:Y:S01]  /*4050*/  SHF.R.S32.HI R4, RZ, 0x1f, R149 ;  /* 0x0000001fff047819 */ /* 0x004fe20000011495 */
[C---:B------:R-:W-:Y:S04]  /*4060*/  IMAD.WIDE.U32 R6, R149.reuse, c[0x0][0x178], RZ ;  /* 0x00005e0095067a25 */ /* 0x040fe800078e00ff */
[----:B------:R-:W-:Y:S04]  /*4070*/  IMAD R4, R4, c[0x0][0x178], RZ ;  /* 0x00005e0004047a24 */ /* 0x000fe800078e02ff */
[----:B------:R-:W-:Y:S01]  /*4080*/  IMAD R5, R149, c[0x0][0x17c], R4 ;  /* 0x00005f0095057a24 */ /* 0x000fe200078e0204 */
[C---:B----4-:R-:W-:Y:S02]  /*4090*/  LEA R4, P0, R6.reuse, R12, 0x6 ;  /* 0x0000000c06047211 */ /* 0x050fe400078030ff */
[----:B---3--:R-:W-:Y:S01]  /*40a0*/  LOP3.LUT P1, RZ, R11, 0x1, RZ, 0xc0, !PT ;  /* 0x000000010bff7812 */ /* 0x008fe2000782c0ff */
[----:B------:R-:W-:Y:S02]  /*40b0*/  IMAD.IADD R5, R7, 0x1, R5 ;  /* 0x0000000107057824 */ /* 0x000fe400078e0205 */
[----:B------:R-:W-:Y:S01]  /*40c0*/  IMAD.SHL.U32 R7, R149, 0x20, RZ ;  /* 0x0000002095077824 */ /* 0x000fe200078e00ff */
[----:B-1----:R-:W-:Y:S02]  /*40d0*/  SHF.R.S32.HI R149, RZ, 0x1f, R151 ;  /* 0x0000001fff957819 */ /* 0x002fe40000011497 */
[----:B------:R-:W-:Y:S01]  /*40e0*/  LEA.HI.X R5, R6, R13, R5, 0x6, P0 ;  /* 0x0000000d06057211 */ /* 0x000fe200000f3405 */
[----:B-----5:R-:W-:Y:S01]  /*40f0*/  IMAD.IADD R6, R148, 0x1, -R7 ;  /* 0x0000000194067824 */ /* 0x020fe200078e0a07 */
[----:B------:R-:W-:Y:S02]  /*4100*/  LEA.HI R149, R149, R151, RZ, 0x3 ;  /* 0x0000009795957211 */ /* 0x000fe400078f18ff */
[C---:B------:R-:W-:Y:S02]  /*4110*/  LOP3.LUT P0, RZ, R11.reuse, 0x2, RZ, 0xc0, !PT ;  /* 0x000000020bff7812 */ /* 0x040fe4000780c0ff */
[----:B------:R-:W-:Y:S04]  /*4120*/  SHF.R.S32.HI R149, RZ, 0x3, R149 ;  /* 0x00000003ff957819 */ /* 0x000fe80000011495 */
[CC--:B------:R-:W-:Y:S02]  /*4130*/  ISETP.LE.OR P1, PT, R6.reuse, R149.reuse, !P1 ;  /* 0x000000950600720c */ /* 0x0c0fe40004f23670 */
[CC--:B------:R-:W-:Y:S11]  /*4140*/  ISETP.LE.OR P0, PT, R6.reuse, R149.reuse, !P0 ;  /* 0x000000950600720c */ /* 0x0c0ff60004703670 */
[----:B------:R-:W-:Y:S01]  /*4150*/  @!PT LDS RZ, [RZ] ;  /* 0x00000000fffff984 */ /* 0x000fe20000000800 */
[----:B------:R-:W-:Y:S01]  /*4160*/  @!PT LDS RZ, [RZ] ;  /* 0x00000000fffff984 */ /* 0x000fe20000000800 */
[----:B------:R-:W-:Y:S01]  /*4170*/  @!PT LDS RZ, [RZ] ;  /* 0x00000000fffff984 */ /* 0x000fe20000000800 */
[----:B------:R1:W-:Y:S01]  /*4180*/  LDGSTS.E.BYPASS.LTC128B.128 [R10+0x8080], [R4.64], !P1 ;  /* 0x08080000040a7fae */ /* 0x0003e2000c901d44 */
[C---:B------:R-:W-:Y:S03]  /*4190*/  LOP3.LUT P1, RZ, R11.reuse, 0x4, RZ, 0xc0, !PT ;  /* 0x000000040bff7812 */ /* 0x040fe6000782c0ff */
[----:B------:R1:W-:Y:S01]  /*41a0*/  LDGSTS.E.BYPASS.LTC128B.128 [R10+0x9080], [R4.64+0x80], !P0 ;  /* 0x09080080040a7fae */ /* 0x0003e2000c101d44 */
[CC--:B------:R-:W-:Y:S02]  /*41b0*/  ISETP.LE.OR P1, PT, R6.reuse, R149.reuse, !P1 ;  /* 0x000000950600720c */ /* 0x0c0fe40004f23670 */
[----:B------:R-:W-:Y:S02]  /*41c0*/  LOP3.LUT P0, RZ, R11, 0x8, RZ, 0xc0, !PT ;  /* 0x000000080bff7812 */ /* 0x000fe4000780c0ff */
[----:B------:R-:W2:Y:S02]  /*41d0*/  S2R R11, SR_TID.X ;  /* 0x00000000000b7919 */ /* 0x000ea40000002100 */
[----:B------:R-:W-:Y:S07]  /*41e0*/  ISETP.LE.OR P0, PT, R6, R149, !P0 ;  /* 0x000000950600720c */ /* 0x000fee0004703670 */
[----:B------:R1:W-:Y:S06]  /*41f0*/  LDGSTS.E.BYPASS.LTC128B.128 [R10+0xa080], [R4.64+0x100], !P1 ;  /* 0x0a080100040a7fae */ /* 0x0003ec000c901d44 */
[----:B------:R1:W-:Y:S01]  /*4200*/  LDGSTS.E.BYPASS.LTC128B.128 [R10+0xb080], [R4.64+0x180], !P0 ;  /* 0x0b080180040a7fae */ /* 0x0003e2000c101d44 */
[----:B--2---:R-:W-:Y:S02]  /*4210*/  @!P6 IMAD.SHL.U32 R6, R11, 0x10, RZ ;  /* 0x000000100b06e824 */ /* 0x004fe400078e00ff */
[----:B-1----:R-:W-:Y:S05]  /*4220*/  @!P6 IMAD.WIDE R4, R7, 0x4, R8 ;  /* 0x000000040704e825 */ /* 0x002fea00078e0208 */
[----:B------:R1:W-:Y:S02]  /*4230*/  @!P6 LDGSTS.E.BYPASS.LTC128B.128 [R6+0x14080], [R4.64] ;  /* 0x140800000406efae */ /* 0x0003e4000b901d44 */
.L_x_54:
[-C--:B-1-34-:R-:W-:Y:S01]  /*4240*/  HMMA.16816.F32 R4, R160, R16.reuse, RZ ;  /* 0x00000010a004723c */ /* 0x09afe200000018ff */
[----:B------:R-:W2:Y:S04]  /*4250*/  LDL.LU R240, [R1] ;  /* 0x0000000001f07983 */ /* 0x000ea80000300800 */
[----:B------:R-:W2:Y:S03]  /*4260*/  LDL.LU R241, [R1+0x4] ;  /* 0x0000040001f17983 */ /* 0x000ea60000300800 */
[C---:B------:R-:W-:Y:S01]  /*4270*/  HMMA.16816.F32 R8, R232.reuse, R16, RZ ;  /* 0x00000010e808723c */ /* 0x040fe200000018ff */
[----:B------:R-:W2:Y:S04]  /*4280*/  LDL.LU R242, [R1+0x8] ;  /* 0x0000080001f27983 */ /* 0x000ea80000300800 */
[----:B------:R-:W2:Y:S03]  /*4290*/  LDL.LU R243, [R1+0xc] ;  /* 0x00000c0001f37983 */ /* 0x000ea60000300800 */
[-C--:B------:R-:W-:Y:S01]  /*42a0*/  HMMA.16816.F32 R12, R232, R18.reuse, RZ ;  /* 0x00000012e80c723c */ /* 0x080fe200000018ff */
[----:B------:R-:W0:Y:S04]  /*42b0*/  LDGDEPBAR ;  /* 0x00000000000079af */ /* 0x000e280000000000 */
[----:B------:R-:W-:Y:S03]  /*42c0*/  STL.64 [R1+0xb8], R22 ;  /* 0x0000b81601007387 */ /* 0x000fe60000100a00 */
[C---:B------:R-:W-:Y:S01]  /*42d0*/  HMMA.16816.F32 R16, R160.reuse, R18, RZ ;  /* 0x00000012a010723c */ /* 0x040fe200000018ff */
[----:B------:R1:W-:Y:S07]  /*42e0*/  STL.64 [R1+0xb0], R20 ;  /* 0x0000b01401007387 */ /* 0x0003ee0000100a00 */
[-C--:B------:R-:W-:Y:S08]  /*42f0*/  HMMA.16816.F32 R148, R160, R236.reuse, RZ ;  /* 0x000000eca094723c */ /* 0x080ff000000018ff */
[C---:B------:R-:W-:Y:S08]  /*4300*/  HMMA.16816.F32 R152, R232.reuse, R236, RZ ;  /* 0x000000ece898723c */ /* 0x040ff000000018ff */
[-C--:B------:R-:W-:Y:S01]  /*4310*/  HMMA.16816.F32 R156, R232, R238.reuse, RZ ;  /* 0x000000eee89c723c */ /* 0x080fe200000018ff */
[----:B-1----:R-:W3:Y:S04]  /*4320*/  LDL.LU R20, [R1+0x10] ;  /* 0x0000100001147983 */ /* 0x002ee80000300800 */
[----:B------:R-:W3:Y:S03]  /*4330*/  LDL.LU R21, [R1+0x14] ;  /* 0x0000140001157983 */ /* 0x000ee60000300800 */
[----:B------:R-:W-:Y:S01]  /*4340*/  HMMA.16816.F32 R160, R160, R238, RZ ;  /* 0x000000eea0a0723c */ /* 0x000fe200000018ff */
[----:B------:R-:W4:Y:S04]  /*4350*/  LDL.LU R22, [R1+0x18] ;  /* 0x0000180001167983 */ /* 0x000f280000300800 */
[----:B------:R-:W4:Y:S03]  /*4360*/  LDL.LU R23, [R1+0x1c] ;  /* 0x00001c0001177983 */ /* 0x000f260000300800 */
[-C--:B------:R-:W-:Y:S01]  /*4370*/  HMMA.16816.F32 R4, R244, R248.reuse, R4 ;  /* 0x000000f8f404723c */ /* 0x080fe20000001804 */
[----:B------:R1:W-:Y:S04]  /*4380*/  STL [R1+0xac], R0 ;  /* 0x0000ac0001007387 */ /* 0x0003e80000100800 */
[----:B------:R-:W2:Y:S04]  /*4390*/  LDL R237, [R1+0x4c] ;  /* 0x00004c0001ed7983 */ /* 0x000ea80000100800 */
[----:B-1----:R-:W3:Y:S04]  /*43a0*/  LDL R0, [R1+0x24] ;  /* 0x0000240001007983 */ /* 0x002ee80000100800 */
[----:B--2---:R-:W-:Y:S01]  /*43b0*/  LDSM.16.M88.4 R228, [R237] ;  /* 0x00000000ede4783b */ /* 0x004fe20000000200 */
[C---:B------:R-:W-:Y:S03]  /*43c0*/  HMMA.16816.F32 R8, R240.reuse, R248, R8 ;  /* 0x000000f8f008723c */ /* 0x040fe60000001808 */
[----:B------:R-:W-:Y:S04]  /*43d0*/  LDSM.16.M88.4 R236, [R237+0x800] ;  /* 0x00080000edec783b */ /* 0x000fe80000000200 */
[----:B------:R-:W2:Y:S01]  /*43e0*/  LDL R249, [R1+0x48] ;  /* 0x0000480001f97983 */ /* 0x000ea20000100800 */
[-C--:B------:R-:W-:Y:S08]  /*43f0*/  HMMA.16816.F32 R12, R240, R250.reuse, R12 ;  /* 0x000000faf00c723c */ /* 0x080ff0000000180c */
[C---:B------:R-:W-:Y:S01]  /*4400*/  HMMA.16816.F32 R16, R244.reuse, R250, R16 ;  /* 0x000000faf410723c */ /* 0x040fe20000001810 */
[----:B---3--:R-:W1:Y:S07]  /*4410*/  LDSM.16.MT88.4 R232, [R0+0x1000] ;  /* 0x0010000000e8783b */ /* 0x008e6e0000004200 */
[-C--:B------:R-:W-:Y:S08]  /*4420*/  HMMA.16816.F32 R148, R244, R20.reuse, R148 ;  /* 0x00000014f494723c */ /* 0x080ff00000001894 */
[C---:B------:R-:W-:Y:S08]  /*4430*/  HMMA.16816.F32 R152, R240.reuse, R20, R152 ;  /* 0x00000014f098723c */ /* 0x040ff00000001898 */
[-C--:B----4-:R-:W-:Y:S01]  /*4440*/  HMMA.16816.F32 R156, R240, R22.reuse, R156 ;  /* 0x00000016f09c723c */ /* 0x090fe2000000189c */
[----:B------:R-:W3:Y:S07]  /*4450*/  LDSM.16.MT88.4 R240, [R0+0x5000] ;  /* 0x0050000000f0783b */ /* 0x000eee0000004200 */
[----:B------:R-:W-:Y:S01]  /*4460*/  HMMA.16816.F32 R160, R244, R22, R160 ;  /* 0x00000016f4a0723c */ /* 0x000fe200000018a0 */
[----:B------:R4:W5:Y:S04]  /*4470*/  LDL.LU.64 R22, [R1+0xb8] ;  /* 0x0000b80001167983 */ /* 0x0009680000300a00 */
[----:B------:R4:W5:Y:S03]  /*4480*/  LDL.LU.64 R20, [R1+0xb0] ;  /* 0x0000b00001147983 */ /* 0x0009660000300a00 */
[-C--:B-1----:R-:W-:Y:S08]  /*4490*/  HMMA.16816.F32 R4, R228, R232.reuse, R4 ;  /* 0x000000e8e404723c */ /* 0x082ff00000001804 */
[C---:B------:R-:W-:Y:S08]  /*44a0*/  HMMA.16816.F32 R8, R236.reuse, R232, R8 ;  /* 0x000000e8ec08723c */ /* 0x040ff00000001808 */
[-C--:B------:R-:W-:Y:S08]  /*44b0*/  HMMA.16816.F32 R12, R236, R234.reuse, R12 ;  /* 0x000000eaec0c723c */ /* 0x080ff0000000180c */
[C---:B------:R-:W-:Y:S01]  /*44c0*/  HMMA.16816.F32 R16, R228.reuse, R234, R16 ;  /* 0x000000eae410723c */ /* 0x040fe20000001810 */
[----:B------:R-:W-:Y:S07]  /*44d0*/  LDSM.16.MT88.4 R232, [R0+0x1800] ;  /* 0x0018000000e8783b */ /* 0x000fee0000004200 */
[-C--:B---3--:R-:W-:Y:S08]  /*44e0*/  HMMA.16816.F32 R148, R228, R240.reuse, R148 ;  /* 0x000000f0e494723c */ /* 0x088ff00000001894 */
[C---:B------:R-:W-:Y:S01]  /*44f0*/  HMMA.16816.F32 R152, R236.reuse, R240, R152 ;  /* 0x000000f0ec98723c */ /* 0x040fe20000001898 */
[----:B------:R-:W3:Y:S04]  /*4500*/  LDL.LU R240, [R1+0x5c] ;  /* 0x00005c0001f07983 */ /* 0x000ee80000300800 */
[----:B------:R-:W4:Y:S03]  /*4510*/  LDL R241, [R1+0x8c] ;  /* 0x00008c0001f17983 */ /* 0x000f260000100800 */
[-C--:B------:R-:W-:Y:S01]  /*4520*/  HMMA.16816.F32 R156, R236, R242.reuse, R156 ;  /* 0x000000f2ec9c723c */ /* 0x080fe2000000189c */
[----:B------:R1:W-:Y:S07]  /*4530*/  LDSM.16.MT88.4 R236, [R0+0x5800] ;  /* 0x0058000000ec783b */ /* 0x0003ee0000004200 */
[----:B------:R-:W-:Y:S01]  /*4540*/  HMMA.16816.F32 R160, R228, R242, R160 ;  /* 0x000000f2e4a0723c */ /* 0x000fe200000018a0 */
[----:B-1----:R1:W5:Y:S04]  /*4550*/  LDL.LU R0, [R1+0xac] ;  /* 0x0000ac0001007983 */ /* 0x0023680000300800 */
        /* <DEDUP_REMOVED lines=9> */
[-C--:B------:R-:W-:Y:S04]  /*45f0*/  HMMA.16816.F32 R156, R248, R238.reuse, R156 ;  /* 0x000000eef89c723c */ /* 0x080fe8000000189c */
[----:B---3--:R-:W-:Y:S02]  /*4600*/  IMAD.SHL.U32 R228, R240, 0x2000, RZ ;  /* 0x00002000f0e47824 */ /* 0x008fe400078e00ff */
[----:B------:R-:W2:Y:S02]  /*4610*/  LDL R240, [R1+0x88] ;  /* 0x0000880001f07983 */ /* 0x000ea40000100800 */
[----:B------:R-:W-:Y:S04]  /*4620*/  HMMA.16816.F32 R160, R244, R238, R160 ;  /* 0x000000eef4a0723c */ /* 0x000fe800000018a0 */
[C---:B----4-:R-:W-:Y:S04]  /*4630*/  IADD3 R229, P0, R228.reuse, R242, RZ ;  /* 0x000000f2e4e57210 */ /* 0x050fe80007f1e0ff */
[----:B------:R-:W-:Y:S02]  /*4640*/  LEA.HI.X.SX32 R230, R228, R241, 0x1, P0 ;  /* 0x000000f1e4e67211 */ /* 0x000fe400000f0eff */
[----:B------:R-:W2:Y:S02]  /*4650*/  LDL.LU R241, [R1+0x50] ;  /* 0x0000500001f17983 */ /* 0x000ea40000300800 */
[C---:B------:R-:W-:Y:S04]  /*4660*/  LEA R228, P0, R229.reuse, c[0x0][0x220], 0x2 ;  /* 0x00008800e5e47a11 */ /* 0x040fe800078010ff */
[----:B------:R-:W-:Y:S05]  /*4670*/  LEA.HI.X R229, R229, c[0x0][0x224], R230, 0x2, P0 ;  /* 0x00008900e5e57a11 */ /* 0x000fea00000f14e6 */
        /* <DEDUP_REMOVED lines=32> */
[----:B--2---:R-:W-:Y:S01]  /*4880*/  ISETP.GE.AND P0, PT, R241, R240, PT ;  /* 0x000000f0f100720c */ /* 0x004fe20003f06270 */
[----:B------:R-:W-:-:S12]  /*4890*/  IMAD.MOV.U32 R248, RZ, RZ, R241 ;  /* 0x000000fffff87224 */ /* 0x000fd800078e00f1 */
[----:B-1----:R-:W-:-:S05]  /*48a0*/  @!P0 BRA `(.L_x_55) ;  /* 0xffffdfb000008947 */ /* 0x002fca000383ffff */
[----:B------:R-:W-:Y:S01]  /*48b0*/  FMUL.FTZ R150, R84, c[0x0][0x298] ;  /* 0x0000a60054967a20 */ /* 0x000fe20000410000 */
[----:B------:R-:W-:Y:S01]  /*48c0*/  PLOP3.LUT P0, PT, PT, PT, PT, 0x8, 0x0 ;  /* 0x000000000000781c */ /* 0x000fe20003f0e170 */
[----:B------:R-:W-:Y:S02]  /*48d0*/  FMUL.FTZ R148, R85, c[0x0][0x298] ;  /* 0x0000a60055947a20 */ /* 0x000fe40000410000 */
[----:B------:R-:W-:Y:S02]  /*48e0*/  FMUL.FTZ R149, R86, c[0x0][0x298] ;  /* 0x0000a60056957a20 */ /* 0x000fe40000410000 */
[----:B------:R-:W-:Y:S02]  /*48f0*/  FMUL.FTZ R4, R87, c[0x0][0x298] ;  /* 0x0000a60057047a20 */ /* 0x000fe40000410000 */
[----:B------:R-:W-:Y:S02]  /*4900*/  FMUL.FTZ R5, R88, c[0x0][0x298] ;  /* 0x0000a60058057a20 */ /* 0x000fe40000410000 */
[----:B------:R-:W-:-:S02]  /*4910*/  FMUL.FTZ R2, R89, c[0x0][0x298] ;  /* 0x0000a60059027a20 */ /* 0x000fc40000410000 */
[----:B------:R-:W-:Y:S02]  /*4920*/  FMUL.FTZ R3, R90, c[0x0][0x298] ;  /* 0x0000a6005a037a20 */ /* 0x000fe40000410000 */
[----:B-----5:R-:W-:Y:S02]  /*4930*/  FMUL.FTZ R0, R91, c[0x0][0x298] ;  /* 0x0000a6005b007a20 */ /* 0x020fe40000410000 */
        /* <DEDUP_REMOVED lines=56> */
.L_x_52:
[----:B------:R-:W-:Y:S05]  /*4cc0*/  @P0 BRA `(.L_x_56) ;  /* 0x00001e6000000947 */ /* 0x000fea0003800000 */
[----:B------:R-:W2:Y:S01]  /*4cd0*/  LDL R111, [R1+0xa8] ;  /* 0x0000a800016f7983 */ /* 0x000ea20000100800 */
[----:B------:R-:W-:Y:S02]  /*4ce0*/  F2FP.PACK_AB R87, R33, R32 ;  /* 0x000000202157723e */ /* 0x000fe400000000ff */
[----:B------:R-:W-:Y:S01]  /*4cf0*/  F2FP.PACK_AB R33, R2, R5 ;  /* 0x000000050221723e */ /* 0x000fe200000000ff */
[----:B------:R-:W1:Y:S01]  /*4d00*/  S2R R119, SR_TID.X ;  /* 0x0000000000777919 */ /* 0x000e620000002100 */
[----:B------:R-:W-:-:S02]  /*4d10*/  F2FP.PACK_AB R32, R0, R3 ;  /* 0x000000030020723e */ /* 0x000fc400000000ff */
[----:B------:R-:W-:Y:S02]  /*4d20*/  F2FP.PACK_AB R36, R37, R36 ;  /* 0x000000242524723e */ /* 0x000fe400000000ff */
[----:B------:R-:W-:Y:S02]  /*4d30*/  F2FP.PACK_AB R90, R23, R22 ;  /* 0x00000016175a723e */ /* 0x000fe400000000ff */
[----:B------:R-:W-:Y:S02]  /*4d40*/  F2FP.PACK_AB R86, R35, R34 ;  /* 0x000000222356723e */ /* 0x000fe400000000ff */
[----:B------:R-:W-:Y:S02]  /*4d50*/  F2FP.PACK_AB R34, R4, R149 ;  /* 0x000000950422723e */ /* 0x000fe400000000ff */
[----:B------:R-:W-:Y:S02]  /*4d60*/  F2FP.PACK_AB R91, R21, R20 ;  /* 0x00000014155b723e */ /* 0x000fe400000000ff */
[----:B------:R-:W-:-:S02]  /*4d70*/  F2FP.PACK_AB R89, R25, R24 ;  /* 0x000000181959723e */ /* 0x000fc400000000ff */
[----:B------:R-:W-:Y:S02]  /*4d80*/  F2FP.PACK_AB R88, R27, R26 ;  /* 0x0000001a1b58723e */ /* 0x000fe400000000ff */
[----:B------:R-:W-:Y:S02]  /*4d90*/  F2FP.PACK_AB R85, R29, R28 ;  /* 0x0000001c1d55723e */ /* 0x000fe400000000ff */
[----:B------:R-:W-:Y:S02]  /*4da0*/  F2FP.PACK_AB R84, R31, R30 ;  /* 0x0000001e1f54723e */ /* 0x000fe400000000ff */
[----:B------:R-:W-:Y:S02]  /*4db0*/  F2FP.PACK_AB R38, R39, R38 ;  /* 0x000000262726723e */ /* 0x000fe400000000ff */
[----:B------:R-:W-:Y:S02]  /*4dc0*/  F2FP.PACK_AB R48, R49, R48 ;  /* 0x000000303130723e */ /* 0x000fe400000000ff */
[----:B-1----:R-:W-:-:S02]  /*4dd0*/  SHF.R.S32.HI R5, RZ, 0x1f, R119 ;  /* 0x0000001fff057819 */ /* 0x002fc40000011477 */
[----:B------:R-:W-:Y:S02]  /*4de0*/  F2FP.PACK_AB R50, R51, R50 ;  /* 0x000000323332723e */ /* 0x000fe400000000ff */
[CC--:B------:R-:W-:Y:S02]  /*4df0*/  LEA.HI R3, R5.reuse, R119.reuse, RZ, 0x2 ;  /* 0x0000007705037211 */ /* 0x0c0fe400078f10ff */
[----:B------:R-:W-:Y:S02]  /*4e00*/  LEA.HI R37, R5, R119, RZ, 0x5 ;  /* 0x0000007705257211 */ /* 0x000fe400078f28ff */
[--C-:B------:R-:W-:Y:S02]  /*4e10*/  SHF.R.S32.HI R6, RZ, 0x2, R3.reuse ;  /* 0x00000002ff067819 */ /* 0x100fe40000011403 */
[----:B------:R-:W-:Y:S02]  /*4e20*/  SHF.R.S32.HI R0, RZ, 0x1f, R3 ;  /* 0x0000001fff007819 */ /* 0x000fe40000011403 */
[----:B------:R-:W-:-:S02]  /*4e30*/  SHF.R.S32.HI R23, RZ, 0x5, R37 ;  /* 0x00000005ff177819 */ /* 0x000fc40000011425 */
[----:B------:R-:W-:Y:S02]  /*4e40*/  LEA.HI R0, R0, R6, RZ, 0x3 ;  /* 0x0000000600007211 */ /* 0x000fe400078f18ff */
[----:B------:R-:W-:Y:S02]  /*4e50*/  LEA.HI R5, R5, R119, RZ, 0x6 ;  /* 0x0000007705057211 */ /* 0x000fe400078f30ff */
[----:B------:R-:W-:Y:S02]  /*4e60*/  LOP3.LUT R0, R0, 0xfffffff8, RZ, 0xc0, !PT ;  /* 0xfffffff800007812 */ /* 0x000fe400078ec0ff */
[----:B------:R-:W-:Y:S02]  /*4e70*/  LOP3.LUT R3, R3, 0x3ffffffc, RZ, 0xc0, !PT ;  /* 0x3ffffffc03037812 */ /* 0x000fe400078ec0ff */
[----:B------:R-:W-:Y:S01]  /*4e80*/  SHF.R.U32.HI R5, RZ, 0x3, R5 ;  /* 0x00000003ff057819 */ /* 0x000fe20000011605 */
[----:B------:R-:W-:Y:S01]  /*4e90*/  IMAD.IADD R6, R6, 0x1, -R0 ;  /* 0x0000000106067824 */ /* 0x000fe200078e0a00 */
[----:B------:R-:W-:-:S02]  /*4ea0*/  LEA.HI R0, R37, R23, RZ, 0x1 ;  /* 0x0000001725007211 */ /* 0x000fc400078f08ff */
[----:B------:R-:W-:Y:S01]  /*4eb0*/  F2FP.PACK_AB R40, R41, R40 ;  /* 0x000000282928723e */ /* 0x000fe200000000ff */
[----:B------:R-:W-:Y:S01]  /*4ec0*/  IMAD.SHL.U32 R2, R6, 0x40, RZ ;  /* 0x0000004006027824 */ /* 0x000fe200078e00ff */
[----:B------:R-:W-:Y:S02]  /*4ed0*/  LOP3.LUT R4, R0, 0x1ffffe, RZ, 0xc0, !PT ;  /* 0x001ffffe00047812 */ /* 0x000fe400078ec0ff */
[----:B------:R-:W-:Y:S02]  /*4ee0*/  LOP3.LUT P0, RZ, R6, 0x4, RZ, 0xc0, !PT ;  /* 0x0000000406ff7812 */ /* 0x000fe4000780c0ff */
[----:B------:R-:W-:Y:S01]  /*4ef0*/  LOP3.LUT R0, R2, 0x1c0, RZ, 0xc0, !PT ;  /* 0x000001c002007812 */ /* 0x000fe200078ec0ff */
[----:B------:R-:W-:Y:S01]  /*4f00*/  IMAD.IADD R2, R119, 0x1, -R3 ;  /* 0x0000000177027824 */ /* 0x000fe200078e0a03 */
[----:B------:R-:W-:Y:S01]  /*4f10*/  F2FP.PACK_AB R42, R43, R42 ;  /* 0x0000002a2b2a723e */ /* 0x000fe200000000ff */
[----:B------:R-:W-:Y:S01]  /*4f20*/  IMAD.IADD R3, R23, 0x1, -R4 ;  /* 0x0000000117037824 */ /* 0x000fe200078e0a04 */
[----:B------:R-:W-:-:S02]  /*4f30*/  LOP3.LUT R4, R0, 0x18, R5, 0xf8, !PT ;  /* 0x0000001800047812 */ /* 0x000fc400078ef805 */
[----:B------:R-:W-:Y:S01]  /*4f40*/  SHF.R.U32.HI R0, RZ, 0x3, R0 ;  /* 0x00000003ff007819 */ /* 0x000fe20000011600 */
[----:B------:R-:W-:Y:S01]  /*4f50*/  IMAD R2, R3, 0x200, R2 ;  /* 0x0000020003027824 */ /* 0x000fe200078e0202 */
[----:B------:R-:W-:Y:S02]  /*4f60*/  F2FP.PACK_AB R44, R45, R44 ;  /* 0x0000002c2d2c723e */ /* 0x000fe400000000ff */
[----:B------:R-:W-:Y:S02]  /*4f70*/  LOP3.LUT R0, R4, R0, RZ, 0x3c, !PT ;  /* 0x0000000004007212 */ /* 0x000fe400078e3cff */
[----:B------:R-:W-:Y:S02]  /*4f80*/  F2FP.PACK_AB R46, R47, R46 ;  /* 0x0000002e2f2e723e */ /* 0x000fe400000000ff */
[----:B------:R-:W-:Y:S01]  /*4f90*/  F2FP.PACK_AB R52, R53, R52 ;  /* 0x000000343534723e */ /* 0x000fe200000000ff */
[----:B------:R-:W-:Y:S01]  /*4fa0*/  IMAD.U32 R0, R2, 0x2, R0 ;  /* 0x0000000202007824 */ /* 0x000fe200078e0000 */
[----:B------:R-:W-:-:S02]  /*4fb0*/  F2FP.PACK_AB R54, R55, R54 ;  /* 0x000000363736723e */ /* 0x000fc400000000ff */
[----:B------:R-:W-:Y:S01]  /*4fc0*/  F2FP.PACK_AB R64, R65, R64 ;  /* 0x000000404140723e */ /* 0x000fe200000000ff */
[----:B------:R-:W-:Y:S01]  /*4fd0*/  IMAD.SHL.U32 R0, R0, 0x2, RZ ;  /* 0x0000000200007824 */ /* 0x000fe200078e00ff */
[----:B------:R-:W-:Y:S01]  /*4fe0*/  BAR.SYNC.DEFER_BLOCKING 0x1, 0x100 ;  /* 0x0044000000007b1d */ /* 0x000fe20000010000 */
[----:B------:R-:W-:Y:S02]  /*4ff0*/  F2FP.PACK_AB R66, R67, R66 ;  /* 0x000000424342723e */ /* 0x000fe400000000ff */
[----:B------:R-:W-:Y:S02]  /*5000*/  F2FP.PACK_AB R56, R57, R56 ;  /* 0x000000383938723e */ /* 0x000fe400000000ff */
[C---:B------:R-:W-:Y:S02]  /*5010*/  IADD3 R2, R0.reuse, 0x40, RZ ;  /* 0x0000004000027810 */ /* 0x040fe40007ffe0ff */
[----:B------:R-:W-:Y:S02]  /*5020*/  @P0 IADD3 R2, R0, -0x40, RZ ;  /* 0xffffffc000020810 */ /* 0x000fe40007ffe0ff */
[----:B------:R-:W-:-:S02]  /*5030*/  F2FP.PACK_AB R58, R59, R58 ;  /* 0x0000003a3b3a723e */ /* 0x000fc400000000ff */
[----:B------:R-:W-:Y:S02]  /*5040*/  F2FP.PACK_AB R60, R61, R60 ;  /* 0x0000003c3d3c723e */ /* 0x000fe400000000ff */
[----:B------:R-:W-:Y:S02]  /*5050*/  F2FP.PACK_AB R62, R63, R62 ;  /* 0x0000003e3f3e723e */ /* 0x000fe400000000ff */
[----:B------:R-:W-:Y:S02]  /*5060*/  F2FP.PACK_AB R68, R69, R68 ;  /* 0x000000444544723e */ /* 0x000fe400000000ff */
[----:B------:R-:W-:Y:S02]  /*5070*/  F2FP.PACK_AB R70, R71, R70 ;  /* 0x000000464746723e */ /* 0x000fe400000000ff */
[----:B------:R-:W-:Y:S02]  /*5080*/  F2FP.PACK_AB R80, R81, R80 ;  /* 0x000000505150723e */ /* 0x000fe400000000ff */
[----:B------:R-:W-:-:S02]  /*5090*/  F2FP.PACK_AB R82, R83, R82 ;  /* 0x000000525352723e */ /* 0x000fc400000000ff */
[----:B------:R-:W-:Y:S01]  /*50a0*/  F2FP.PACK_AB R72, R73, R72 ;  /* 0x000000484948723e */ /* 0x000fe200000000ff */
[----:B------:R-:W-:Y:S01]  /*50b0*/  STS [R0+0x8080], R91 ;  /* 0x0080805b00007388 */ /* 0x000fe20000000800 */
[----:B------:R-:W-:Y:S02]  /*50c0*/  F2FP.PACK_AB R74, R75, R74 ;  /* 0x0000004a4b4a723e */ /* 0x000fe400000000ff */
[----:B------:R-:W-:Y:S01]  /*50d0*/  F2FP.PACK_AB R76, R77, R76 ;  /* 0x0000004c4d4c723e */ /* 0x000fe200000000ff */
[----:B------:R-:W-:Y:S01]  /*50e0*/  STS [R0+0x8480], R90 ;  /* 0x0084805a00007388 */ /* 0x000fe20000000800 */
[----:B------:R-:W-:Y:S02]  /*50f0*/  F2FP.PACK_AB R78, R79, R78 ;  /* 0x0000004e4f4e723e */ /* 0x000fe400000000ff */
[----:B------:R-:W-:Y:S01]  /*5100*/  F2FP.PACK_AB R35, R148, R150 ;  /* 0x000000969423723e */ /* 0x000fe200000000ff */
[----:B------:R-:W-:Y:S01]  /*5110*/  STS [R2+0x8080], R87 ;  /* 0x0080805702007388 */ /* 0x000fe20000000800 */
        /* <DEDUP_REMOVED lines=18> */
[----:B-----5:R-:W-:-:S02]  /*5240*/  F2FP.PACK_AB R18, R117, R116 ;  /* 0x000000747512723e */ /* 0x020fc400000000ff */
        /* <DEDUP_REMOVED lines=23> */
[----:B------:R-:W-:-:S03]  /*53c0*/  ISETP.NE.U32.AND P0, PT, RZ, c[0x0][0x358], PT ;  /* 0x0000d600ff007a0c */ /* 0x000fc60003f05070 */
[----:B------:R-:W-:Y:S01]  /*53d0*/  STS [R0+0xc480], R54 ;  /* 0x00c4803600007388 */ /* 0x000fe20000000800 */
[----:B------:R-:W-:Y:S02]  /*53e0*/  ISETP.NE.AND.EX P1, PT, RZ, c[0x0][0x35c], PT, P0 ;  /* 0x0000d700ff007a0c */ /* 0x000fe40003f25300 */
[----:B------:R-:W-:Y:S01]  /*53f0*/  ISETP.NE.U32.AND P0, PT, RZ, c[0x0][0x360], PT ;  /* 0x0000d800ff007a0c */ /* 0x000fe20003f05070 */
[----:B------:R-:W-:Y:S03]  /*5400*/  STS [R2+0xc080], R64 ;  /* 0x00c0804002007388 */ /* 0x000fe60000000800 */
[----:B------:R-:W-:Y:S01]  /*5410*/  ISETP.NE.AND.EX P0, PT, RZ, c[0x0][0x364], PT, P0 ;  /* 0x0000d900ff007a0c */ /* 0x000fe20003f05300 */
        /* <DEDUP_REMOVED lines=42> */
[----:B------:R-:W-:Y:S04]  /*56c0*/  STS [R0+0x7480], R12 ;  /* 0x0074800c00007388 */ /* 0x000fe80000000800 */
[----:B------:R-:W-:Y:S04]  /*56d0*/  STS [R2+0x7080], R11 ;  /* 0x0070800b02007388 */ /* 0x000fe80000000800 */
[----:B------:R3:W-:Y:S01]  /*56e0*/  STS [R2+0x7480], R10 ;  /* 0x0074800a02007388 */ /* 0x0007e20000000800 */
[----:B-1----:R-:W-:-:S02]  /*56f0*/  IMAD.MOV.U32 R6, RZ, RZ, 0x4 ;  /* 0x00000004ff067424 */ /* 0x002fc400078e00ff */
[----:B------:R-:W-:Y:S02]  /*5700*/  IMAD.MOV.U32 R8, RZ, RZ, c[0x0][0x2f0] ;  /* 0x0000bc00ff087624 */ /* 0x000fe400078e00ff */
[CC--:B--2---:R-:W-:Y:S01]  /*5710*/  IMAD.WIDE R4, R111.reuse, R6.reuse, c[0x0][0x358] ;  /* 0x0000d6006f047625 */ /* 0x0c4fe200078e0206 */
[----:B------:R-:W-:Y:S03]  /*5720*/  BAR.SYNC.DEFER_BLOCKING 0x1, 0x100 ;  /* 0x0044000000007b1d */ /* 0x000fe60000010000 */
[----:B---3--:R-:W-:-:S03]  /*5730*/  @P0 IMAD.WIDE R2, R111, R6, c[0x0][0x360] ;  /* 0x0000d8006f020625 */ /* 0x008fc600078e0206 */
[----:B------:R-:W2:Y:S04]  /*5740*/  @P1 LDG.E R0, [R4.64] ;  /* 0x0000000404001981 */ /* 0x000ea8000c1e1900 */
[----:B------:R1:W5:Y:S01]  /*5750*/  @P0 LDG.E R8, [R2.64] ;  /* 0x0000000402080981 */ /* 0x000362000c1e1900 */
[----:B------:R-:W-:Y:S02]  /*5760*/  CS2R R6, SRZ ;  /* 0x0000000000067805 */ /* 0x000fe4000001ff00 */
[--C-:B--2---:R-:W-:Y:S01]  /*5770*/  @P1 SHF.R.S32.HI R7, RZ, 0x1f, R0.reuse ;  /* 0x0000001fff071819 */ /* 0x104fe20000011400 */
[----:B------:R-:W-:Y:S01]  /*5780*/  @P1 IMAD.MOV.U32 R6, RZ, RZ, R0 ;  /* 0x000000ffff061224 */ /* 0x000fe200078e0000 */
[----:B------:R-:W-:Y:S05]  /*5790*/  @P0 BRA `(.L_x_57) ;  /* 0x0000004000000947 */ /* 0x000fea0003800000 */
[----:B-1----:R-:W-:Y:S05]  /*57a0*/  @!P1 BRA `(.L_x_57) ;  /* 0x0000003000009947 */ /* 0x002fea0003800000 */
[----:B------:R-:W2:Y:S04]  /*57b0*/  LDG.E R2, [R4.64] ;  /* 0x0000000404027981 */ /* 0x000ea8000c1e1900 */
[----:B------:R-:W2:Y:S02]  /*57c0*/  LDG.E R0, [R4.64+0x4] ;  /* 0x0000040404007981 */ /* 0x000ea4000c1e1900 */
[----:B--2--5:R-:W-:-:S02]  /*57d0*/  IADD3 R8, -R2, R0, RZ ;  /* 0x0000000002087210 */ /* 0x024fc40007ffe1ff */
.L_x_57:
[----:B-1----:R-:W-:Y:S01]  /*57e0*/  LOP3.LUT R0, R37, 0xffffffe0, RZ, 0xc0, !PT ;  /* 0xffffffe025007812 */ /* 0x002fe200078ec0ff */
[C---:B------:R-:W-:Y:S01]  /*57f0*/  IMAD.SHL.U32 R2, R23.reuse, 0x40, RZ ;  /* 0x0000004017027824 */ /* 0x040fe200078e00ff */
[----:B------:R-:W1:Y:S01]  /*5800*/  S2R R9, SR_CTAID.X ;  /* 0x0000000000097919 */ /* 0x000e620000002500 */
[----:B------:R-:W-:Y:S01]  /*5810*/  IADD3 R6, P0, R23, R6, RZ ;  /* 0x0000000617067210 */ /* 0x000fe20007f1e0ff */
[----:B------:R-:W-:Y:S01]  /*5820*/  BSSY B0, `(.L_x_58) ;  /* 0x000003a000007945 */ /* 0x000fe20003800000 */
[----:B------:R-:W-:Y:S01]  /*5830*/  IMAD.IADD R0, R119, 0x1, -R0 ;  /* 0x0000000177007824 */ /* 0x000fe200078e0a00 */
[----:B------:R-:W-:Y:S01]  /*5840*/  LOP3.LUT R2, R2, 0x1c0, RZ, 0xc0, !PT ;  /* 0x000001c002027812 */ /* 0x000fe200078ec0ff */
[----:B------:R-:W2:Y:S01]  /*5850*/  S2R R22, SR_CTAID.Y ;  /* 0x0000000000167919 */ /* 0x000ea20000002600 */
[----:B------:R-:W-:Y:S01]  /*5860*/  LEA.HI.X.SX32 R7, R23, R7, 0x1, P0 ;  /* 0x0000000717077211 */ /* 0x000fe200000f0eff */
[----:B------:R-:W-:Y:S01]  /*5870*/  IMAD.SHL.U32 R12, R0, 0x8, RZ ;  /* 0x00000008000c7824 */ /* 0x000fe200078e00ff */
[----:B------:R-:W-:-:S02]  /*5880*/  SHF.R.S32.HI R4, RZ, 0x1f, R0 ;  /* 0x0000001fff047819 */ /* 0x000fc40000011400 */
[----:B------:R-:W-:Y:S02]  /*5890*/  SHF.R.U32.HI R3, RZ, 0x3, R2 ;  /* 0x00000003ff037819 */ /* 0x000fe40000011602 */
[----:B------:R-:W-:Y:S02]  /*58a0*/  LEA.HI R0, R4, R0, RZ, 0x3 ;  /* 0x0000000004007211 */ /* 0x000fe400078f18ff */
[--C-:B------:R-:W-:Y:S02]  /*58b0*/  LOP3.LUT R2, R2, 0x38, R12.reuse, 0xf8, !PT ;  /* 0x0000003802027812 */ /* 0x100fe400078ef80c */
[----:B------:R-:W-:Y:S01]  /*58c0*/  SHF.R.S32.HI R13, RZ, 0x1f, R12 ;  /* 0x0000001fff0d7819 */ /* 0x000fe2000001140c */
[----:B------:R-:W-:Y:S01]  /*58d0*/  IMAD.SHL.U32 R0, R0, 0x200, RZ ;  /* 0x0000020000007824 */ /* 0x000fe200078e00ff */
[----:B------:R-:W-:Y:S02]  /*58e0*/  LOP3.LUT R2, R2, R3, RZ, 0x3c, !PT ;  /* 0x0000000302027212 */ /* 0x000fe400078e3cff */
[----:B------:R-:W-:-:S02]  /*58f0*/  SHF.R.S32.HI R4, RZ, 0x1f, R111 ;  /* 0x0000001fff047819 */ /* 0x000fc4000001146f */
[----:B------:R-:W-:Y:S01]  /*5900*/  LOP3.LUT R0, R2, 0x7ffff000, R0, 0xf8, !PT ;  /* 0x7ffff00002007812 */ /* 0x000fe200078ef800 */
[C---:B-1---5:R-:W-:Y:S01]  /*5910*/  IMAD R8, R9.reuse, -0x40, R8 ;  /* 0xffffffc009087824 */ /* 0x062fe200078e0208 */
[----:B------:R-:W-:Y:S01]  /*5920*/  SEL R20, R4, RZ, !P1 ;  /* 0x000000ff04147207 */ /* 0x000fe20004800000 */
[----:B------:R-:W-:Y:S01]  /*5930*/  IMAD.WIDE R6, R9, 0x40, R6 ;  /* 0x0000004009067825 */ /* 0x000fe200078e0206 */
[----:B------:R-:W-:Y:S02]  /*5940*/  SEL R15, R111, RZ, !P1 ;  /* 0x000000ff6f0f7207 */ /* 0x000fe40004800000 */
[----:B------:R-:W-:Y:S01]  /*5950*/  IMNMX R14, R8, 0x40, PT ;  /* 0x00000040080e7817 */ /* 0x000fe20003800200 */
[----:B------:R-:W-:Y:S01]  /*5960*/  IMAD.SHL.U32 R0, R0, 0x2, RZ ;  /* 0x0000000200007824 */ /* 0x000fe200078e00ff */
[----:B--2---:R-:W-:Y:S01]  /*5970*/  SHF.R.S32.HI R84, RZ, 0x1f, R22 ;  /* 0x0000001fff547819 */ /* 0x004fe20000011416 */
[----:B------:R-:W-:Y:S01]  /*5980*/  IMAD.WIDE.U32 R2, R22, c[0x0][0x338], R12 ;  /* 0x0000ce0016027a25 */ /* 0x000fe200078e000c */
[----:B------:R-:W-:-:S02]  /*5990*/  ISETP.GE.AND P2, PT, R23, R14, PT ;  /* 0x0000000e1700720c */ /* 0x000fc40003f46270 */
[----:B------:R1:W2:Y:S01]  /*59a0*/  LDS.128 R24, [R0+0x8480] ;  /* 0x0084800000187984 */ /* 0x0002a20000000c00 */
[----:B------:R-:W-:Y:S01]  /*59b0*/  IMAD R5, R84, c[0x0][0x338], RZ ;  /* 0x0000ce0054057a24 */ /* 0x000fe200078e02ff */
[----:B------:R-:W-:Y:S01]  /*59c0*/  ISETP.GE.OR P0, PT, R12, c[0x0][0x324], P2 ;  /* 0x0000c9000c007a0c */ /* 0x000fe20001706670 */
[----:B------:R-:W-:Y:S01]  /*59d0*/  IMAD R4, R20, c[0x0][0x340], RZ ;  /* 0x0000d00014047a24 */ /* 0x000fe200078e02ff */
[----:B------:R1:W3:Y:S01]  /*59e0*/  LDS.128 R28, [R0+0x8880] ;  /* 0x00888000001c7984 */ /* 0x0002e20000000c00 */
[----:B------:R-:W-:Y:S01]  /*59f0*/  IMAD R5, R22, c[0x0][0x33c], R5 ;  /* 0x0000cf0016057a24 */ /* 0x000fe200078e0205 */
[----:B------:R-:W-:Y:S01]  /*5a00*/  P2R R21, PR, RZ, 0x4 ;  /* 0x00000004ff157803 */ /* 0x000fe20000000000 */
[----:B------:R-:W-:Y:S01]  /*5a10*/  IMAD R4, R15, c[0x0][0x344], R4 ;  /* 0x0000d1000f047a24 */ /* 0x000fe200078e0204 */
[----:B------:R1:W4:Y:S01]  /*5a20*/  LDS.128 R32, [R0+0x8c80] ;  /* 0x008c800000207984 */ /* 0x0003220000000c00 */
[----:B------:R-:W-:-:S03]  /*5a30*/  IMAD.IADD R3, R3, 0x1, R5 ;  /* 0x0000000103037824 */ /* 0x000fc600078e0205 */
[----:B------:R1:W1:Y:S01]  /*5a40*/  LDS.128 R36, [R0+0x9080] ;  /* 0x0090800000247984 */ /* 0x0002620000000c00 */
[----:B------:R-:W-:-:S03]  /*5a50*/  IMAD.WIDE.U32 R10, R15, c[0x0][0x340], R2 ;  /* 0x0000d0000f0a7a25 */ /* 0x000fc600078e0002 */
[----:B------:R1:W1:Y:S01]  /*5a60*/  LDS.128 R40, [R0+0x9480] ;  /* 0x0094800000287984 */ /* 0x0002620000000c00 */
[----:B------:R-:W-:-:S03]  /*5a70*/  IMAD.IADD R9, R11, 0x1, R4 ;  /* 0x000000010b097824 */ /* 0x000fc600078e0204 */
[----:B------:R1:W1:Y:S04]  /*5a80*/  LDS.128 R44, [R0+0x9880] ;  /* 0x00988000002c7984 */ /* 0x0002680000000c00 */
        /* <DEDUP_REMOVED lines=11> */
[----:B------:R-:W-:-:S05]  /*5b40*/  MOV R8, R10 ;  /* 0x0000000a00087202 */ /* 0x000fca0000000f00 */
[----:B------:R-:W-:-:S05]  /*5b50*/  IMAD.WIDE.U32 R2, R6, c[0x0][0x330], R8 ;  /* 0x0000cc0006027a25 */ /* 0x000fca00078e0008 */
[----:B------:R-:W-:Y:S01]  /*5b60*/  LEA R4, P0, R2, c[0x0][0x318], 0x1 ;  /* 0x0000c60002047a11 */ /* 0x000fe200078008ff */
[----:B-12---:R-:W-:-:S04]  /*5b70*/  IMAD R0, R7, c[0x0][0x330], RZ ;  /* 0x0000cc0007007a24 */ /* 0x006fc800078e02ff */
[----:B------:R-:W-:-:S05]  /*5b80*/  IMAD R0, R6, c[0x0][0x334], R0 ;  /* 0x0000cd0006007a24 */ /* 0x000fca00078e0200 */
[----:B------:R-:W-:-:S04]  /*5b90*/  IADD3 R0, R3, R0, RZ ;  /* 0x0000000003007210 */ /* 0x000fc80007ffe0ff */
[----:B------:R-:W-:-:S05]  /*5ba0*/  LEA.HI.X R5, R2, c[0x0][0x31c], R0, 0x1, P0 ;  /* 0x0000c70002057a11 */ /* 0x000fca00000f0c00 */
[----:B---3--:R1:W-:Y:S02]  /*5bb0*/  STG.E.128 [R4.64], R16 ;  /* 0x0000001004007986 */ /* 0x0083e4000c101d04 */
.L_x_59:
[----:B--234-:R-:W-:Y:S05]  /*5bc0*/  BSYNC B0 ;  /* 0x0000000000007941 */ /* 0x01cfea0003800000 */
.L_x_58:
[----:B-1----:R-:W-:Y:S01]  /*5bd0*/  IADD3 R0, R23, 0x8, RZ ;  /* 0x0000000817007810 */ /* 0x002fe20007ffe0ff */
[----:B------:R-:W-:Y:S03]  /*5be0*/  BSSY B0, `(.L_x_60) ;  /* 0x0000010000007945 */ /* 0x000fe60003800000 */
[----:B------:R-:W-:-:S04]  /*5bf0*/  ISETP.GE.AND P0, PT, R0, R14, PT ;  /* 0x0000000e0000720c */ /* 0x000fc80003f06270 */
[----:B------:R-:W-:Y:S02]  /*5c00*/  P2R R16, PR, RZ, 0x1 ;  /* 0x00000001ff107803 */ /* 0x000fe40000000000 */
        /* <DEDUP_REMOVED lines=13> */
.L_x_61:
[----:B------:R-:W-:Y:S05]  /*5ce0*/  BSYNC B0 ;  /* 0x0000000000007941 */ /* 0x000fea0003800000 */
.L_x_60:
        /* <DEDUP_REMOVED lines=16> */
.L_x_63:
[----:B------:R-:W-:Y:S05]  /*5df0*/  BSYNC B0 ;  /* 0x0000000000007941 */ /* 0x000fea0003800000 */
.L_x_62:
        /* <DEDUP_REMOVED lines=16> */
.L_x_65:
[----:B------:R-:W-:Y:S05]  /*5f00*/  BSYNC B0 ;  /* 0x0000000000007941 */ /* 0x000fea0003800000 */
.L_x_64:
        /* <DEDUP_REMOVED lines=16> */
.L_x_67:
[----:B------:R-:W-:Y:S05]  /*6010*/  BSYNC B0 ;  /* 0x0000000000007941 */ /* 0x000fea0003800000 */
.L_x_66:
        /* <DEDUP_REMOVED lines=16> */
.L_x_69:
[----:B------:R-:W-:Y:S05]  /*6120*/  BSYNC B0 ;  /* 0x0000000000007941 */ /* 0x000fea0003800000 */
.L_x_68:
        /* <DEDUP_REMOVED lines=16> */
.L_x_71:
[----:B------:R-:W-:Y:S05]  /*6230*/  BSYNC B0 ;  /* 0x0000000000007941 */ /* 0x000fea0003800000 */
.L_x_70:
        /* <DEDUP_REMOVED lines=8> */
[----:B------:R-:W-:Y:S02]  /*62c0*/  IMAD R8, R2, c[0x0][0x330], RZ ;  /* 0x0000cc0002087a24 */ /* 0x000fe400078e02ff */
[----:B------:R-:W-:-:S04]  /*62d0*/  IMAD.MOV.U32 R2, RZ, RZ, R10 ;  /* 0x000000ffff027224 */ /* 0x000fc800078e000a */
[----:B-1----:R-:W-:-:S04]  /*62e0*/  IMAD.WIDE.U32 R4, R0, c[0x0][0x330], R2 ;  /* 0x0000cc0000047a25 */ /* 0x002fc800078e0002 */
[----:B------:R-:W-:Y:S01]  /*62f0*/  IMAD R0, R0, c[0x0][0x334], R8 ;  /* 0x0000cd0000007a24 */ /* 0x000fe200078e0208 */
[----:B------:R-:W-:-:S04]  /*6300*/  LEA R2, P0, R4, c[0x0][0x318], 0x1 ;  /* 0x0000c60004027a11 */ /* 0x000fc800078008ff */
[----:B------:R-:W-:-:S04]  /*6310*/  IADD3 R0, R5, R0, RZ ;  /* 0x0000000005007210 */ /* 0x000fc80007ffe0ff */
[----:B------:R-:W-:-:S05]  /*6320*/  LEA.HI.X R3, R4, c[0x0][0x31c], R0, 0x1, P0 ;  /* 0x0000c70004037a11 */ /* 0x000fca00000f0c00 */
[----:B------:R1:W-:Y:S02]  /*6330*/  STG.E.128 [R2.64], R48 ;  /* 0x0000003002007986 */ /* 0x0003e4000c101d04 */
.L_x_73:
[----:B------:R-:W-:Y:S05]  /*6340*/  BSYNC B0 ;  /* 0x0000000000007941 */ /* 0x000fea0003800000 */
.L_x_72:
[----:B------:R-:W-:Y:S01]  /*6350*/  ISETP.NE.AND P0, PT, R21, RZ, PT ;  /* 0x000000ff1500720c */ /* 0x000fe20003f05270 */
[----:B------:R-:W-:Y:S01]  /*6360*/  IMAD R0, R84, c[0x0][0x308], RZ ;  /* 0x0000c20054007a24 */ /* 0x000fe200078e02ff */
[----:B------:R-:W-:Y:S01]  /*6370*/  BSSY B0, `(.L_x_74) ;  /* 0x0000012000007945 */ /* 0x000fe20003800000 */
[----:B-1----:R-:W-:Y:S01]  /*6380*/  IMAD.WIDE.U32 R2, R22, c[0x0][0x308], R12 ;  /* 0x0000c20016027a25 */ /* 0x002fe200078e000c */
[----:B------:R-:W-:-:S03]  /*6390*/  ISETP.GE.OR P0, PT, R12, c[0x0][0x2f4], P0 ;  /* 0x0000bd000c007a0c */ /* 0x000fc60000706670 */
[----:B------:R-:W-:Y:S02]  /*63a0*/  IMAD R0, R22, c[0x0][0x30c], R0 ;  /* 0x0000c30016007a24 */ /* 0x000fe400078e0200 */
[----:B------:R-:W-:-:S03]  /*63b0*/  IMAD R4, R20, c[0x0][0x310], RZ ;  /* 0x0000c40014047a24 */ /* 0x000fc600078e02ff */
[----:B------:R-:W-:Y:S01]  /*63c0*/  IADD3 R3, R3, R0, RZ ;  /* 0x0000000003037210 */ /* 0x000fe20007ffe0ff */
[----:B------:R-:W-:-:S04]  /*63d0*/  IMAD R0, R15, c[0x0][0x314], R4 ;  /* 0x0000c5000f007a24 */ /* 0x000fc800078e0204 */
[----:B------:R-:W-:-:S05]  /*63e0*/  IMAD.WIDE.U32 R10, R15, c[0x0][0x310], R2 ;  /* 0x0000c4000f0a7a25 */ /* 0x000fca00078e0002 */
[----:B------:R-:W-:Y:S01]  /*63f0*/  IADD3 R9, R11, R0, RZ ;  /* 0x000000000b097210 */ /* 0x000fe20007ffe0ff */
        /* <DEDUP_REMOVED lines=9> */
.L_x_75:
[----:B------:R-:W-:Y:S05]  /*6490*/  BSYNC B0 ;  /* 0x0000000000007941 */ /* 0x000fea0003800000 */
.L_x_74:
[----:B------:R-:W-:Y:S01]  /*64a0*/  ISETP.NE.AND P0, PT, R16, RZ, PT ;  /* 0x000000ff1000720c */ /* 0x000fe20003f05270 */
[----:B------:R-:W-:Y:S03]  /*64b0*/  BSSY B0, `(.L_x_76) ;  /* 0x000000e000007945 */ /* 0x000fe60003800000 */
        /* <DEDUP_REMOVED lines=13> */
.L_x_77:
[----:B------:R-:W-:Y:S05]  /*6590*/  BSYNC B0 ;  /* 0x0000000000007941 */ /* 0x000fea0003800000 */
.L_x_76:
[----:B------:R-:W-:Y:S01]  /*65a0*/  ISETP.GE.OR P0, PT, R12, c[0x0][0x2f4], P6 ;  /* 0x0000bd000c007a0c */ /* 0x000fe20003706670 */
[----:B------:R-:W-:-:S12]  /*65b0*/  BSSY B0, `(.L_x_78) ;  /* 0x000000d000007945 */ /* 0x000fd80003800000 */
        /* <DEDUP_REMOVED lines=12> */
.L_x_79:
[----:B------:R-:W-:Y:S05]  /*6680*/  BSYNC B0 ;  /* 0x0000000000007941 */ /* 0x000fea0003800000 */
.L_x_78:
        /* <DEDUP_REMOVED lines=14> */
.L_x_81:
[----:B------:R-:W-:Y:S05]  /*6770*/  BSYNC B0 ;  /* 0x0000000000007941 */ /* 0x000fea0003800000 */
.L_x_80:
        /* <DEDUP_REMOVED lines=14> */
.L_x_83:
[----:B------:R-:W-:Y:S05]  /*6860*/  BSYNC B0 ;  /* 0x0000000000007941 */ /* 0x000fea0003800000 */
.L_x_82:
        /* <DEDUP_REMOVED lines=14> */
.L_x_85:
[----:B------:R-:W-:Y:S05]  /*6950*/  BSYNC B0 ;  /* 0x0000000000007941 */ /* 0x000fea0003800000 */
.L_x_84:
        /* <DEDUP_REMOVED lines=14> */
.L_x_87:
[----:B------:R-:W-:Y:S05]  /*6a40*/  BSYNC B0 ;  /* 0x0000000000007941 */ /* 0x000fea0003800000 */
.L_x_86:
[----:B------:R-:W-:-:S13]  /*6a50*/  ISETP.GE.OR P0, PT, R12, c[0x0][0x2f4], P1 ;  /* 0x0000bd000c007a0c */ /* 0x000fda0000f06670 */
[----:B------:R-:W-:Y:S05]  /*6a60*/  @P0 EXIT ;  /* 0x000000000000094d */ /* 0x000fea0003800000 */
[----:B------:R-:W-:Y:S01]  /*6a70*/  IADD3 R6, P0, R6, 0x38, RZ ;  /* 0x0000003806067810 */ /* 0x000fe20007f1e0ff */
[----:B------:R-:W-:Y:S01]  /*6a80*/  IMAD.MOV.U32 R2, RZ, RZ, R10 ;  /* 0x000000ffff027224 */ /* 0x000fe200078e000a */
[----:B------:R-:W-:-:S03]  /*6a90*/  MOV R3, R9 ;  /* 0x0000000900037202 */ /* 0x000fc60000000f00 */
[----:B------:R-:W-:Y:S02]  /*6aa0*/  IMAD.X R0, RZ, RZ, R7, P0 ;  /* 0x000000ffff007224 */ /* 0x000fe400000e0607 */
[----:B-1----:R-:W-:-:S04]  /*6ab0*/  IMAD.WIDE.U32 R4, R6, c[0x0][0x300], R2 ;  /* 0x0000c00006047a25 */ /* 0x002fc800078e0002 */
[----:B------:R-:W-:Y:S01]  /*6ac0*/  IMAD R0, R0, c[0x0][0x300], RZ ;  /* 0x0000c00000007a24 */ /* 0x000fe200078e02ff */
[----:B------:R-:W-:-:S03]  /*6ad0*/  LEA R2, P0, R4, c[0x0][0x2e8], 0x1 ;  /* 0x0000ba0004027a11 */ /* 0x000fc600078008ff */
[----:B------:R-:W-:-:S05]  /*6ae0*/  IMAD R0, R6, c[0x0][0x304], R0 ;  /* 0x0000c10006007a24 */ /* 0x000fca00078e0200 */
[----:B------:R-:W-:-:S04]  /*6af0*/  IADD3 R0, R5, R0, RZ ;  /* 0x0000000005007210 */ /* 0x000fc80007ffe0ff */
[----:B------:R-:W-:-:S05]  /*6b00*/  LEA.HI.X R3, R4, c[0x0][0x2ec], R0, 0x1, P0 ;  /* 0x0000bb0004037a11 */ /* 0x000fca00000f0c00 */
[----:B------:R-:W-:Y:S01]  /*6b10*/  STG.E.128 [R2.64], R80 ;  /* 0x0000005002007986 */ /* 0x000fe2000c101d04 */
[----:B------:R-:W-:Y:S05]  /*6b20*/  EXIT ;  /* 0x000000000000794d */ /* 0x000fea0003800000 */
.L_x_56:
[----:B------:R-:W2:Y:S01]  /*6b30*/  LDL R8, [R1+0xa8] ;  /* 0x0000a80001087983 */ /* 0x000ea20000100800 */
[----:B------:R-:W-:Y:S01]  /*6b40*/  ISETP.NE.U32.AND P0, PT, RZ, c[0x0][0x358], PT ;  /* 0x0000d600ff007a0c */ /* 0x000fe20003f05070 */
[----:B------:R-:W-:-:S03]  /*6b50*/  IMAD.MOV.U32 R2, RZ, RZ, 0x4 ;  /* 0x00000004ff027424 */ /* 0x000fc600078e00ff */
[----:B------:R-:W-:Y:S02]  /*6b60*/  ISETP.NE.AND.EX P1, PT, RZ, c[0x0][0x35c], PT, P0 ;  /* 0x0000d700ff007a0c */ /* 0x000fe40003f25300 */
[----:B------:R-:W-:-:S04]  /*6b70*/  ISETP.NE.U32.AND P0, PT, RZ, c[0x0][0x360], PT ;  /* 0x0000d800ff007a0c */ /* 0x000fc80003f05070 */
[----:B------:R-:W-:Y:S01]  /*6b80*/  ISETP.NE.AND.EX P0, PT, RZ, c[0x0][0x364], PT, P0 ;  /* 0x0000d900ff007a0c */ /* 0x000fe20003f05300 */
[----:B--2---:R-:W-:-:S06]  /*6b90*/  IMAD.WIDE R4, R8, R2, c[0x0][0x358] ;  /* 0x0000d60008047625 */ /* 0x004fcc00078e0202 */
[----:B------:R-:W2:Y:S01]  /*6ba0*/  @P1 LDG.E R0, [R4.64] ;  /* 0x0000000404001981 */ /* 0x000ea2000c1e1900 */
[----:B------:R-:W-:-:S05]  /*6bb0*/  IMAD.MOV.U32 R6, RZ, RZ, c[0x0][0x2f0] ;  /* 0x0000bc00ff067624 */ /* 0x000fca00078e00ff */
[----:B------:R-:W-:-:S05]  /*6bc0*/  @P0 IMAD.WIDE R2, R8, R2, c[0x0][0x360] ;  /* 0x0000d80008020625 */ /* 0x000fca00078e0202 */
[----:B------:R1:W5:Y:S02]  /*6bd0*/  @P0 LDG.E R6, [R2.64] ;  /* 0x0000000402060981 */ /* 0x000364000c1e1900 */
[----:B-1----:R-:W-:Y:S02]  /*6be0*/  CS2R R2, SRZ ;  /* 0x0000000000027805 */ /* 0x002fe4000001ff00 */
[--C-:B--2---:R-:W-:Y:S01]  /*6bf0*/  @P1 SHF.R.S32.HI R3, RZ, 0x1f, R0.reuse ;  /* 0x0000001fff031819 */ /* 0x104fe20000011400 */
[----:B------:R-:W-:Y:S01]  /*6c00*/  @P1 IMAD.MOV.U32 R2, RZ, RZ, R0 ;  /* 0x000000ffff021224 */ /* 0x000fe200078e0000 */
[----:B------:R-:W-:Y:S05]  /*6c10*/  @P0 BRA `(.L_x_88) ;  /* 0x0000004000000947 */ /* 0x000fea0003800000 */
[----:B------:R-:W-:Y:S05]  /*6c20*/  @!P1 BRA `(.L_x_88) ;  /* 0x0000003000009947 */ /* 0x000fea0003800000 */
[----:B------:R1:W2:Y:S04]  /*6c30*/  LDG.E R0, [R4.64] ;  /* 0x0000000404007981 */ /* 0x0002a8000c1e1900 */
[----:B-1----:R-:W2:Y:S02]  /*6c40*/  LDG.E R4, [R4.64+0x4] ;  /* 0x0000040404047981 */ /* 0x002ea4000c1e1900 */
[----:B--2--5:R-:W-:-:S02]  /*6c50*/  IADD3 R6, -R0, R4, RZ ;  /* 0x0000000400067210 */ /* 0x024fc40007ffe1ff */
.L_x_88:
[----:B------:R-:W1:Y:S01]  /*6c60*/  S2R R4, SR_TID.X ;  /* 0x0000000000047919 */ /* 0x000e620000002100 */
[----:B------:R-:W-:Y:S01]  /*6c70*/  SEL R16, R8, RZ, !P1 ;  /* 0x000000ff08107207 */ /* 0x000fe20004800000 */
[----:B------:R-:W-:Y:S02]  /*6c80*/  BSSY B0, `(.L_x_89) ;  /* 0x0000025000007945 */ /* 0x000fe40003800000 */
[----:B-----5:R-:W2:Y:S04]  /*6c90*/  S2R R9, SR_CTAID.X ;  /* 0x0000000000097919 */ /* 0x020ea80000002500 */
[----:B------:R-:W3:Y:S01]  /*6ca0*/  S2R R20, SR_CTAID.Y ;  /* 0x0000000000147919 */ /* 0x000ee20000002600 */
[----:B-1----:R-:W-:-:S04]  /*6cb0*/  SHF.R.S32.HI R14, RZ, 0x1f, R4 ;  /* 0x0000001fff0e7819 */ /* 0x002fc80000011404 */
[----:B------:R-:W-:Y:S01]  /*6cc0*/  LEA.HI R14, R14, R4, RZ, 0x5 ;  /* 0x000000040e0e7211 */ /* 0x000fe200078f28ff */
[----:B--2---:R-:W-:-:S03]  /*6cd0*/  IMAD R15, R9, -0x40, R6 ;  /* 0xffffffc0090f7824 */ /* 0x004fc600078e0206 */
[----:B------:R-:W-:Y:S02]  /*6ce0*/  LOP3.LUT R0, R14, 0x1fffffe0, RZ, 0xc0, !PT ;  /* 0x1fffffe00e007812 */ /* 0x000fe400078ec0ff */
[----:B------:R-:W-:Y:S02]  /*6cf0*/  SHF.R.S32.HI R14, RZ, 0x5, R14 ;  /* 0x00000005ff0e7819 */ /* 0x000fe4000001140e */
[----:B---3--:R-:W-:Y:S01]  /*6d00*/  SHF.R.S32.HI R21, RZ, 0x1f, R20 ;  /* 0x0000001fff157819 */ /* 0x008fe20000011414 */
[----:B------:R-:W-:Y:S01]  /*6d10*/  IMAD.IADD R0, R4, 0x1, -R0 ;  /* 0x0000000104007824 */ /* 0x000fe200078e0a00 */
[C---:B------:R-:W-:Y:S02]  /*6d20*/  IADD3 R2, P0, R14.reuse, R2, RZ ;  /* 0x000000020e027210 */ /* 0x040fe40007f1e0ff */
[----:B------:R-:W-:Y:S01]  /*6d30*/  ISETP.GE.AND P2, PT, R14, R15, PT ;  /* 0x0000000f0e00720c */ /* 0x000fe20003f46270 */
[----:B------:R-:W-:Y:S01]  /*6d40*/  IMAD.SHL.U32 R12, R0, 0x8, RZ ;  /* 0x00000008000c7824 */ /* 0x000fe200078e00ff */
[----:B------:R-:W-:Y:S01]  /*6d50*/  SHF.R.S32.HI R0, RZ, 0x1f, R8 ;  /* 0x0000001fff007819 */ /* 0x000fe20000011408 */
[----:B------:R-:W-:Y:S01]  /*6d60*/  IMAD R7, R21, c[0x0][0x308], RZ ;  /* 0x0000c20015077a24 */ /* 0x000fe200078e02ff */
[----:B------:R-:W-:-:S02]  /*6d70*/  LEA.HI.X.SX32 R3, R14, R3, 0x1, P0 ;  /* 0x000000030e037211 */ /* 0x000fc400000f0eff */
[--C-:B------:R-:W-:Y:S01]  /*6d80*/  SHF.R.S32.HI R13, RZ, 0x1f, R12.reuse ;  /* 0x0000001fff0d7819 */ /* 0x100fe2000001140c */
[----:B------:R-:W-:Y:S01]  /*6d90*/  IMAD R7, R20, c[0x0][0x30c], R7 ;  /* 0x0000c30014077a24 */ /* 0x000fe200078e0207 */
[----:B------:R-:W-:Y:S02]  /*6da0*/  ISETP.GE.OR P0, PT, R12, c[0x0][0x2f4], P2 ;  /* 0x0000bd000c007a0c */ /* 0x000fe40001706670 */
[----:B------:R-:W-:Y:S01]  /*6db0*/  SEL R17, R0, RZ, !P1 ;  /* 0x000000ff00117207 */ /* 0x000fe20004800000 */
[----:B------:R-:W-:Y:S01]  /*6dc0*/  IMAD.WIDE.U32 R4, R20, c[0x0][0x308], R12 ;  /* 0x0000c20014047a25 */ /* 0x000fe200078e000c */
[----:B------:R-:W-:-:S03]  /*6dd0*/  P2R R18, PR, RZ, 0x4 ;  /* 0x00000004ff127803 */ /* 0x000fc60000000000 */
[----:B------:R-:W-:Y:S02]  /*6de0*/  IMAD.IADD R5, R7, 0x1, R5 ;  /* 0x0000000107057824 */ /* 0x000fe400078e0205 */
[----:B------:R-:W-:Y:S02]  /*6df0*/  IMAD R8, R17, c[0x0][0x310], RZ ;  /* 0x0000c40011087a24 */ /* 0x000fe400078e02ff */
[----:B------:R-:W-:-:S04]  /*6e00*/  IMAD.WIDE.U32 R10, R16, c[0x0][0x310], R4 ;  /* 0x0000c400100a7a25 */ /* 0x000fc800078e0004 */
[----:B------:R-:W-:Y:S02]  /*6e10*/  IMAD R8, R16, c[0x0][0x314], R8 ;  /* 0x0000c50010087a24 */ /* 0x000fe400078e0208 */
[----:B------:R-:W-:-:S04]  /*6e20*/  IMAD.WIDE R6, R9, 0x40, R2 ;  /* 0x0000004009067825 */ /* 0x000fc800078e0202 */
[----:B------:R-:W-:Y:S01]  /*6e30*/  IMAD.IADD R9, R11, 0x1, R8 ;  /* 0x000000010b097824 */ /* 0x000fe200078e0208 */
        /* <DEDUP_REMOVED lines=8> */
[----:B------:R1:W-:Y:S02]  /*6ec0*/  STG.E.128 [R4.64], RZ ;  /* 0x000000ff04007986 */ /* 0x0003e4000c101d04 */
.L_x_90:
[----:B------:R-:W-:Y:S05]  /*6ed0*/  BSYNC B0 ;  /* 0x0000000000007941 */ /* 0x000fea0003800000 */
.L_x_89:
[----:B------:R-:W-:Y:S01]  /*6ee0*/  IADD3 R0, R14, 0x8, RZ ;  /* 0x000000080e007810 */ /* 0x000fe20007ffe0ff */
        /* <DEDUP_REMOVED lines=15> */
[----:B------:R1:W-:Y:S02]  /*6fe0*/  STG.E.128 [R4.64], RZ ;  /* 0x000000ff04007986 */ /* 0x0003e4000c101d04 */
.L_x_92:
[----:B------:R-:W-:Y:S05]  /*6ff0*/  BSYNC B0 ;  /* 0x0000000000007941 */ /* 0x000fea0003800000 */
.L_x_91:
        /* <DEDUP_REMOVED lines=16> */
.L_x_94:
[----:B------:R-:W-:Y:S05]  /*7100*/  BSYNC B0 ;  /* 0x0000000000007941 */ /* 0x000fea0003800000 */
.L_x_93:
        /* <DEDUP_REMOVED lines=16> */
.L_x_96:
[----:B------:R-:W-:Y:S05]  /*7210*/  BSYNC B0 ;  /* 0x0000000000007941 */ /* 0x000fea0003800000 */
.L_x_95:
        /* <DEDUP_REMOVED lines=16> */
.L_x_98:
[----:B------:R-:W-:Y:S05]  /*7320*/  BSYNC B0 ;  /* 0x0000000000007941 */ /* 0x000fea0003800000 */
.L_x_97:
        /* <DEDUP_REMOVED lines=16> */
.L_x_100:
[----:B------:R-:W-:Y:S05]  /*7430*/  BSYNC B0 ;  /* 0x0000000000007941 */ /* 0x000fea0003800000 */
.L_x_99:
        /* <DEDUP_REMOVED lines=16> */
.L_x_102:
[----:B------:R-:W-:Y:S05]  /*7540*/  BSYNC B0 ;  /* 0x0000000000007941 */ /* 0x000fea0003800000 */
.L_x_101:
        /* <DEDUP_REMOVED lines=15> */
[----:B------:R1:W-:Y:S02]  /*7640*/  STG.E.128 [R2.64], RZ ;  /* 0x000000ff02007986 */ /* 0x0003e4000c101d04 */
.L_x_104:
[----:B------:R-:W-:Y:S05]  /*7650*/  BSYNC B0 ;  /* 0x0000000000007941 */ /* 0x000fea0003800000 */
.L_x_103:
        /* <DEDUP_REMOVED lines=20> */
.L_x_106:
[----:B------:R-:W-:Y:S05]  /*77a0*/  BSYNC B0 ;  /* 0x0000000000007941 */ /* 0x000fea0003800000 */
.L_x_105:
        /* <DEDUP_REMOVED lines=15> */
.L_x_108:
[----:B------:R-:W-:Y:S05]  /*78a0*/  BSYNC B0 ;  /* 0x0000000000007941 */ /* 0x000fea0003800000 */
.L_x_107:
        /* <DEDUP_REMOVED lines=14> */
.L_x_110:
[----:B------:R-:W-:Y:S05]  /*7990*/  BSYNC B0 ;  /* 0x0000000000007941 */ /* 0x000fea0003800000 */
.L_x_109:
        /* <DEDUP_REMOVED lines=14> */
.L_x_112:
[----:B------:R-:W-:Y:S05]  /*7a80*/  BSYNC B0 ;  /* 0x0000000000007941 */ /* 0x000fea0003800000 */
.L_x_111:
        /* <DEDUP_REMOVED lines=14> */
.L_x_114:
[----:B------:R-:W-:Y:S05]  /*7b70*/  BSYNC B0 ;  /* 0x0000000000007941 */ /* 0x000fea0003800000 */
.L_x_113:
        /* <DEDUP_REMOVED lines=14> */
.L_x_116:
[----:B------:R-:W-:Y:S05]  /*7c60*/  BSYNC B0 ;  /* 0x0000000000007941 */ /* 0x000fea0003800000 */
.L_x_115:
        /* <DEDUP_REMOVED lines=14> */
.L_x_118:
[----:B------:R-:W-:Y:S05]  /*7d50*/  BSYNC B0 ;  /* 0x0000000000007941 */ /* 0x000fea0003800000 */
.L_x_117:
        /* <DEDUP_REMOVED lines=12> */
[----:B------:R-:W-:Y:S01]  /*7e20*/  STG.E.128 [R2.64], RZ ;  /* 0x000000ff02007986 */ /* 0x000fe2000c101d04 */
[----:B------:R-:W-:Y:S05]  /*7e30*/  EXIT ;  /* 0x000000000000794d */ /* 0x000fea0003800000 */
.L_x_119:
        /* <DEDUP_REMOVED lines=12> */
.L_x_1148:


//--------------------- .text._ZN7cutlass13device_kernelIN5flash19enable_sm80_to_sm89INS1_16FlashAttnBwdSm80INS1_25CollectiveMainloopBwdSm80ILi1ELi1EN4cute5tupleIJNS5_1CILi32EEENS7_ILi64EEENS7_ILi256EEEEEENS_6half_tEfNS_4arch4Sm80ELb0ELb0ELb1ELb1ELb0ELb0ELb0ELb0ELi2ELi2ELi2ELi1ELb1EEENS1_24CollectiveEpilogueBwdGQAISB_fSE_Li256ELb1ELb0EEENS1_19SingleTileSchedulerILb1ELb0ELb0ELi64EEEEEEEEEvNT_6ParamsE --------------------------
	.section	.text._ZN7cutlass13device_kernelIN5flash19enable_sm80_to_sm89INS1_16FlashAttnBwdSm80INS1_25CollectiveMainloopBwdSm80ILi1ELi1EN4cute5tupleIJNS5_1CILi32EEENS7_ILi64EEENS7_ILi256EEEEEENS_6half_tEfNS_4arch4Sm80ELb0ELb0ELb1ELb1ELb0ELb0ELb0ELb0ELi2ELi2ELi2ELi1ELb1EEENS1_24CollectiveEpilogueBwdGQAISB_fSE_Li256ELb1ELb0EEENS1_19SingleTileSchedulerILb1ELb0ELb0ELi64EEEEEEEEEvNT_6ParamsE,"ax",@progbits
	.sectioninfo	@"SHI_REGISTERS=255"
	.align	128
.text._ZN7cutlass13device_kernelIN5flash19enable_sm80_to_sm89INS1_16FlashAttnBwdSm80INS1_25CollectiveMainloopBwdSm80ILi1ELi1EN4cute5tupleIJNS5_1CILi32EEENS7_ILi64EEENS7_ILi256EEEEEENS_6half_tEfNS_4arch4Sm80ELb0ELb0ELb1ELb1ELb0ELb0ELb0ELb0ELi2ELi2ELi2ELi1ELb1EEENS1_24CollectiveEpilogueBwdGQAISB_fSE_Li256ELb1ELb0EEENS1_19SingleTileSchedulerILb1ELb0ELb0ELi64EEEEEEEEEvNT_6ParamsE:
        .type           _ZN7cutlass13device_kernelIN5flash19enable_sm80_to_sm89INS1_16FlashAttnBwdSm80INS1_25CollectiveMainloopBwdSm80ILi1ELi1EN4cute5tupleIJNS5_1CILi32EEENS7_ILi64EEENS7_ILi256EEEEEENS_6half_tEfNS_4arch4Sm80ELb0ELb0ELb1ELb1ELb0ELb0ELb0ELb0ELi2ELi2ELi2ELi1ELb1EEENS1_24CollectiveEpilogueBwdGQAISB_fSE_Li256ELb1ELb0EEENS1_19SingleTileSchedulerILb1ELb0ELb0ELi64EEEEEEEEEvNT_6ParamsE,@function
        .size           _ZN7cutlass13device_kernelIN5flash19enable_sm80_to_sm89INS1_16FlashAttnBwdSm80INS1_25CollectiveMainloopBwdSm80ILi1ELi1EN4cute5tupleIJNS5_1CILi32EEENS7_ILi64EEENS7_ILi256EEEEEENS_6half_tEfNS_4arch4Sm80ELb0ELb0ELb1ELb1ELb0ELb0ELb0ELb0ELi2ELi2ELi2ELi1ELb1EEENS1_24CollectiveEpilogueBwdGQAISB_fSE_Li256ELb1ELb0EEENS1_19SingleTileSchedulerILb1ELb0ELb0ELi64EEEEEEEEEvNT_6ParamsE,(.L_x_1149 - _ZN7cutlass13device_kernelIN5flash19enable_sm80_to_sm89INS1_16FlashAttnBwdSm80INS1_25CollectiveMainloopBwdSm80ILi1ELi1EN4cute5tupleIJNS5_1CILi32EEENS7_ILi64EEENS7_ILi256EEEEEENS_6half_tEfNS_4arch4Sm80ELb0ELb0ELb1ELb1ELb0ELb0ELb0ELb0ELi2ELi2ELi2ELi1ELb1EEENS1_24CollectiveEpilogueBwdGQAISB_fSE_Li256ELb1ELb0EEENS1_19SingleTileSchedulerILb1ELb0ELb0ELi64EEEEEEEEEvNT_6ParamsE)
        .other          _ZN7cutlass13device_kernelIN5flash19enable_sm80_to_sm89INS1_16FlashAttnBwdSm80INS1_25CollectiveMainloopBwdSm80ILi1ELi1EN4cute5tupleIJNS5_1CILi32EEENS7_ILi64EEENS7_ILi256EEEEEENS_6half_tEfNS_4arch4Sm80ELb0ELb0ELb1ELb1ELb0ELb0ELb0ELb0ELi2ELi2ELi2ELi1ELb1EEENS1_24CollectiveEpilogueBwdGQAISB_fSE_Li256ELb1ELb0EEENS1_19SingleTileSchedulerILb1ELb0ELb0ELi64EEEEEEEEEvNT_6ParamsE,@"STO_CUDA_ENTRY STV_DEFAULT"
_ZN7cutlass13device_kernelIN5flash19enable_sm80_to_sm89INS1_16FlashAttnBwdSm80INS1_25CollectiveMainloopBwdSm80ILi1ELi1EN4cute5tupleIJNS5_1CILi32EEENS7_ILi64EEENS7_ILi256EEEEEENS_6half_tEfNS_4arch4Sm80ELb0ELb0ELb1ELb1ELb0ELb0ELb0ELb0ELi2ELi2ELi2ELi1ELb1EEENS1_24CollectiveEpilogueBwdGQAISB_fSE_Li256ELb1ELb0EEENS1_19SingleTileSchedulerILb1ELb0ELb0ELi64EEEEEEEEEvNT_6ParamsE:
        /* <DEDUP_REMOVED lines=18> */
.L_x_121:
        /* <DEDUP_REMOVED lines=8> */
.L_x_123:
[----:B------:R-:W-:Y:S02]  /*01a0*/  MOV R0, c[0x0][0x3ac] ;  /* 0x0000eb0000007a02 */ /* 0x000fe40000000f00 */
.L_x_122:
[----:B-1----:R-:W-:-:S05]  /*01b0*/  IMAD.SHL.U32 R2, R19, 0x40, RZ ;  /* 0x0000004013027824 */ /* 0x002fca00078e00ff */
[----:B-----5:R-:W-:-:S04]  /*01c0*/  ISETP.GE.AND P0, PT, R2, R0, PT ;  /* 0x000000000200720c */ /* 0x020fc80003f06270 */
[----:B------:R-:W-:-:S05]  /*01d0*/  SEL R0, R5, 0xffffffff, !P0 ;  /* 0xffffffff05007807 */ /* 0x000fca0004000000 */
[----:B------:R1:W-:Y:S01]  /*01e0*/  STL [R1+0xa8], R0 ;  /* 0x0000a80001007387 */ /* 0x0003e20000100800 */
[----:B------:R-:W-:Y:S05]  /*01f0*/  BRA `(.L_x_124) ;  /* 0x0000012000007947 */ /* 0x000fea0003800000 */
.L_x_120:
[----:B---34-:R-:W-:-:S04]  /*0200*/  ISETP.NE.U32.AND P0, PT, RZ, c[0x0][0x3c8], PT ;  /* 0x0000f200ff007a0c */ /* 0x018fc80003f05070 */
[----:B------:R-:W-:-:S13]  /*0210*/  ISETP.NE.AND.EX P0, PT, RZ, c[0x0][0x3cc], PT, P0 ;  /* 0x0000f300ff007a0c */ /* 0x000fda0003f05300 */
[----:B------:R-:W-:Y:S05]  /*0220*/  @!P0 BRA `(.L_x_125) ;  /* 0x0000002000008947 */ /* 0x000fea0003800000 */
[----:B------:R1:W5:Y:S01]  /*0230*/  LDG.E R0, [R2.64] ;  /* 0x0000000602007981 */ /* 0x000362000c1e1900 */
[----:B------:R-:W-:Y:S05]  /*0240*/  BRA `(.L_x_126) ;  /* 0x0000009000007947 */ /* 0x000fea0003800000 */
.L_x_125:
        /* <DEDUP_REMOVED lines=8> */
.L_x_127:
[----:B------:R-:W-:Y:S02]  /*02d0*/  MOV R0, c[0x0][0x3ac] ;  /* 0x0000eb0000007a02 */ /* 0x000fe40000000f00 */
.L_x_126:
[----:B-1----:R-:W-:-:S05]  /*02e0*/  IMAD.SHL.U32 R2, R19, 0x40, RZ ;  /* 0x0000004013027824 */ /* 0x002fca00078e00ff */
[----:B-----5:R-:W-:-:S04]  /*02f0*/  ISETP.GE.AND P0, PT, R2, R0, PT ;  /* 0x000000000200720c */ /* 0x020fc80003f06270 */
[----:B------:R-:W-:-:S05]  /*0300*/  SEL R0, R5, 0xffffffff, !P0 ;  /* 0xffffffff05007807 */ /* 0x000fca0004000000 */
[----:B------:R1:W-:Y:S04]  /*0310*/  STL [R1+0xa8], R0 ;  /* 0x0000a80001007387 */ /* 0x0003e80000100800 */
.L_x_124:
[----:B------:R-:W2:Y:S02]  /*0320*/  LDL R150, [R1+0xa8] ;  /* 0x0000a80001967983 */ /* 0x000ea40000100800 */
[----:B--2---:R-:W-:-:S13]  /*0330*/  ISETP.GE.AND P0, PT, R150, RZ, PT ;  /* 0x000000ff9600720c */ /* 0x004fda0003f06270 */
[----:B------:R-:W-:Y:S05]  /*0340*/  @!P0 EXIT ;  /* 0x000000000000894d */ /* 0x000fea0003800000 */
[----:B------:R-:W-:Y:S01]  /*0350*/  ISETP.NE.U32.AND P4, PT, RZ, c[0x0][0x2c8], PT ;  /* 0x0000b200ff007a0c */ /* 0x000fe20003f85070 */
[----:B------:R-:W-:Y:S01]  /*0360*/  IMAD.WIDE R4, R150, R14, c[0x0][0x2c8] ;  /* 0x0000b20096047625 */ /* 0x000fe200078e020e */
[----:B------:R-:W-:Y:S02]  /*0370*/  ISETP.NE.U32.AND P0, PT, RZ, c[0x0][0x2d8], PT ;  /* 0x0000b600ff007a0c */ /* 0x000fe40003f05070 */
[----:B------:R-:W-:Y:S02]  /*0380*/  ISETP.NE.AND.EX P4, PT, RZ, c[0x0][0x2cc], PT, P4 ;  /* 0x0000b300ff007a0c */ /* 0x000fe40003f85340 */
[----:B------:R-:W-:Y:S02]  /*0390*/  ISETP.NE.AND.EX P0, PT, RZ, c[0x0][0x2dc], PT, P0 ;  /* 0x0000b700ff007a0c */ /* 0x000fe40003f05300 */
[----:B------:R-:W-:-:S04]  /*03a0*/  ISETP.NE.U32.AND P3, PT, RZ, c[0x0][0x2d0], PT ;  /* 0x0000b400ff007a0c */ /* 0x000fc80003f65070 */
[----:B------:R-:W-:Y:S01]  /*03b0*/  ISETP.NE.AND.EX P3, PT, RZ, c[0x0][0x2d4], PT, P3 ;  /* 0x0000b500ff007a0c */ /* 0x000fe20003f65330 */
[----:B------:R-:W-:-:S04]  /*03c0*/  IMAD.MOV.U32 R10, RZ, RZ, c[0x0][0x168] ;  /* 0x00005a00ff0a7624 */ /* 0x000fc800078e00ff */
[----:B-1----:R-:W2:Y:S01]  /*03d0*/  @P4 LDG.E R0, [R4.64] ;  /* 0x0000000604004981 */ /* 0x002ea2000c1e1900 */
[----:B------:R-:W-:-:S03]  /*03e0*/  IMAD.WIDE R2, R150, R14, c[0x0][0x2d0] ;  /* 0x0000b40096027625 */ /* 0x000fc600078e020e */
[----:B------:R-:W3:Y:S01]  /*03f0*/  @P4 LDG.E R9, [R4.64] ;  /* 0x0000000604094981 */ /* 0x000ee2000c1e1900 */
[----:B------:R-:W-:-:S03]  /*0400*/  @P0 IMAD.WIDE R6, R150, R14, c[0x0][0x2d8] ;  /* 0x0000b60096060625 */ /* 0x000fc600078e020e */
[----:B------:R-:W4:Y:S04]  /*0410*/  @P3 LDG.E R8, [R2.64] ;  /* 0x0000000602083981 */ /* 0x000f28000c1e1900 */
[----:B------:R1:W5:Y:S01]  /*0420*/  @P0 LDG.E R10, [R6.64] ;  /* 0x00000006060a0981 */ /* 0x000362000c1e1900 */
[----:B------:R-:W-:Y:S01]  /*0430*/  CS2R R12, SRZ ;  /* 0x00000000000c7805 */ /* 0x000fe2000001ff00 */
[----:B------:R-:W-:Y:S02]  /*0440*/  IMAD.MOV.U32 R18, RZ, RZ, c[0x0][0x198] ;  /* 0x00006600ff127624 */ /* 0x000fe400078e00ff */
[----:B--2---:R-:W-:-:S05]  /*0450*/  @P4 IMAD R0, R150, 0x20, R0 ;  /* 0x0000002096004824 */ /* 0x004fca00078e0200 */
[----:B-1----:R-:W-:Y:S02]  /*0460*/  @P4 SHF.R.S32.HI R6, RZ, 0x1f, R0 ;  /* 0x0000001fff064819 */ /* 0x002fe40000011400 */
[--C-:B----4-:R-:W-:Y:S01]  /*0470*/  @P3 SHF.R.S32.HI R13, RZ, 0x1f, R8.reuse ;  /* 0x0000001fff0d3819 */ /* 0x110fe20000011408 */
[----:B------:R-:W-:Y:S01]  /*0480*/  @P3 IMAD.MOV.U32 R12, RZ, RZ, R8 ;  /* 0x000000ffff0c3224 */ /* 0x000fe200078e0008 */
[----:B------:R-:W-:Y:S01]  /*0490*/  @P4 LEA.HI R0, R6, R0, RZ, 0x5 ;  /* 0x0000000006004211 */ /* 0x000fe200078f28ff */
[----:B------:R-:W-:Y:S01]  /*04a0*/  IMAD.MOV.U32 R6, RZ, RZ, RZ ;  /* 0x000000ffff067224 */ /* 0x000fe200078e00ff */
[----:B-----5:R1:W-:Y:S01]  /*04b0*/  STL [R1+0x74], R10 ;  /* 0x0000740a01007387 */ /* 0x0203e20000100800 */
[----:B------:R-:W-:Y:S01]  /*04c0*/  IMAD.MOV.U32 R152, RZ, RZ, R10 ;  /* 0x000000ffff987224 */ /* 0x000fe200078e000a */
[----:B------:R-:W-:Y:S01]  /*04d0*/  @P4 LOP3.LUT R6, R0, 0xffffffe0, RZ, 0xc0, !PT ;  /* 0xffffffe000064812 */ /* 0x000fe200078ec0ff */
[----:B-1----:R-:W-:Y:S02]  /*04e0*/  CS2R R10, SRZ ;  /* 0x00000000000a7805 */ /* 0x002fe4000001ff00 */
[--C-:B---3--:R-:W-:Y:S01]  /*04f0*/  @P4 SHF.R.S32.HI R11, RZ, 0x1f, R9.reuse ;  /* 0x0000001fff0b4819 */ /* 0x108fe20000011409 */
[----:B------:R-:W-:Y:S01]  /*0500*/  @P4 IMAD.MOV.U32 R10, RZ, RZ, R9 ;  /* 0x000000ffff0a4224 */ /* 0x000fe200078e0009 */
[----:B------:R-:W-:Y:S05]  /*0510*/  @P0 BRA `(.L_x_128) ;  /* 0x0000005000000947 */ /* 0x000fea0003800000 */
[----:B------:R-:W-:Y:S05]  /*0520*/  @!P4 BRA `(.L_x_128) ;  /* 0x000000400000c947 */ /* 0x000fea0003800000 */
[----:B------:R1:W2:Y:S04]  /*0530*/  LDG.E R0, [R4.64] ;  /* 0x0000000604007981 */ /* 0x0002a8000c1e1900 */
[----:B-1----:R-:W2:Y:S02]  /*0540*/  LDG.E R4, [R4.64+0x4] ;  /* 0x0000040604047981 */ /* 0x002ea4000c1e1900 */
[----:B--2---:R-:W-:-:S05]  /*0550*/  IADD3 R152, -R0, R4, RZ ;  /* 0x0000000400987210 */ /* 0x004fca0007ffe1ff */
[----:B------:R1:W-:Y:S02]  /*0560*/  STL [R1+0x74], R152 ;  /* 0x0000749801007387 */ /* 0x0003e40000100800 */
.L_x_128:
[----:B------:R-:W-:-:S04]  /*0570*/  ISETP.NE.U32.AND P0, PT, RZ, c[0x0][0x2e0], PT ;  /* 0x0000b800ff007a0c */ /* 0x000fc80003f05070 */
[----:B------:R-:W-:-:S13]  /*0580*/  ISETP.NE.AND.EX P0, PT, RZ, c[0x0][0x2e4], PT, P0 ;  /* 0x0000b900ff007a0c */ /* 0x000fda0003f05300 */
[----:B------:R-:W-:Y:S05]  /*0590*/  @!P0 BRA `(.L_x_129) ;  /* 0x0000003000008947 */ /* 0x000fea0003800000 */
[----:B------:R-:W-:-:S05]  /*05a0*/  IMAD.WIDE R2, R150, R14, c[0x0][0x2e0] ;  /* 0x0000b80096027625 */ /* 0x000fca00078e020e */
[----:B------:R2:W5:Y:S01]  /*05b0*/  LDG.E R18, [R2.64] ;  /* 0x0000000602127981 */ /* 0x000562000c1e1900 */
[----:B------:R-:W-:Y:S05]  /*05c0*/  BRA `(.L_x_130) ;  /* 0x0000004000007947 */ /* 0x000fea0003800000 */
.L_x_129:
[----:B------:R-:W-:Y:S05]  /*05d0*/  @!P3 BRA `(.L_x_130) ;  /* 0x000000300000b947 */ /* 0x000fea0003800000 */
[----:B------:R2:W3:Y:S04]  /*05e0*/  LDG.E R0, [R2.64] ;  /* 0x0000000602007981 */ /* 0x0004e8000c1e1900 */
[----:B--2---:R-:W3:Y:S02]  /*05f0*/  LDG.E R2, [R2.64+0x4] ;  /* 0x0000040602027981 */ /* 0x004ee4000c1e1900 */
[----:B---3--:R-:W-:Y:S02]  /*0600*/  IADD3 R18, -R0, R2, RZ ;  /* 0x0000000200127210 */ /* 0x008fe40007ffe1ff */
.L_x_130:
[----:B------:R-:W-:Y:S01]  /*0610*/  ISETP.GE.AND P0, PT, R152, 0x1, PT ;  /* 0x000000019800780c */ /* 0x000fe20003f06270 */
[----:B------:R-:W-:Y:S01]  /*0620*/  CS2R R142, SRZ ;  /* 0x00000000008e7805 */ /* 0x000fe2000001ff00 */
[----:B------:R-:W-:Y:S01]  /*0630*/  PLOP3.LUT P1, PT, PT, PT, PT, 0x80, 0x0 ;  /* 0x000000000000781c */ /* 0x000fe20003f2f070 */
        /* <DEDUP_REMOVED lines=65> */
[--C-:B------:R-:W-:Y:S01]  /*0a50*/  SHF.R.S32.HI R5, RZ, 0x1f, R151.reuse ;  /* 0x0000001fff057819 */ /* 0x100fe20000011497 */
[----:B--2---:R-:W-:Y:S01]  /*0a60*/  IMAD.MOV.U32 R2, RZ, RZ, c[0x0][0x248] ;  /* 0x00009200ff027624 */ /* 0x004fe200078e00ff */
[----:B------:R-:W-:Y:S01]  /*0a70*/  SHF.R.S32.HI R3, RZ, 0x1f, R6 ;  /* 0x0000001fff037819 */ /* 0x000fe20000011406 */
[----:B------:R-:W-:Y:S01]  /*0a80*/  IMAD.SHL.U32 R4, R151, 0x4, RZ ;  /* 0x0000000497047824 */ /* 0x000fe200078e00ff */
[----:B------:R-:W-:Y:S01]  /*0a90*/  IADD3 R24, P0, R0, R151, RZ ;  /* 0x0000009700187210 */ /* 0x000fe20007f1e0ff */
[----:B-----5:R-:W-:Y:S01]  /*0aa0*/  IMAD R35, R19, -0x40, R18 ;  /* 0xffffffc013237824 */ /* 0x020fe200078e0212 */
[----:B------:R-:W-:Y:S01]  /*0ab0*/  ISETP.NE.AND P2, PT, R2, 0x1, PT ;  /* 0x000000010200780c */ /* 0x000fe20003f45270 */
[----:B------:R-:W-:Y:S01]  /*0ac0*/  IMAD.MOV.U32 R248, RZ, RZ, RZ ;  /* 0x000000fffff87224 */ /* 0x000fe200078e00ff */
[----:B------:R-:W-:Y:S01]  /*0ad0*/  IADD3 R2, P1, R4, R6, RZ ;  /* 0x0000000604027210 */ /* 0x000fe20007f3e0ff */
[----:B------:R-:W-:Y:S01]  /*0ae0*/  IMAD.MOV.U32 R6, RZ, RZ, R148 ;  /* 0x000000ffff067224 */ /* 0x000fe200078e0094 */
[----:B------:R-:W-:Y:S01]  /*0af0*/  LEA.HI.X.SX32 R25, R0, R5, 0x1, P0 ;  /* 0x0000000500197211 */ /* 0x000fe200000f0eff */
[----:B------:R-:W-:Y:S01]  /*0b00*/  CS2R R146, SRZ ;  /* 0x0000000000927805 */ /* 0x000fe2000001ff00 */
        /* <DEDUP_REMOVED lines=10> */
[-C--:B------:R-:W-:Y:S01]  /*0bb0*/  LEA.HI R34, R37, R151.reuse, RZ, 0x2 ;  /* 0x0000009725227211 */ /* 0x080fe200078f10ff */
        /* <DEDUP_REMOVED lines=18> */
[----:B------:R-:W-:Y:S01]  /*0ce0*/  IMAD.X R27, R5, 0x1, R11, P1 ;  /* 0x00000001051b7824 */ /* 0x000fe200008e060b */
[-C--:B------:R-:W-:Y:S01]  /*0cf0*/  LEA.HI R38, R37, R151.reuse, RZ, 0x4 ;  /* 0x0000009725267211 */ /* 0x080fe200078f20ff */
[----:B------:R-:W-:Y:S01]  /*0d00*/  IMAD.X R9, R5, 0x1, R13, P0 ;  /* 0x0000000105097824 */ /* 0x000fe200000e060d */
[----:B------:R-:W-:Y:S01]  /*0d10*/  LOP3.LUT R0, R0, 0xfffffff8, RZ, 0xc0, !PT ;  /* 0xfffffff800007812 */ /* 0x000fe200078ec0ff */
[----:B------:R-:W-:Y:S01]  /*0d20*/  IMAD.WIDE.U32 R4, R148, c[0x0][0x270], R2 ;  /* 0x00009c0094047a25 */ /* 0x000fe200078e0002 */
[----:B------:R-:W-:Y:S01]  /*0d30*/  LOP3.LUT R11, R36, 0xfffffff8, RZ, 0xc0, !PT ;  /* 0xfffffff8240b7812 */ /* 0x000fe200078ec0ff */
[----:B------:R-:W-:Y:S01]  /*0d40*/  CS2R R124, SRZ ;  /* 0x00000000007c7805 */ /* 0x000fe2000001ff00 */
[----:B------:R-:W-:Y:S01]  /*0d50*/  SHF.R.S32.HI R10, RZ, 0x4, R38 ;  /* 0x00000004ff0a7819 */ /* 0x000fe20000011426 */
[C---:B------:R-:W-:Y:S01]  /*0d60*/  IMAD R12, R148.reuse, c[0x0][0x28c], R12 ;  /* 0x0000a300940c7a24 */ /* 0x040fe200078e020c */
[----:B------:R-:W-:Y:S01]  /*0d70*/  @P2 SHF.R.U32.HI R6, RZ, c[0x0][0x250], R7 ;  /* 0x00009400ff062a19 */ /* 0x000fe20000011607 */
[----:B------:R-:W-:Y:S01]  /*0d80*/  IMAD.WIDE.U32 R2, R148, c[0x0][0x288], R2 ;  /* 0x0000a20094027a25 */ /* 0x000fe200078e0002 */
[----:B------:R-:W-:Y:S01]  /*0d90*/  LEA.HI R7, R38, R10, RZ, 0x1 ;  /* 0x0000000a26077211 */ /* 0x000fe200078f08ff */
[----:B------:R-:W-:Y:S01]  /*0da0*/  CS2R R122, SRZ ;  /* 0x00000000007a7805 */ /* 0x000fe2000001ff00 */
[----:B------:R-:W-:Y:S01]  /*0db0*/  SEL R31, R150, RZ, !P4 ;  /* 0x000000ff961f7207 */ /* 0x000fe20006000000 */
[----:B------:R-:W-:Y:S01]  /*0dc0*/  IMAD R14, R148, c[0x0][0x274], R14 ;  /* 0x00009d00940e7a24 */ /* 0x000fe200078e020e */
[----:B------:R-:W-:Y:S01]  /*0dd0*/  LOP3.LUT R7, R7, 0xfffffffe, RZ, 0xc0, !PT ;  /* 0xfffffffe07077812 */ /* 0x000fe200078ec0ff */
[----:B------:R-:W-:Y:S01]  /*0de0*/  IMAD.IADD R29, R16, 0x1, -R0 ;  /* 0x00000001101d7824 */ /* 0x000fe200078e0a00 */
[----:B------:R-:W-:Y:S01]  /*0df0*/  LEA.HI R0, R37, R151, RZ, 0x6 ;  /* 0x0000009725007211 */ /* 0x000fe200078f30ff */
[----:B------:R-:W-:Y:S01]  /*0e00*/  IMAD.IADD R22, R151, 0x1, -R11 ;  /* 0x0000000197167824 */ /* 0x000fe200078e0a0b */
[----:B------:R-:W-:Y:S01]  /*0e10*/  CS2R R120, SRZ ;  /* 0x0000000000787805 */ /* 0x000fe2000001ff00 */
[----:B------:R-:W-:Y:S01]  /*0e20*/  IMAD.IADD R13, R3, 0x1, R12 ;  /* 0x00000001030d7824 */ /* 0x000fe200078e020c */
[----:B------:R-:W-:Y:S01]  /*0e30*/  SHF.R.S32.HI R23, RZ, 0x6, R0 ;  /* 0x00000006ff177819 */ /* 0x000fe20000011400 */
[----:B------:R-:W-:Y:S01]  /*0e40*/  IMAD.SHL.U32 R3, R50, 0x40, RZ ;  /* 0x0000004032037824 */ /* 0x000fe200078e00ff */
[----:B------:R-:W-:Y:S01]  /*0e50*/  CS2R R118, SRZ ;  /* 0x0000000000767805 */ /* 0x000fe2000001ff00 */
[----:B------:R-:W-:Y:S01]  /*0e60*/  IMAD.IADD R15, R5, 0x1, R14 ;  /* 0x00000001050f7824 */ /* 0x000fe200078e020e */
[----:B------:R-:W-:Y:S01]  /*0e70*/  SHF.R.S32.HI R5, RZ, 0x1f, R6 ;  /* 0x0000001fff057819 */ /* 0x000fe20000011406 */
[----:B------:R-:W-:Y:S01]  /*0e80*/  IMAD.SHL.U32 R16, R22, 0x8, RZ ;  /* 0x0000000816107824 */ /* 0x000fe200078e00ff */
[----:B------:R-:W-:Y:S01]  /*0e90*/  LOP3.LUT R0, R3, 0x1c0, RZ, 0xc0, !PT ;  /* 0x000001c003007812 */ /* 0x000fe200078ec0ff */
[----:B------:R-:W-:Y:S01]  /*0ea0*/  IMAD.MOV.U32 R12, RZ, RZ, R2 ;  /* 0x000000ffff0c7224 */ /* 0x000fe200078e0002 */
[----:B------:R-:W-:Y:S01]  /*0eb0*/  CS2R R116, SRZ ;  /* 0x0000000000747805 */ /* 0x000fe2000001ff00 */
        /* <DEDUP_REMOVED lines=8> */
[C---:B------:R-:W-:Y:S01]  /*0f40*/  IMAD R4, R6.reuse, c[0x0][0x1e4], R2 ;  /* 0x0000790006047a24 */ /* 0x040fe200078e0202 */
        /* <DEDUP_REMOVED lines=8> */
[----:B------:R-:W-:Y:S01]  /*0fd0*/  ISETP.GE.AND P3, PT, R16, c[0x0][0x1cc], PT ;  /* 0x0000730010007a0c */ /* 0x000fe20003f66270 */
[----:B------:R-:W-:Y:S01]  /*0fe0*/  IMAD R10, R6, c[0x0][0x1b4], R5 ;  /* 0x00006d00060a7a24 */ /* 0x000fe200078e0205 */
[----:B------:R-:W-:Y:S01]  /*0ff0*/  IADD3 R32, R16, 0x40, RZ ;  /* 0x0000004010207810 */ /* 0x000fe20007ffe0ff */
[----:B------:R-:W-:Y:S01]  /*1000*/  IMAD.WIDE.U32 R4, R6, c[0x0][0x1b0], R16 ;  /* 0x00006c0006047a25 */ /* 0x000fe200078e0010 */
[----:B------:R-:W-:Y:S01]  /*1010*/  IADD3 R33, R16, 0x80, RZ ;  /* 0x0000008010217810 */ /* 0x000fe20007ffe0ff */
[----:B------:R-:W-:Y:S01]  /*1020*/  CS2R R112, SRZ ;  /* 0x0000000000707805 */ /* 0x000fe2000001ff00 */
[----:B------:R-:W-:Y:S01]  /*1030*/  ISETP.GE.AND P2, PT, R32, c[0x0][0x1cc], PT ;  /* 0x0000730020007a0c */ /* 0x000fe20003f46270 */
[----:B------:R-:W-:Y:S01]  /*1040*/  IMAD R6, R7, c[0x0][0x1e8], RZ ;  /* 0x00007a0007067a24 */ /* 0x000fe200078e02ff */
[----:B------:R-:W-:Y:S01]  /*1050*/  CS2R R110, SRZ ;  /* 0x00000000006e7805 */ /* 0x000fe2000001ff00 */
[----:B------:R-:W-:Y:S01]  /*1060*/  IMAD.IADD R11, R5, 0x1, R10 ;  /* 0x00000001050b7824 */ /* 0x000fe200078e020a */
[----:B------:R-:W-:Y:S01]  /*1070*/  CS2R R108, SRZ ;  /* 0x00000000006c7805 */ /* 0x000fe2000001ff00 */
[----:B------:R-:W-:Y:S01]  /*1080*/  IMAD R18, R26, c[0x0][0x278], RZ ;  /* 0x00009e001a127a24 */ /* 0x000fe200078e02ff */
[----:B------:R-:W-:Y:S01]  /*1090*/  CS2R R106, SRZ ;  /* 0x00000000006a7805 */ /* 0x000fe2000001ff00 */
[C---:B------:R-:W-:Y:S01]  /*10a0*/  IMAD R6, R0.reuse, c[0x0][0x1ec], R6 ;  /* 0x00007b0000067a24 */ /* 0x040fe200078e0206 */
[----:B------:R-:W-:Y:S01]  /*10b0*/  CS2R R104, SRZ ;  /* 0x0000000000687805 */ /* 0x000fe2000001ff00 */
[----:B------:R-:W-:Y:S01]  /*10c0*/  IMAD.WIDE.U32 R2, R0, c[0x0][0x1e8], R2 ;  /* 0x00007a0000027a25 */ /* 0x000fe200078e0002 */
        /* <DEDUP_REMOVED lines=49> */
[----:B------:R-:W-:Y:S01]  /*13e0*/  IMAD R7, R8, c[0x0][0x1ac], R3 ;  /* 0x00006b0008077a24 */ /* 0x000fe200078e0203 */
[----:B------:R-:W-:Y:S01]  /*13f0*/  CS2R R54, SRZ ;  /* 0x0000000000367805 */ /* 0x000fe2000001ff00 */
[----:B------:R-:W-:Y:S01]  /*1400*/  IMAD.IADD R5, R11, 0x1, R20 ;  /* 0x000000010b057824 */ /* 0x000fe200078e0214 */
[----:B------:R-:W-:Y:S01]  /*1410*/  LEA.HI.X R3, R12, c[0x0][0x1c4], R0, 0x1, P0 ;  /* 0x000071000c037a11 */ /* 0x000fe200000f0c00 */
[----:B------:R-:W-:Y:S01]  /*1420*/  IMAD.IADD R0, R35, 0x1, -R50 ;  /* 0x0000000123007824 */ /* 0x000fe200078e0a32 */
[----:B------:R-:W-:Y:S01]  /*1430*/  STL.64 [R1+0x98], R42 ;  /* 0x0000982a01007387 */ /* 0x000fe20000100a00 */
[----:B------:R-:W-:Y:S01]  /*1440*/  IMAD.MOV.U32 R4, RZ, RZ, R10 ;  /* 0x000000ffff047224 */ /* 0x000fe200078e000a */
[----:B------:R-:W-:Y:S01]  /*1450*/  CS2R R52, SRZ ;  /* 0x0000000000347805 */ /* 0x000fe2000001ff00 */
[----:B------:R-:W-:Y:S01]  /*1460*/  IMAD.SHL.U32 R41, R28, 0x2, RZ ;  /* 0x000000021c297824 */ /* 0x000fe200078e00ff */
[----:B------:R-:W-:Y:S01]  /*1470*/  ISETP.LT.OR P6, PT, R0, 0x1, P3 ;  /* 0x000000010000780c */ /* 0x000fe20001fc1670 */
[----:B------:R-:W-:Y:S01]  /*1480*/  IMAD.WIDE.U32 R8, R8, c[0x0][0x1a8], R4 ;  /* 0x00006a0008087a25 */ /* 0x000fe200078e0004 */
[----:B------:R-:W-:-:S02]  /*1490*/  IADD3 R28, R16, 0xc0, RZ ;  /* 0x000000c0101c7810 */ /* 0x000fc40007ffe0ff */
[----:B------:R-:W-:Y:S01]  /*14a0*/  ISETP.LT.OR P5, PT, R0, 0x1, P2 ;  /* 0x000000010000780c */ /* 0x000fe200017a1670 */
[----:B------:R-:W-:Y:S01]  /*14b0*/  IMAD.MOV.U32 R5, RZ, RZ, c[0x0][0x1d8] ;  /* 0x00007600ff057624 */ /* 0x000fe200078e00ff */
[----:B------:R-:W-:Y:S01]  /*14c0*/  LEA R6, P0, R8, c[0x0][0x190], 0x1 ;  /* 0x0000640008067a11 */ /* 0x000fe200078008ff */
[----:B------:R-:W-:Y:S01]  /*14d0*/  IMAD.IADD R7, R9, 0x1, R7 ;  /* 0x0000000109077824 */ /* 0x000fe200078e0207 */
[----:B------:R-:W-:Y:S01]  /*14e0*/  ISETP.LT.OR P3, PT, R0, 0x21, P3 ;  /* 0x000000210000780c */ /* 0x000fe20001f61670 */
[----:B------:R-:W-:Y:S01]  /*14f0*/  IMAD.MOV.U32 R10, RZ, RZ, c[0x0][0x1dc] ;  /* 0x00007700ff0a7624 */ /* 0x000fe200078e00ff */
[C---:B------:R-:W-:Y:S01]  /*1500*/  LEA R4, P4, R5.reuse, R2, 0x6 ;  /* 0x0000000205047211 */ /* 0x040fe200078830ff */
[----:B------:R-:W-:Y:S01]  /*1510*/  IMAD.MOV.U32 R13, RZ, RZ, c[0x0][0x1a8] ;  /* 0x00006a00ff0d7624 */ /* 0x000fe200078e00ff */
[----:B------:R-:W-:Y:S01]  /*1520*/  LEA.HI.X R7, R8, c[0x0][0x194], R7, 0x1, P0 ;  /* 0x0000650008077a11 */ /* 0x000fe200000f0c07 */
[----:B------:R-:W-:Y:S01]  /*1530*/  @!PT LDS RZ, [RZ] ;  /* 0x00000000fffff984 */ /* 0x000fe20000000800 */
[----:B------:R-:W-:Y:S01]  /*1540*/  @!PT LDS RZ, [RZ] ;  /* 0x00000000fffff984 */ /* 0x000fe20000000800 */
[----:B------:R-:W-:Y:S01]  /*1550*/  @!PT LDS RZ, [RZ] ;  /* 0x00000000fffff984 */ /* 0x000fe20000000800 */
[----:B------:R2:W-:Y:S01]  /*1560*/  LDGSTS.E.BYPASS.LTC128B.128 [R41+0x8080], [R2.64], !P6 ;  /* 0x0808000002297fae */ /* 0x0005e2000f101d46 */
[----:B------:R-:W-:Y:S01]  /*1570*/  ISETP.GE.AND P0, PT, R28, c[0x0][0x1cc], PT ;  /* 0x000073001c007a0c */ /* 0x000fe20003f06270 */
[----:B------:R-:W-:Y:S01]  /*1580*/  IMAD.MOV.U32 R18, RZ, RZ, c[0x0][0x1ac] ;  /* 0x00006b00ff127624 */ /* 0x000fe200078e00ff */
[----:B------:R-:W-:Y:S01]  /*1590*/  LEA.HI.X R5, R5, R3, R10, 0x6, P4 ;  /* 0x0000000305057211 */ /* 0x000fe200020f340a */
[----:B------:R2:W-:Y:S01]  /*15a0*/  LDGSTS.E.BYPASS.LTC128B.128 [R41+0xa080], [R2.64+0x80], !P5 ;  /* 0x0a08008002297fae */ /* 0x0005e2000e901d46 */
[C---:B------:R-:W-:Y:S01]  /*15b0*/  ISETP.LT.OR P4, PT, R0.reuse, 0x1, P1 ;  /* 0x000000010000780c */ /* 0x040fe20000f81670 */
[C---:B------:R-:W-:Y:S01]  /*15c0*/  IMAD R8, R27.reuse, c[0x0][0x178], RZ ;  /* 0x00005e001b087a24 */ /* 0x040fe200078e02ff */
[----:B------:R-:W-:Y:S01]  /*15d0*/  ISETP.LT.OR P6, PT, R0, 0x1, P0 ;  /* 0x000000010000780c */ /* 0x000fe200007c1670 */
[----:B------:R-:W-:Y:S01]  /*15e0*/  IMAD R9, R27, c[0x0][0x208], RZ ;  /* 0x000082001b097a24 */ /* 0x000fe200078e02ff */
[----:B------:R-:W-:Y:S01]  /*15f0*/  ISETP.GE.AND P5, PT, R16, c[0x0][0x19c], PT ;  /* 0x0000670010007a0c */ /* 0x000fe20003fa6270 */
[C---:B------:R-:W-:Y:S01]  /*1600*/  IMAD R14, R21.reuse, c[0x0][0x17c], R8 ;  /* 0x00005f00150e7a24 */ /* 0x040fe200078e0208 */
[C---:B------:R-:W-:Y:S01]  /*1610*/  ISETP.LT.OR P2, PT, R0.reuse, 0x21, P2 ;  /* 0x000000210000780c */ /* 0x040fe20001741670 */
[C---:B------:R-:W-:Y:S01]  /*1620*/  IMAD R15, R21.reuse, c[0x0][0x20c], R9 ;  /* 0x00008300150f7a24 */ /* 0x040fe200078e0209 */
[C---:B------:R-:W-:Y:S01]  /*1630*/  ISETP.LT.OR P1, PT, R0.reuse, 0x21, P1 ;  /* 0x000000210000780c */ /* 0x040fe20000f21670 */
[--C-:B------:R-:W-:Y:S01]  /*1640*/  IMAD.WIDE.U32 R8, R21, c[0x0][0x178], R16.reuse ;  /* 0x00005e0015087a25 */ /* 0x100fe200078e0010 */
[----:B------:R-:W-:Y:S01]  /*1650*/  ISETP.LT.OR P0, PT, R0, 0x21, P0 ;  /* 0x000000210000780c */ /* 0x000fe20000701670 */
[----:B------:R-:W-:Y:S01]  /*1660*/  STL [R1+0x54], R41 ;  /* 0x0000542901007387 */ /* 0x000fe20000100800 */
[----:B------:R-:W-:Y:S01]  /*1670*/  LEA.HI R27, R37, R151, RZ, 0x5 ;  /* 0x00000097251b7211 */ /* 0x000fe200078f28ff */
[----:B------:R-:W-:-:S02]  /*1680*/  IMAD.WIDE.U32 R10, R21, c[0x0][0x208], R16 ;  /* 0x00008200150a7a25 */ /* 0x000fc400078e0010 */
[----:B------:R2:W-:Y:S01]  /*1690*/  LDGSTS.E.BYPASS.LTC128B.128 [R41+0xc080], [R2.64+0x100], !P4 ;  /* 0x0c08010002297fae */ /* 0x0005e2000e101d46 */
[C---:B------:R-:W-:Y:S01]  /*16a0*/  LEA R12, P4, R13.reuse, R6, 0x6 ;  /* 0x000000060d0c7211 */ /* 0x040fe200078830ff */
[----:B------:R-:W-:Y:S01]  /*16b0*/  IMAD.MOV.U32 R150, RZ, RZ, 0x20 ;  /* 0x00000020ff967424 */ /* 0x000fe200078e00ff */
[----:B------:R-:W-:Y:S01]  /*16c0*/  SHF.R.S32.HI R21, RZ, 0x5, R27 ;  /* 0x00000005ff157819 */ /* 0x000fe2000001141b */
[----:B------:R2:W-:Y:S01]  /*16d0*/  LDGSTS.E.BYPASS.LTC128B.128 [R41+0xe080], [R2.64+0x180], !P6 ;  /* 0x0e08018002297fae */ /* 0x0005e2000f101d46 */
[----:B------:R-:W-:Y:S01]  /*16e0*/  ISETP.LT.OR P6, PT, R0, 0x1, P5 ;  /* 0x000000010000780c */ /* 0x000fe20002fc1670 */
[----:B------:R-:W-:Y:S01]  /*16f0*/  IMAD R17, R40, c[0x0][0x238], RZ ;  /* 0x00008e0028117a24 */ /* 0x000fe200078e02ff */
[----:B------:R-:W-:Y:S01]  /*1700*/  LEA.HI.X R13, R13, R7, R18, 0x6, P4 ;  /* 0x000000070d0d7211 */ /* 0x000fe200020f3412 */
[----:B------:R3:W-:Y:S01]  /*1710*/  LDGSTS.E.BYPASS.LTC128B.128 [R41+0x9080], [R4.64], !P3 ;  /* 0x0908000004297fae */ /* 0x0007e2000d901d46 */
[----:B------:R-:W-:Y:S01]  /*1720*/  ISETP.GE.AND P4, PT, R32, c[0x0][0x19c], PT ;  /* 0x0000670020007a0c */ /* 0x000fe20003f86270 */
[----:B------:R-:W-:Y:S01]  /*1730*/  IMAD R17, R148, c[0x0][0x23c], R17 ;  /* 0x00008f0094117a24 */ /* 0x000fe200078e0211 */
[----:B------:R-:W-:Y:S01]  /*1740*/  ISETP.GE.AND P3, PT, R33, c[0x0][0x19c], PT ;  /* 0x0000670021007a0c */ /* 0x000fe20003f66270 */
[----:B------:R3:W-:Y:S01]  /*1750*/  LDGSTS.E.BYPASS.LTC128B.128 [R41+0xb080], [R4.64+0x80], !P2 ;  /* 0x0b08008004297fae */ /* 0x0007e2000d101d46 */
[----:B------:R-:W-:-:S02]  /*1760*/  ISETP.GE.AND P2, PT, R28, c[0x0][0x19c], PT ;  /* 0x000067001c007a0c */ /* 0x000fc40003f46270 */
[C---:B------:R-:W-:Y:S01]  /*1770*/  ISETP.LT.OR P5, PT, R0.reuse, 0x21, P5 ;  /* 0x000000210000780c */ /* 0x040fe20002fa1670 */
[----:B------:R3:W-:Y:S01]  /*1780*/  LDGSTS.E.BYPASS.LTC128B.128 [R41+0xd080], [R4.64+0x100], !P1 ;  /* 0x0d08010004297fae */ /* 0x0007e2000c901d46 */
[C---:B------:R-:W-:Y:S02]  /*1790*/  ISETP.LT.OR P1, PT, R0.reuse, 0x1, P4 ;  /* 0x000000010000780c */ /* 0x040fe40002721670 */
[C---:B------:R-:W-:Y:S01]  /*17a0*/  ISETP.LT.OR P4, PT, R0.reuse, 0x21, P4 ;  /* 0x000000210000780c */ /* 0x040fe20002781670 */
[----:B------:R3:W-:Y:S01]  /*17b0*/  LDGSTS.E.BYPASS.LTC128B.128 [R41+0xf080], [R4.64+0x180], !P0 ;  /* 0x0f08018004297fae */ /* 0x0007e2000c101d46 */
[C---:B------:R-:W-:Y:S02]  /*17c0*/  ISETP.LT.OR P0, PT, R0.reuse, 0x1, P3 ;  /* 0x000000010000780c */ /* 0x040fe40001f01670 */
[C---:B------:R-:W-:Y:S01]  /*17d0*/  ISETP.LT.OR P3, PT, R0.reuse, 0x21, P3 ;  /* 0x000000210000780c */ /* 0x040fe20001f61670 */
[----:B------:R-:W0:Y:S04]  /*17e0*/  LDGDEPBAR ;  /* 0x00000000000079af */ /* 0x000e280000000000 */
[----:B------:R4:W-:Y:S01]  /*17f0*/  LDGSTS.E.BYPASS.LTC128B.128 [R41+0x80], [R6.64], !P6 ;  /* 0x0008000006297fae */ /* 0x0009e2000f101d46 */
[----:B------:R-:W-:-:S02]  /*1800*/  ISETP.LT.OR P6, PT, R0, 0x1, P2 ;  /* 0x000000010000780c */ /* 0x000fc400017c1670 */
[----:B------:R-:W-:Y:S01]  /*1810*/  ISETP.LT.OR P2, PT, R0, 0x21, P2 ;  /* 0x000000210000780c */ /* 0x000fe20001741670 */
[----:B--2---:R-:W-:Y:S01]  /*1820*/  IMAD.IADD R3, R9, 0x1, R14 ;  /* 0x0000000109037824 */ /* 0x004fe200078e020e */
[----:B------:R4:W-:Y:S01]  /*1830*/  LDGSTS.E.BYPASS.LTC128B.128 [R41+0x2080], [R6.64+0x80], !P1 ;  /* 0x0208008006297fae */ /* 0x0009e2000c901d46 */
[----:B------:R-:W-:Y:S01]  /*1840*/  IMAD.MOV.U32 R2, RZ, RZ, R8 ;  /* 0x000000ffff027224 */ /* 0x000fe200078e0008 */
[----:B------:R-:W-:Y:S01]  /*1850*/  LOP3.LUT P1, RZ, R29, 0x4, RZ, 0xc0, !PT ;  /* 0x000000041dff7812 */ /* 0x000fe2000782c0ff */
[----:B------:R-:W-:Y:S01]  /*1860*/  IMAD R0, R40, c[0x0][0x180], RZ ;  /* 0x0000600028007a24 */ /* 0x000fe200078e02ff */
[----:B------:R4:W-:Y:S01]  /*1870*/  LDGSTS.E.BYPASS.LTC128B.128 [R41+0x4080], [R6.64+0x100], !P0 ;  /* 0x0408010006297fae */ /* 0x0009e2000c101d46 */
[----:B------:R-:W-:-:S04]  /*1880*/  IMAD.WIDE.U32 R2, R148, c[0x0][0x180], R2 ;  /* 0x0000600094027a25 */ /* 0x000fc800078e0002 */
[----:B------:R-:W-:Y:S01]  /*1890*/  IMAD R0, R148, c[0x0][0x184], R0 ;  /* 0x0000610094007a24 */ /* 0x000fe200078e0200 */
[----:B------:R4:W-:Y:S01]  /*18a0*/  LDGSTS.E.BYPASS.LTC128B.128 [R41+0x6080], [R6.64+0x180], !P6 ;  /* 0x0608018006297fae */ /* 0x0009e2000f101d46 */
[----:B------:R-:W-:Y:S02]  /*18b0*/  LOP3.LUT P6, RZ, R22, 0x4, RZ, 0xc0, !PT ;  /* 0x0000000416ff7812 */ /* 0x000fe400078cc0ff */
[----:B------:R-:W-:Y:S01]  /*18c0*/  IMAD.IADD R3, R3, 0x1, R0 ;  /* 0x0000000103037824 */ /* 0x000fe200078e0200 */
[----:B------:R2:W-:Y:S01]  /*18d0*/  LDGSTS.E.BYPASS.LTC128B.128 [R41+0x1080], [R12.64], !P5 ;  /* 0x010800000c297fae */ /* 0x0005e2000e901d46 */
[----:B---3--:R-:W-:Y:S02]  /*18e0*/  IMAD.IADD R5, R11, 0x1, R15 ;  /* 0x000000010b057824 */ /* 0x008fe400078e020f */
[----:B------:R-:W-:Y:S01]  /*18f0*/  IMAD.MOV.U32 R4, RZ, RZ, R10 ;  /* 0x000000ffff047224 */ /* 0x000fe200078e000a */
[----:B------:R2:W-:Y:S01]  /*1900*/  LDGSTS.E.BYPASS.LTC128B.128 [R41+0x3080], [R12.64+0x80], !P4 ;  /* 0x030800800c297fae */ /* 0x0005e2000e101d46 */
[----:B------:R-:W-:-:S02]  /*1910*/  IMAD.SHL.U32 R0, R29, 0x40, RZ ;  /* 0x000000401d007824 */ /* 0x000fc400078e00ff */
[----:B------:R-:W-:Y:S01]  /*1920*/  IMAD.WIDE.U32 R8, R148, c[0x0][0x210], R4 ;  /* 0x0000840094087a25 */ /* 0x000fe200078e0004 */
[----:B------:R-:W-:Y:S01]  /*1930*/  LEA.HI R5, R27, R21, RZ, 0x1 ;  /* 0x000000151b057211 */ /* 0x000fe200078f08ff */
[----:B------:R2:W-:Y:S01]  /*1940*/  LDGSTS.E.BYPASS.LTC128B.128 [R41+0x5080], [R12.64+0x100], !P3 ;  /* 0x050801000c297fae */ /* 0x0005e2000d901d46 */
[----:B------:R-:W-:Y:S01]  /*1950*/  LOP3.LUT R0, R0, 0x1c0, RZ, 0xc0, !PT ;  /* 0x000001c000007812 */ /* 0x000fe200078ec0ff */
[----:B------:R-:W-:Y:S01]  /*1960*/  IMAD.SHL.U32 R10, R23, 0x8, RZ ;  /* 0x00000008170a7824 */ /* 0x000fe200078e00ff */
[----:B------:R-:W-:Y:S01]  /*1970*/  LOP3.LUT R5, R5, 0xfffffffe, RZ, 0xc0, !PT ;  /* 0xfffffffe05057812 */ /* 0x000fe200078ec0ff */
[----:B------:R-:W-:Y:S01]  /*1980*/  IMAD R15, R40, c[0x0][0x210], RZ ;  /* 0x00008400280f7a24 */ /* 0x000fe200078e02ff */
[----:B------:R-:W-:Y:S01]  /*1990*/  LOP3.LUT R4, R34, 0x3ffffffc, RZ, 0xc0, !PT ;  /* 0x3ffffffc22047812 */ /* 0x000fe200078ec0ff */
[----:B------:R2:W-:Y:S01]  /*19a0*/  LDGSTS.E.BYPASS.LTC128B.128 [R41+0x7080], [R12.64+0x180], !P2 ;  /* 0x070801800c297fae */ /* 0x0005e2000d101d46 */
[----:B------:R-:W-:Y:S01]  /*19b0*/  LOP3.LUT R18, R10, 0x18, RZ, 0xc0, !PT ;  /* 0x000000180a127812 */ /* 0x000fe200078ec0ff */
[----:B------:R-:W-:Y:S01]  /*19c0*/  IMAD.IADD R19, R21, 0x1, -R5 ;  /* 0x0000000115137824 */ /* 0x000fe200078e0a05 */
[----:B------:R-:W-:Y:S01]  /*19d0*/  SHF.R.U32.HI R10, RZ, 0x3, R0 ;  /* 0x00000003ff0a7819 */ /* 0x000fe20000011600 */
[----:B------:R-:W-:Y:S01]  /*19e0*/  IMAD R11, R26, c[0x0][0x188], RZ ;  /* 0x000062001a0b7a24 */ /* 0x000fe200078e02ff */
[----:B------:R-:W0:Y:S01]  /*19f0*/  LDGDEPBAR ;  /* 0x00000000000079af */ /* 0x000e220000000000 */
[----:B------:R-:W-:Y:S01]  /*1a00*/  IMAD R15, R148, c[0x0][0x214], R15 ;  /* 0x00008500940f7a24 */ /* 0x000fe200078e020f */
[----:B------:R-:W-:Y:S01]  /*1a10*/  LOP3.LUT R0, R10, R0, R18, 0x1e, !PT ;  /* 0x000000000a007212 */ /* 0x000fe200078e1e12 */
[----:B------:R-:W-:Y:S01]  /*1a20*/  IMAD.IADD R14, R151, 0x1, -R4 ;  /* 0x00000001970e7824 */ /* 0x000fe200078e0a04 */
[----:B------:R-:W-:Y:S01]  /*1a30*/  ISETP.GE.AND P3, PT, R16, c[0x0][0x16c], PT ;  /* 0x00005b0010007a0c */ /* 0x000fe20003f66270 */
[----:B------:R-:W-:-:S02]  /*1a40*/  IMAD.SHL.U32 R20, R19, 0x400, RZ ;  /* 0x0000040013147824 */ /* 0x000fc400078e00ff */
[C---:B------:R-:W-:Y:S02]  /*1a50*/  IMAD R11, R31.reuse, c[0x0][0x18c], R11 ;  /* 0x000063001f0b7a24 */ /* 0x040fe400078e020b */
[----:B------:R-:W-:-:S04]  /*1a60*/  IMAD.WIDE.U32 R4, R31, c[0x0][0x188], R2 ;  /* 0x000062001f047a25 */ /* 0x000fc800078e0002 */
[----:B------:R-:W-:Y:S01]  /*1a70*/  IMAD.SHL.U32 R10, R22, 0x40, RZ ;  /* 0x00000040160a7824 */ /* 0x000fe200078e00ff */
[----:B------:R-:W-:Y:S01]  /*1a80*/  LEA R48, P0, R4, c[0x0][0x160], 0x1 ;  /* 0x0000580004307a11 */ /* 0x000fe200078008ff */
[----:B------:R-:W-:Y:S02]  /*1a90*/  IMAD R2, R14, 0x2, R20 ;  /* 0x000000020e027824 */ /* 0x000fe400078e0214 */
[----:B------:R-:W-:Y:S01]  /*1aa0*/  IMAD.IADD R3, R9, 0x1, R15 ;  /* 0x0000000109037824 */ /* 0x000fe200078e020f */
[----:B------:R-:W-:Y:S01]  /*1ab0*/  LOP3.LUT R10, R10, 0x1c0, RZ, 0xc0, !PT ;  /* 0x000001c00a0a7812 */ /* 0x000fe200078ec0ff */
[----:B------:R-:W-:Y:S02]  /*1ac0*/  IMAD.IADD R9, R5, 0x1, R11 ;  /* 0x0000000105097824 */ /* 0x000fe400078e020b */
[----:B------:R-:W-:Y:S01]  /*1ad0*/  IMAD.IADD R5, R2, 0x1, R0 ;  /* 0x0000000102057824 */ /* 0x000fe200078e0200 */
[----:B------:R-:W-:Y:S01]  /*1ae0*/  SHF.R.U32.HI R14, RZ, 0x3, R10 ;  /* 0x00000003ff0e7819 */ /* 0x000fe2000001160a */
[----:B------:R-:W-:Y:S01]  /*1af0*/  IMAD R0, R26, c[0x0][0x218], RZ ;  /* 0x000086001a007a24 */ /* 0x000fe200078e02ff */
[----:B------:R-:W-:Y:S01]  /*1b00*/  LEA.HI.X R49, R4, c[0x0][0x164], R9, 0x1, P0 ;  /* 0x0000590004317a11 */ /* 0x000fe200000f0c09 */
[----:B------:R-:W-:Y:S01]  /*1b10*/  IMAD.SHL.U32 R44, R5, 0x2, RZ ;  /* 0x00000002052c7824 */ /* 0x000fe200078e00ff */
[----:B------:R-:W-:Y:S01]  /*1b20*/  LOP3.LUT R4, R10, 0x8, R36, 0xf8, !PT ;  /* 0x000000080a047812 */ /* 0x000fe200078ef824 */
[----:B------:R-:W-:Y:S01]  /*1b30*/  IMAD.MOV.U32 R2, RZ, RZ, R8 ;  /* 0x000000ffff027224 */ /* 0x000fe200078e0008 */
[----:B------:R-:W-:-:S04]  /*1b40*/  DEPBAR.LE SB0, 0x1 ;  /* 0x000080400000791a */ /* 0x000fc80000000000 */
[C---:B----4-:R-:W-:Y:S01]  /*1b50*/  IMAD R7, R31.reuse, c[0x0][0x21c], R0 ;  /* 0x000087001f077a24 */ /* 0x050fe200078e0200 */
[----:B------:R-:W-:Y:S01]  /*1b60*/  LOP3.LUT R0, R4, R14, RZ, 0x3c, !PT ;  /* 0x0000000e04007212 */ /* 0x000fe200078e3cff */
[----:B------:R-:W-:Y:S01]  /*1b70*/  IMAD R6, R30, 0x800, R39 ;  /* 0x000008001e067824 */ /* 0x000fe200078e0227 */
[C---:B------:R-:W-:Y:S01]  /*1b80*/  IADD3 R8, R44.reuse, 0x14180, RZ ;  /* 0x000141802c087810 */ /* 0x040fe20007ffe0ff */
[----:B------:R-:W-:Y:S01]  /*1b90*/  IMAD.WIDE.U32 R4, R31, c[0x0][0x218], R2 ;  /* 0x000086001f047a25 */ /* 0x000fe200078e0002 */
[----:B------:R-:W-:Y:S01]  /*1ba0*/  STL.64 [R1+0x80], R48 ;  /* 0x0000803001007387 */ /* 0x000fe20000100a00 */
[----:B------:R-:W-:Y:S02]  /*1bb0*/  IADD3 R9, R44, 0x141c0, RZ ;  /* 0x000141c02c097810 */ /* 0x000fe40007ffe0ff */
[----:B------:R-:W-:Y:S01]  /*1bc0*/  IMAD.IADD R2, R6, 0x1, R0 ;  /* 0x0000000106027824 */ /* 0x000fe200078e0200 */
[----:B------:R3:W-:Y:S01]  /*1bd0*/  STL [R1+0x68], R44 ;  /* 0x0000682c01007387 */ /* 0x0007e20000100800 */
[----:B------:R-:W-:Y:S01]  /*1be0*/  @P1 IADD3 R9, R8, -0x40, RZ ;  /* 0xffffffc008091810 */ /* 0x000fe20007ffe0ff */
[----:B------:R-:W-:Y:S01]  /*1bf0*/  IMAD.IADD R0, R5, 0x1, R7 ;  /* 0x0000000105007824 */ /* 0x000fe200078e0207 */
[----:B------:R-:W-:Y:S01]  /*1c00*/  SHF.R.S32.HI R3, RZ, 0x1f, R23 ;  /* 0x0000001fff037819 */ /* 0x000fe20000011417 */
[----:B------:R-:W-:Y:S01]  /*1c10*/  IMAD.SHL.U32 R2, R2, 0x2, RZ ;  /* 0x0000000202027824 */ /* 0x000fe200078e00ff */
[----:B------:R-:W-:Y:S01]  /*1c20*/  BAR.SYNC.DEFER_BLOCKING 0x0 ;  /* 0x0000000000007b1d */ /* 0x000fe20000010000 */
[----:B------:R-:W-:Y:S01]  /*1c30*/  LOP3.LUT P0, RZ, R22, 0x2, RZ, 0xc0, !PT ;  /* 0x0000000216ff7812 */ /* 0x000fe2000780c0ff */
[----:B------:R-:W-:Y:S01]  /*1c40*/  IMAD.IADD R5, R25, 0x1, R17 ;  /* 0x0000000119057824 */ /* 0x000fe200078e0211 */
[----:B------:R-:W-:Y:S01]  /*1c50*/  SEL R17, RZ, 0x1, P3 ;  /* 0x00000001ff117807 */ /* 0x000fe20001800000 */
[----:B------:R-:W-:Y:S01]  /*1c60*/  IMAD R26, R26, c[0x0][0x240], RZ ;  /* 0x000090001a1a7a24 */ /* 0x000fe200078e02ff */
[----:B------:R-:W-:Y:S01]  /*1c70*/  ISETP.GE.AND P3, PT, R33, c[0x0][0x16c], PT ;  /* 0x00005b0021007a0c */ /* 0x000fe20003f66270 */
[----:B------:R4:W-:Y:S02]  /*1c80*/  STL [R1+0x70], R9 ;  /* 0x0000700901007387 */ /* 0x0009e40000100800 */
[----:B------:R-:W-:Y:S01]  /*1c90*/  IMAD R148, R31, c[0x0][0x244], R26 ;  /* 0x000091001f947a24 */ /* 0x000fe200078e021a */
[----:B------:R-:W-:-:S02]  /*1ca0*/  SEL R15, RZ, 0x4, P3 ;  /* 0x00000004ff0f7807 */ /* 0x000fc40001800000 */
[----:B------:R-:W-:Y:S02]  /*1cb0*/  ISETP.GE.AND P3, PT, R33, c[0x0][0x1fc], PT ;  /* 0x00007f0021007a0c */ /* 0x000fe40003f66270 */
[----:B---3--:R-:W-:-:S04]  /*1cc0*/  LEA R44, P1, R4, c[0x0][0x1f0], 0x1 ;  /* 0x00007c00042c7a11 */ /* 0x008fc800078208ff */
[----:B------:R-:W-:Y:S01]  /*1cd0*/  LEA.HI.X R45, R4, c[0x0][0x1f4], R0, 0x1, P1 ;  /* 0x00007d00042d7a11 */ /* 0x000fe200008f0c00 */
[----:B------:R-:W3:Y:S01]  /*1ce0*/  LDSM.16.M88.4 R164, [R2+0x8080] ;  /* 0x0080800002a4783b */ /* 0x000ee20000000200 */
[----:B------:R-:W-:Y:S01]  /*1cf0*/  LEA.HI R0, R3, R23, RZ, 0x2 ;  /* 0x0000001703007211 */ /* 0x000fe200078f10ff */
[----:B------:R-:W-:Y:S01]  /*1d00*/  IMAD.MOV.U32 R3, RZ, RZ, 0x40 ;  /* 0x00000040ff037424 */ /* 0x000fe200078e00ff */
[----:B------:R-:W-:Y:S01]  /*1d10*/  ISETP.GT.AND P1, PT, R152, R50, PT ;  /* 0x000000329800720c */ /* 0x000fe20003f24270 */
[----:B------:R-:W1:Y:S01]  /*1d20*/  LDSM.16.M88.4 R180, [R2+0xa080] ;  /* 0x00a0800002b4783b */ /* 0x000e620000000200 */
[----:B------:R-:W-:Y:S01]  /*1d30*/  LOP3.LUT R6, R0, 0xfffffffc, RZ, 0xc0, !PT ;  /* 0xfffffffc00067812 */ /* 0x000fe200078ec0ff */
[----:B------:R-:W-:Y:S01]  /*1d40*/  IMAD.MOV.U32 R4, RZ, RZ, R24 ;  /* 0x000000ffff047224 */ /* 0x000fe200078e0018 */
[----:B------:R-:W-:Y:S01]  /*1d50*/  SEL R0, R150, 0xffffffe0, !P0 ;  /* 0xffffffe096007807 */ /* 0x000fe20004000000 */
[----:B------:R-:W1:Y:S01]  /*1d60*/  LDSM.16.M88.4 R196, [R2+0xc080] ;  /* 0x00c0800002c4783b */ /* 0x000e620000000200 */
[----:B------:R-:W-:Y:S01]  /*1d70*/  SEL R3, R3, 0xffffffc0, !P6 ;  /* 0xffffffc003037807 */ /* 0x000fe20007000000 */
[----:B------:R-:W-:Y:S01]  /*1d80*/  IMAD.IADD R23, R23, 0x1, -R6 ;  /* 0x0000000117177824 */ /* 0x000fe200078e0a06 */
[----:B------:R-:W-:Y:S01]  /*1d90*/  ISETP.GE.OR P2, PT, R16, c[0x0][0x16c], !P1 ;  /* 0x00005b0010007a0c */ /* 0x000fe20004f46670 */
[C---:B----4-:R-:W-:Y:S01]  /*1da0*/  IMAD.IADD R9, R2.reuse, 0x1, R0 ;  /* 0x0000000102097824 */ /* 0x050fe200078e0200 */
[----:B------:R-:W4:Y:S01]  /*1db0*/  LDSM.16.M88.4 R212, [R2+0xe080] ;  /* 0x00e0800002d4783b */ /* 0x000f220000000200 */
[----:B------:R-:W-:Y:S01]  /*1dc0*/  IMAD.IADD R8, R2, 0x1, R3 ;  /* 0x0000000102087824 */ /* 0x000fe200078e0203 */
[----:B------:R-:W-:Y:S01]  /*1dd0*/  ISETP.GE.OR P6, PT, R32, c[0x0][0x16c], !P1 ;  /* 0x00005b0020007a0c */ /* 0x000fe20004fc6670 */
[----:B------:R-:W-:Y:S01]  /*1de0*/  IMAD.IADD R7, R3, 0x1, R9 ;  /* 0x0000000103077824 */ /* 0x000fe200078e0209 */
[----:B------:R-:W1:Y:S01]  /*1df0*/  LDSM.16.M88.4 R168, [R9+0x8080] ;  /* 0x0080800009a8783b */ /* 0x000e620000000200 */
[----:B------:R-:W-:Y:S01]  /*1e00*/  ISETP.GE.OR P5, PT, R33, c[0x0][0x16c], !P1 ;  /* 0x00005b0021007a0c */ /* 0x000fe20004fa6670 */
[----:B-1----:R-:W-:Y:S01]  /*1e10*/  IMAD.WIDE.U32 R152, R31, c[0x0][0x240], R4 ;  /* 0x000090001f987a25 */ /* 0x002fe200078e0004 */
[----:B------:R-:W-:Y:S01]  /*1e20*/  LOP3.LUT R0, R27, 0xffffffe0, RZ, 0xc0, !PT ;  /* 0xffffffe01b007812 */ /* 0x000fe200078ec0ff */
[----:B------:R-:W1:Y:S01]  /*1e30*/  LDSM.16.M88.4 R172, [R8+0x8080] ;  /* 0x0080800008ac783b */ /* 0x000e620000000200 */
[----:B------:R-:W-:Y:S01]  /*1e40*/  ISETP.GE.OR P4, PT, R28, c[0x0][0x16c], !P1 ;  /* 0x00005b001c007a0c */ /* 0x000fe20004f86670 */
[----:B------:R-:W-:Y:S01]  /*1e50*/  IMAD.SHL.U32 R4, R19, 0x10, RZ ;  /* 0x0000001013047824 */ /* 0x000fe200078e00ff */
[----:B------:R-:W-:Y:S01]  /*1e60*/  ISETP.GE.AND P0, PT, R16, c[0x0][0x1fc], PT ;  /* 0x00007f0010007a0c */ /* 0x000fe20003f06270 */
[----:B------:R-:W1:Y:S01]  /*1e70*/  LDSM.16.M88.4 R176, [R7+0x8080] ;  /* 0x0080800007b0783b */ /* 0x000e620000000200 */
[----:B------:R-:W-:Y:S01]  /*1e80*/  IMAD.IADD R0, R151, 0x1, -R0 ;  /* 0x0000000197007824 */ /* 0x000fe200078e0a00 */
[----:B------:R-:W-:Y:S01]  /*1e90*/  CS2R R50, SRZ ;  /* 0x0000000000327805 */ /* 0x000fe2000001ff00 */
[----:B------:R-:W-:Y:S01]  /*1ea0*/  LOP3.LUT R10, R10, 0x10, R4, 0xf8, !PT ;  /* 0x000000100a0a7812 */ /* 0x000fe200078ef804 */
[----:B------:R-:W1:Y:S01]  /*1eb0*/  LDSM.16.M88.4 R184, [R9+0xa080] ;  /* 0x00a0800009b8783b */ /* 0x000e620000000200 */
[----:B------:R-:W-:Y:S01]  /*1ec0*/  CS2R R26, SRZ ;  /* 0x00000000001a7805 */ /* 0x000fe2000001ff00 */
[----:B------:R-:W-:-:S02]  /*1ed0*/  CS2R R24, SRZ ;  /* 0x0000000000187805 */ /* 0x000fc4000001ff00 */
        /* <DEDUP_REMOVED lines=8> */
[----:B------:R-:W-:Y:S06]  /*1f60*/  BAR.SYNC.DEFER_BLOCKING 0x0 ;  /* 0x0000000000007b1d */ /* 0x000fec0000010000 */
[----:B------:R-:W-:Y:S04]  /*1f70*/  STL.64 [R1+0x78], R44 ;  /* 0x0000782c01007387 */ /* 0x000fe80000100a00 */
[----:B------:R2:W-:Y:S04]  /*1f80*/  STL [R1+0x28], R2 ;  /* 0x0000280201007387 */ /* 0x0005e80000100800 */
[----:B------:R1:W-:Y:S04]  /*1f90*/  STL [R1+0x2c], R9 ;  /* 0x00002c0901007387 */ /* 0x0003e80000100800 */
[----:B------:R3:W-:Y:S04]  /*1fa0*/  STL [R1+0x34], R8 ;  /* 0x0000340801007387 */ /* 0x0007e80000100800 */
[----:B------:R4:W-:Y:S04]  /*1fb0*/  STL [R1+0x30], R7 ;  /* 0x0000300701007387 */ /* 0x0009e80000100800 */
[----:B------:R-:W-:Y:S01]  /*1fc0*/  @!PT LDS RZ, [RZ] ;  /* 0x00000000fffff984 */ /* 0x000fe20000000800 */
[----:B------:R-:W-:Y:S01]  /*1fd0*/  @!PT LDS RZ, [RZ] ;  /* 0x00000000fffff984 */ /* 0x000fe20000000800 */
[----:B------:R-:W-:Y:S01]  /*1fe0*/  @!PT LDS RZ, [RZ] ;  /* 0x00000000fffff984 */ /* 0x000fe20000000800 */
[----:B------:R4:W-:Y:S01]  /*1ff0*/  LDGSTS.E.BYPASS.LTC128B.128 [R41+0x8080], [R48.64], !P2 ;  /* 0x0808000030297fae */ /* 0x0009e2000d101d46 */
[----:B------:R-:W-:-:S02]  /*2000*/  ISETP.GE.OR P2, PT, R16, c[0x0][0x1fc], !P1 ;  /* 0x00007f0010007a0c */ /* 0x000fc40004f46670 */
[----:B------:R-:W-:Y:S01]  /*2010*/  SEL R16, RZ, 0x1, P0 ;  /* 0x00000001ff107807 */ /* 0x000fe20000000000 */
[----:B------:R4:W-:Y:S01]  /*2020*/  LDGSTS.E.BYPASS.LTC128B.128 [R41+0x9080], [R48.64+0x80], !P6 ;  /* 0x0908008030297fae */ /* 0x0009e2000f101d46 */
[----:B------:R-:W-:Y:S02]  /*2030*/  ISETP.GE.AND P0, PT, R28, c[0x0][0x1fc], PT ;  /* 0x00007f001c007a0c */ /* 0x000fe40003f06270 */
[----:B------:R-:W-:Y:S01]  /*2040*/  ISETP.GE.OR P6, PT, R32, c[0x0][0x1fc], !P1 ;  /* 0x00007f0020007a0c */ /* 0x000fe20004fc6670 */
[----:B------:R4:W-:Y:S01]  /*2050*/  LDGSTS.E.BYPASS.LTC128B.128 [R41+0xa080], [R48.64+0x100], !P5 ;  /* 0x0a08010030297fae */ /* 0x0009e2000e901d46 */
[----:B--2---:R-:W-:Y:S02]  /*2060*/  LOP3.LUT R2, R38, 0xfffffff0, RZ, 0xc0, !PT ;  /* 0xfffffff026027812 */ /* 0x004fe400078ec0ff */
[----:B------:R-:W-:Y:S01]  /*2070*/  ISETP.GE.AND P5, PT, R32, c[0x0][0x16c], PT ;  /* 0x00005b0020007a0c */ /* 0x000fe20003fa6270 */
[----:B------:R2:W-:Y:S01]  /*2080*/  LDGSTS.E.BYPASS.LTC128B.128 [R41+0xb080], [R48.64+0x180], !P4 ;  /* 0x0b08018030297fae */ /* 0x0005e2000e101d46 */
[----:B-1----:R-:W-:Y:S01]  /*2090*/  SHF.R.S32.HI R9, RZ, 0x1f, R0 ;  /* 0x0000001fff097819 */ /* 0x002fe20000011400 */
[----:B------:R-:W-:Y:S01]  /*20a0*/  IMAD.IADD R2, R151, 0x1, -R2 ;  /* 0x0000000197027824 */ /* 0x000fe200078e0a02 */
[----:B------:R-:W-:Y:S01]  /*20b0*/  SEL R11, RZ, 0xffffffff, P5 ;  /* 0xffffffffff0b7807 */ /* 0x000fe20002800000 */
[----:B------:R-:W-:Y:S01]  /*20c0*/  STL.64 [R1+0x90], R152 ;  /* 0x0000909801007387 */ /* 0x000fe20000100a00 */
[----:B------:R-:W-:Y:S01]  /*20d0*/  LEA.HI R5, R9, R0, RZ, 0x2 ;  /* 0x0000000009057211 */ /* 0x000fe200078f10ff */
[----:B---3--:R-:W-:Y:S01]  /*20e0*/  IMAD.SHL.U32 R8, R30, 0x20, RZ ;  /* 0x000000201e087824 */ /* 0x008fe200078e00ff */
[----:B------:R-:W-:Y:S01]  /*20f0*/  SHF.R.S32.HI R6, RZ, 0x1f, R2 ;  /* 0x0000001fff067819 */ /* 0x000fe20000011402 */
[----:B------:R-:W-:Y:S01]  /*2100*/  IMAD.SHL.U32 R11, R11, 0x2, RZ ;  /* 0x000000020b0b7824 */ /* 0x000fe200078e00ff */
[----:B------:R-:W-:Y:S01]  /*2110*/  ISETP.GE.AND P4, PT, R32, c[0x0][0x1fc], PT ;  /* 0x00007f0020007a0c */ /* 0x000fe20003f86270 */
[----:B------:R-:W-:Y:S01]  /*2120*/  CS2R R38, SRZ ;  /* 0x0000000000267805 */ /* 0x000fe2000001ff00 */
[----:B------:R-:W-:-:S02]  /*2130*/  LEA.HI R6, R6, R2, RZ, 0x3 ;  /* 0x0000000206067211 */ /* 0x000fc400078f18ff */
[----:B------:R-:W-:Y:S02]  /*2140*/  ISETP.GE.AND P5, PT, R28, c[0x0][0x16c], PT ;  /* 0x00005b001c007a0c */ /* 0x000fe40003fa6270 */
[C---:B----4-:R-:W-:Y:S01]  /*2150*/  LOP3.LUT R7, R6.reuse, 0xfffffff8, RZ, 0xc0, !PT ;  /* 0xfffffff806077812 */ /* 0x050fe200078ec0ff */
[----:B------:R-:W-:Y:S01]  /*2160*/  IMAD.SHL.U32 R6, R6, 0x40, RZ ;  /* 0x0000004006067824 */ /* 0x000fe200078e00ff */
[----:B------:R-:W-:Y:S02]  /*2170*/  SEL R12, RZ, 0xffffffff, P4 ;  /* 0xffffffffff0c7807 */ /* 0x000fe40002000000 */
[----:B------:R-:W-:Y:S01]  /*2180*/  LOP3.LUT R9, R18, 0x20, R8, 0xf8, !PT ;  /* 0x0000002012097812 */ /* 0x000fe200078ef808 */
[----:B------:R-:W-:Y:S01]  /*2190*/  IMAD.IADD R2, R2, 0x1, -R7 ;  /* 0x0000000102027824 */ /* 0x000fe200078e0a07 */
[----:B------:R-:W-:Y:S01]  /*21a0*/  LOP3.LUT R7, R5, 0xfffffffc, RZ, 0xc0, !PT ;  /* 0xfffffffc05077812 */ /* 0x000fe200078ec0ff */
[----:B------:R-:W-:Y:S01]  /*21b0*/  IMAD R8, R23, -0x8, R35 ;  /* 0xfffffff817087824 */ /* 0x000fe200078e0223 */
[----:B------:R-:W-:Y:S01]  /*21c0*/  LEA.HI R5, R5, R4, RZ, 0x1e ;  /* 0x0000000405057211 */ /* 0x000fe200078ff0ff */
[----:B------:R-:W-:Y:S01]  /*21d0*/  IMAD.SHL.U32 R4, R12, 0x2, RZ ;  /* 0x000000020c047824 */ /* 0x000fe200078e00ff */
[----:B------:R-:W-:Y:S01]  /*21e0*/  ISETP.GT.AND P4, PT, R151, 0x7, PT ;  /* 0x000000079700780c */ /* 0x000fe20003f84270 */
[----:B------:R-:W-:Y:S01]  /*21f0*/  IMAD.IADD R7, R0, 0x1, -R7 ;  /* 0x0000000100077824 */ /* 0x000fe200078e0a07 */
[----:B------:R-:W-:Y:S01]  /*2200*/  LOP3.LUT R0, R10, 0x8, R36, 0xf8, !PT ;  /* 0x000000080a007812 */ /* 0x000fe200078ef824 */
[----:B------:R1:W-:Y:S01]  /*2210*/  STL [R1+0x6c], R5 ;  /* 0x00006c0501007387 */ /* 0x0003e20000100800 */
[----:B------:R-:W-:Y:S01]  /*2220*/  SEL R13, RZ, 0x8, P5 ;  /* 0x00000008ff0d7807 */ /* 0x000fe20002800000 */
[----:B------:R-:W-:Y:S01]  /*2230*/  IMAD R10, R7, -0x2, R8 ;  /* 0xfffffffe070a7824 */ /* 0x000fe200078e0208 */
[----:B------:R-:W-:Y:S01]  /*2240*/  LOP3.LUT R8, R0, R14, RZ, 0x3c, !PT ;  /* 0x0000000e00087212 */ /* 0x000fe200078e3cff */
[----:B--2---:R-:W-:Y:S01]  /*2250*/  CS2R R48, SRZ ;  /* 0x0000000000307805 */ /* 0x004fe2000001ff00 */
[----:B------:R-:W-:Y:S01]  /*2260*/  LOP3.LUT R4, R4, 0x2, R16, 0xe2, !PT ;  /* 0x0000000204047812 */ /* 0x000fe200078ee210 */
[----:B------:R-:W-:Y:S01]  /*2270*/  CS2R R36, SRZ ;  /* 0x0000000000247805 */ /* 0x000fe2000001ff00 */
[----:B------:R-:W-:Y:S01]  /*2280*/  SEL R7, RZ, 0x4, P3 ;  /* 0x00000004ff077807 */ /* 0x000fe20001800000 */
[----:B------:R-:W-:Y:S01]  /*2290*/  CS2R R34, SRZ ;  /* 0x0000000000227805 */ /* 0x000fe2000001ff00 */
[----:B------:R-:W-:Y:S01]  /*22a0*/  LOP3.LUT P3, RZ, R2, 0x4, RZ, 0xc0, !PT ;  /* 0x0000000402ff7812 */ /* 0x000fe2000786c0ff */
[----:B------:R-:W-:Y:S01]  /*22b0*/  CS2R R22, SRZ ;  /* 0x0000000000167805 */ /* 0x000fe2000001ff00 */
[----:B------:R-:W-:-:S02]  /*22c0*/  LOP3.LUT R6, R6, 0xfffffe00, RZ, 0xc0, !PT ;  /* 0xfffffe0006067812 */ /* 0x000fc400078ec0ff */
[----:B------:R-:W-:Y:S02]  /*22d0*/  ISETP.GE.OR P5, PT, R33, c[0x0][0x1fc], !P1 ;  /* 0x00007f0021007a0c */ /* 0x000fe40004fa6670 */
[----:B------:R-:W-:Y:S01]  /*22e0*/  ISETP.GE.OR P1, PT, R28, c[0x0][0x1fc], !P1 ;  /* 0x00007f001c007a0c */ /* 0x000fe20004f26670 */
[----:B------:R-:W-:Y:S01]  /*22f0*/  CS2R R32, SRZ ;  /* 0x0000000000207805 */ /* 0x000fe2000001ff00 */
[----:B------:R-:W-:Y:S01]  /*2300*/  CS2R R28, SRZ ;  /* 0x00000000001c7805 */ /* 0x000fe2000001ff00 */
        /* <DEDUP_REMOVED lines=15> */
[----:B-1----:R-:W-:Y:S01]  /*2400*/  SHF.R.S32.HI R11, RZ, 0x5, R149 ;  /* 0x00000005ff0b7819 */ /* 0x002fe20000011495 */
[----:B------:R-:W-:Y:S01]  /*2410*/  CS2R R46, SRZ ;  /* 0x00000000002e7805 */ /* 0x000fe2000001ff00 */
[----:B--2---:R-:W-:Y:S01]  /*2420*/  IMAD.SHL.U32 R0, R2, 0x40, RZ ;  /* 0x0000004002007824 */ /* 0x004fe200078e00ff */
[----:B------:R-:W-:Y:S01]  /*2430*/  LOP3.LUT R2, R5, R4, R7, 0xfe, !PT ;  /* 0x0000000405027212 */ /* 0x000fe200078efe07 */
[----:B------:R-:W-:Y:S02]  /*2440*/  IMAD.SHL.U32 R5, R30, 0x8, RZ ;  /* 0x000000081e057824 */ /* 0x000fe400078e00ff */
[----:B------:R-:W-:Y:S01]  /*2450*/  IMAD.SHL.U32 R4, R21, 0x8, RZ ;  /* 0x0000000815047824 */ /* 0x000fe200078e00ff */
[----:B------:R-:W-:Y:S01]  /*2460*/  LOP3.LUT R0, R0, 0x1c0, RZ, 0xc0, !PT ;  /* 0x000001c000007812 */ /* 0x000fe200078ec0ff */
[----:B------:R1:W-:Y:S03]  /*2470*/  STL [R1+0x60], R2 ;  /* 0x0000600201007387 */ /* 0x0003e60000100800 */
        /* <DEDUP_REMOVED lines=26> */
[----:B------:R-:W-:-:S02]  /*2620*/  ISETP.GT.AND P2, PT, R10, 0x21, PT ;  /* 0x000000210a00780c */ /* 0x000fc40003f44270 */
[----:B------:R3:W-:Y:S04]  /*2630*/  STL [R1+0x38], R3 ;  /* 0x0000380301007387 */ /* 0x0007e80000100800 */
        /* <DEDUP_REMOVED lines=9> */
[----:B------:R-:W-:Y:S01]  /*26d0*/  ISETP.GT.AND P3, PT, R10, 0x20, PT ;  /* 0x000000200a00780c */ /* 0x000fe20003f64270 */
        /* <DEDUP_REMOVED lines=10> */
.L_x_134:
        /* <DEDUP_REMOVED lines=326> */
.L_x_132:
        /* <DEDUP_REMOVED lines=88> */
.L_x_133:
        /* <DEDUP_REMOVED lines=168> */
.L_x_131:
[----:B------:R-:W-:Y:S05]  /*4be0*/  @P1 EXIT ;  /* 0x000000000000194d */ /* 0x000fea0003800000 */
[----:B------:R-:W3:Y:S01]  /*4bf0*/  LDL.LU R9, [R1+0xa8] ;  /* 0x0000a80001097983 */ /* 0x000ee20000300800 */
[----:B------:R-:W-:-:S04]  /*4c00*/  ISETP.NE.U32.AND P2, PT, RZ, c[0x0][0x360], PT ;  /* 0x0000d800ff007a0c */ /* 0x000fc80003f45070 */
[----:B------:R-:W-:-:S13]  /*4c10*/  ISETP.NE.AND.EX P2, PT, RZ, c[0x0][0x364], PT, P2 ;  /* 0x0000d900ff007a0c */ /* 0x000fda0003f45320 */
[----:B--2---:R-:W-:-:S04]  /*4c20*/  @P2 IMAD.MOV.U32 R2, RZ, RZ, 0x4 ;  /* 0x00000004ff022424 */ /* 0x004fc800078e00ff */
[----:B---3--:R-:W-:-:S05]  /*4c30*/  @P2 IMAD.WIDE R2, R9, R2, c[0x0][0x360] ;  /* 0x0000d80009022625 */ /* 0x008fca00078e0202 */
[----:B-----5:R2:W3:Y:S01]  /*4c40*/  @P2 LDG.E R0, [R2.64] ;  /* 0x0000000602002981 */ /* 0x0204e2000c1e1900 */
[----:B------:R-:W4:Y:S01]  /*4c50*/  S2UR UR5, SR_CTAID.X ;  /* 0x00000000000579c3 */ /* 0x000f220000002500 */
[----:B------:R-:W-:Y:S02]  /*4c60*/  IMAD.MOV.U32 R4, RZ, RZ, c[0x0][0x338] ;  /* 0x0000ce00ff047624 */ /* 0x000fe400078e00ff */
[----:B------:R-:W1:Y:S04]  /*4c70*/  S2R R5, SR_TID.X ;  /* 0x0000000000057919 */ /* 0x000e680000002100 */
[----:B------:R-:W-:Y:S01]  /*4c80*/  BAR.SYNC.DEFER_BLOCKING 0x1, 0x100 ;  /* 0x0044000000007b1d */ /* 0x000fe20000010000 */
[----:B------:R-:W-:-:S05]  /*4c90*/  ISETP.NE.AND P0, PT, R4, 0x1, PT ;  /* 0x000000010400780c */ /* 0x000fca0003f05270 */
[----:B--2---:R-:W2:Y:S01]  /*4ca0*/  S2R R3, SR_CTAID.Y ;  /* 0x0000000000037919 */ /* 0x004ea20000002600 */
[----:B----4-:R-:W-:Y:S01]  /*4cb0*/  USHF.L.U32 UR5, UR5, 0xe, URZ ;  /* 0x0000000e05057899 */ /* 0x010fe2000800063f */
[----:B-1----:R-:W-:-:S03]  /*4cc0*/  SHF.R.S32.HI R6, RZ, 0x1f, R5 ;  /* 0x0000001fff067819 */ /* 0x002fc60000011405 */
[----:B------:R-:W-:-:S03]  /*4cd0*/  USHF.R.S32.HI UR4, URZ, 0x1f, UR5 ;  /* 0x0000001f3f047899 */ /* 0x000fc60008011405 */
[----:B--2---:R-:W-:-:S04]  /*4ce0*/  @P0 IMAD.HI.U32 R4, R3, c[0x0][0x33c], RZ ;  /* 0x0000cf0003040a27 */ /* 0x004fc800078e00ff */
[----:B---3--:R-:W-:-:S05]  /*4cf0*/  @P2 IMAD R0, R9, 0x40, R0 ;  /* 0x0000004009002824 */ /* 0x008fca00078e0200 */
[----:B------:R-:W-:-:S04]  /*4d00*/  @P2 SHF.R.S32.HI R2, RZ, 0x1f, R0 ;  /* 0x0000001fff022819 */ /* 0x000fc80000011400 */
[----:B------:R-:W-:Y:S01]  /*4d10*/  @P2 LEA.HI R2, R2, R0, RZ, 0x6 ;  /* 0x0000000002022211 */ /* 0x000fe200078f30ff */
[----:B------:R-:W-:Y:S01]  /*4d20*/  IMAD.MOV.U32 R0, RZ, RZ, R3 ;  /* 0x000000ffff007224 */ /* 0x000fe200078e0003 */
[----:B------:R-:W-:Y:S02]  /*4d30*/  @P0 SHF.R.U32.HI R0, RZ, c[0x0][0x340], R4 ;  /* 0x0000d000ff000a19 */ /* 0x000fe40000011604 */
[----:B------:R-:W-:Y:S02]  /*4d40*/  @P2 SHF.L.U32 R2, R2, 0x8, RZ ;  /* 0x0000000802022819 */ /* 0x000fe400000006ff */
[----:B------:R-:W-:Y:S02]  /*4d50*/  SHF.R.S32.HI R4, RZ, 0x1f, R0 ;  /* 0x0000001fff047819 */ /* 0x000fe40000011400 */
[----:B------:R-:W-:-:S04]  /*4d60*/  @P2 LOP3.LUT R2, R2, 0xffffc000, RZ, 0xc0, !PT ;  /* 0xffffc00002022812 */ /* 0x000fc800078ec0ff */
[----:B------:R-:W-:Y:S02]  /*4d70*/  @P2 SHF.R.S32.HI R3, RZ, 0x1f, R2 ;  /* 0x0000001fff032819 */ /* 0x000fe40000011402 */
[----:B------:R-:W-:-:S06]  /*4d80*/  @!P2 CS2R R2, SRZ ;  /* 0x000000000002a805 */ /* 0x000fcc000001ff00 */
[----:B------:R-:W-:Y:S01]  /*4d90*/  IADD3 R2, P1, P0, R2, UR5, R5 ;  /* 0x0000000502027c10 */ /* 0x000fe2000f83e005 */
[C---:B------:R-:W-:Y:S02]  /*4da0*/  IMAD R5, R4.reuse, c[0x0][0x328], RZ ;  /* 0x0000ca0004057a24 */ /* 0x040fe400078e02ff */
[----:B------:R-:W-:Y:S01]  /*4db0*/  IMAD R4, R4, c[0x0][0x300], RZ ;  /* 0x0000c00004047a24 */ /* 0x000fe200078e02ff */
[----:B------:R-:W-:Y:S01]  /*4dc0*/  IADD3.X R3, R3, UR4, R6, P1, P0 ;  /* 0x0000000403037c10 */ /* 0x000fe20008fe0406 */
[C---:B------:R-:W-:Y:S01]  /*4dd0*/  IMAD R7, R0.reuse, c[0x0][0x32c], R5 ;  /* 0x0000cb0000077a24 */ /* 0x040fe200078e0205 */
[----:B------:R-:W-:Y:S01]  /*4de0*/  SHF.R.S32.HI R6, RZ, 0x1f, R9 ;  /* 0x0000001fff067819 */ /* 0x000fe20000011409 */
[C---:B------:R-:W-:Y:S02]  /*4df0*/  IMAD R8, R0.reuse, c[0x0][0x304], R4 ;  /* 0x0000c10000087a24 */ /* 0x040fe400078e0204 */
[----:B------:R-:W-:-:S04]  /*4e00*/  IMAD.WIDE.U32 R4, R0, c[0x0][0x328], R2 ;  /* 0x0000ca0000047a25 */ /* 0x000fc800078e0002 */
[----:B------:R-:W-:Y:S01]  /*4e10*/  IMAD.WIDE.U32 R2, R0, c[0x0][0x300], R2 ;  /* 0x0000c00000027a25 */ /* 0x000fe200078e0002 */
[----:B------:R-:W-:Y:S02]  /*4e20*/  SEL R0, R6, RZ, !P2 ;  /* 0x000000ff06007207 */ /* 0x000fe40005000000 */
[----:B------:R-:W-:Y:S01]  /*4e30*/  SEL R6, R9, RZ, !P2 ;  /* 0x000000ff09067207 */ /* 0x000fe20005000000 */
[----:B------:R-:W-:Y:S01]  /*4e40*/  IMAD.IADD R5, R5, 0x1, R7 ;  /* 0x0000000105057824 */ /* 0x000fe200078e0207 */
[----:B------:R-:W-:Y:S01]  /*4e50*/  IADD3 R3, R3, R8, RZ ;  /* 0x0000000803037210 */ /* 0x000fe20007ffe0ff */
[C---:B------:R-:W-:Y:S02]  /*4e60*/  IMAD R10, R0.reuse, c[0x0][0x330], RZ ;  /* 0x0000cc00000a7a24 */ /* 0x040fe400078e02ff */
[----:B------:R-:W-:Y:S02]  /*4e70*/  IMAD R0, R0, c[0x0][0x308], RZ ;  /* 0x0000c20000007a24 */ /* 0x000fe400078e02ff */
[----:B------:R-:W-:-:S02]  /*4e80*/  IMAD R10, R6, c[0x0][0x334], R10 ;  /* 0x0000cd00060a7a24 */ /* 0x000fc400078e020a */
[----:B------:R-:W-:-:S04]  /*4e90*/  IMAD.WIDE.U32 R8, R6, c[0x0][0x330], R4 ;  /* 0x0000cc0006087a25 */ /* 0x000fc800078e0004 */
[----:B------:R-:W-:Y:S01]  /*4ea0*/  IMAD R0, R6, c[0x0][0x30c], R0 ;  /* 0x0000c30006007a24 */ /* 0x000fe200078e0200 */
[----:B------:R-:W-:Y:S01]  /*4eb0*/  LEA R4, P1, R8, c[0x0][0x310], 0x2 ;  /* 0x0000c40008047a11 */ /* 0x000fe200078210ff */
[----:B------:R-:W-:-:S04]  /*4ec0*/  IMAD.WIDE.U32 R6, R6, c[0x0][0x308], R2 ;  /* 0x0000c20006067a25 */ /* 0x000fc800078e0002 */
[----:B------:R-:W-:Y:S01]  /*4ed0*/  IMAD.IADD R3, R9, 0x1, R10 ;  /* 0x0000000109037824 */ /* 0x000fe200078e020a */
[----:B------:R-:W-:Y:S02]  /*4ee0*/  IADD3 R0, R7, R0, RZ ;  /* 0x0000000007007210 */ /* 0x000fe40007ffe0ff */
[----:B------:R-:W-:Y:S02]  /*4ef0*/  LEA R2, P0, R6, c[0x0][0x2e8], 0x2 ;  /* 0x0000ba0006027a11 */ /* 0x000fe400078010ff */
[----:B------:R-:W-:Y:S02]  /*4f00*/  LEA.HI.X R5, R8, c[0x0][0x314], R3, 0x2, P1 ;  /* 0x0000c50008057a11 */ /* 0x000fe400008f1403 */
[----:B------:R-:W-:-:S03]  /*4f10*/  LEA.HI.X R3, R6, c[0x0][0x2ec], R0, 0x2, P0 ;  /* 0x0000bb0006037a11 */ /* 0x000fc600000f1400 */
        /* <DEDUP_REMOVED lines=129> */
.L_x_135:
        /* <DEDUP_REMOVED lines=13> */
.L_x_1149:


//--------------------- .text._ZN7cutlass13device_kernelIN5flash19enable_sm80_to_sm89INS1_16FlashAttnBwdSm80INS1_25CollectiveMainloopBwdSm80ILi1ELi1EN4cute5tupleIJNS5_1CILi32EEENS7_ILi64EEENS7_ILi256EEEEEENS_6half_tEfNS_4arch4Sm80ELb0ELb1ELb1ELb0ELb0ELb0ELb0ELb0ELi2ELi2ELi2ELi1ELb1EEENS1_21CollectiveEpilogueBwdISB_SC_SE_Li256ELb0ELb0ELi4EEENS1_19SingleTileSchedulerILb0ELb0ELb0ELi64EEEEEEEEEvNT_6ParamsE --------------------------
	.section	.text._ZN7cutlass13device_kernelIN5flash19enable_sm80_to_sm89INS1_16FlashAttnBwdSm80INS1_25CollectiveMainloopBwdSm80ILi1ELi1EN4cute5tupleIJNS5_1CILi32EEENS7_ILi64EEENS7_ILi256EEEEEENS_6half_tEfNS_4arch4Sm80ELb0ELb1ELb1ELb0ELb0ELb0ELb0ELb0ELi2ELi2ELi2ELi1ELb1EEENS1_21CollectiveEpilogueBwdISB_SC_SE_Li256ELb0ELb0ELi4EEENS1_19SingleTileSchedulerILb0ELb0ELb0ELi64EEEEEEEEEvNT_6ParamsE,"ax",@progbits
	.sectioninfo	@"SHI_REGISTERS=255"
	.align	128
.text._ZN7cutlass13device_kernelIN5flash19enable_sm80_to_sm89INS1_16FlashAttnBwdSm80INS1_25CollectiveMainloopBwdSm80ILi1ELi1EN4cute5tupleIJNS5_1CILi32EEENS7_ILi64EEENS7_ILi256EEEEEENS_6half_tEfNS_4arch4Sm80ELb0ELb1ELb1ELb0ELb0ELb0ELb0ELb0ELi2ELi2ELi2ELi1ELb1EEENS1_21CollectiveEpilogueBwdISB_SC_SE_Li256ELb0ELb0ELi4EEENS1_19SingleTileSchedulerILb0ELb0ELb0ELi64EEEEEEEEEvNT_6ParamsE:
        .type           _ZN7cutlass13device_kernelIN5flash19enable_sm80_to_sm89INS1_16FlashAttnBwdSm80INS1_25CollectiveMainloopBwdSm80ILi1ELi1EN4cute5tupleIJNS5_1CILi32EEENS7_ILi64EEENS7_ILi256EEEEEENS_6half_tEfNS_4arch4Sm80ELb0ELb1ELb1ELb0ELb0ELb0ELb0ELb0ELi2ELi2ELi2ELi1ELb1EEENS1_21CollectiveEpilogueBwdISB_SC_SE_Li256ELb0ELb0ELi4EEENS1_19SingleTileSchedulerILb0ELb0ELb0ELi64EEEEEEEEEvNT_6ParamsE,@function
        .size           _ZN7cutlass13device_kernelIN5flash19enable_sm80_to_sm89INS1_16FlashAttnBwdSm80INS1_25CollectiveMainloopBwdSm80ILi1ELi1EN4cute5tupleIJNS5_1CILi32EEENS7_ILi64EEENS7_ILi256EEEEEENS_6half_tEfNS_4arch4Sm80ELb0ELb1ELb1ELb0ELb0ELb0ELb0ELb0ELi2ELi2ELi2ELi1ELb1EEENS1_21CollectiveEpilogueBwdISB_SC_SE_Li256ELb0ELb0ELi4EEENS1_19SingleTileSchedulerILb0ELb0ELb0ELi64EEEEEEEEEvNT_6ParamsE,(.L_x_1150 - _ZN7cutlass13device_kernelIN5flash19enable_sm80_to_sm89INS1_16FlashAttnBwdSm80INS1_25CollectiveMainloopBwdSm80ILi1ELi1EN4cute5tupleIJNS5_1CILi32EEENS7_ILi64EEENS7_ILi256EEEEEENS_6half_tEfNS_4arch4Sm80ELb0ELb1ELb1ELb0ELb0ELb0ELb0ELb0ELi2ELi2ELi2ELi1ELb1EEENS1_21CollectiveEpilogueBwdISB_SC_SE_Li256ELb0ELb0ELi4EEENS1_19SingleTileSchedulerILb0ELb0ELb0ELi64EEEEEEEEEvNT_6ParamsE)
        .other          _ZN7cutlass13device_kernelIN5flash19enable_sm80_to_sm89INS1_16FlashAttnBwdSm80INS1_25CollectiveMainloopBwdSm80ILi1ELi1EN4cute5tupleIJNS5_1CILi32EEENS7_ILi64EEENS7_ILi256EEEEEENS_6half_tEfNS_4arch4Sm80ELb0ELb1ELb1ELb0ELb0ELb0ELb0ELb0ELi2ELi2ELi2ELi1ELb1EEENS1_21CollectiveEpilogueBwdISB_SC_SE_Li256ELb0ELb0ELi4EEENS1_19SingleTileSchedulerILb0ELb0ELb0ELi64EEEEEEEEEvNT_6ParamsE,@"STO_CUDA_ENTRY STV_DEFAULT"
_ZN7cutlass13device_kernelIN5flash19enable_sm80_to_sm89INS1_16FlashAttnBwdSm80INS1_25CollectiveMainloopBwdSm80ILi1ELi1EN4cute5tupleIJNS5_1CILi32EEENS7_ILi64EEENS7_ILi256EEEEEENS_6half_tEfNS_4arch4Sm80ELb0ELb1ELb1ELb0ELb0ELb0ELb0ELb0ELi2ELi2ELi2ELi1ELb1EEENS1_21CollectiveEpilogueBwdISB_SC_SE_Li256ELb0ELb0ELi4EEENS1_19SingleTileSchedulerILb0ELb0ELb0ELi64EEEEEEEEEvNT_6ParamsE:
[----:B------:R-:W-:-:S03]  /*0000*/  MOV R1, c[0x0][0x28] ;  /* 0x00000a0000017a02 */ /* 0x000fc60000000f00 */
[----:B------:R-:W1:Y:S01]  /*0010*/  S2UR UR11, SR_CTAID.Z ;  /* 0x00000000000b79c3 */ /* 0x000e620000002700 */
[----:B------:R-:W-:Y:S02]  /*0020*/  IADD3 R1, R1, -0xd0, RZ ;  /* 0xffffff3001017810 */ /* 0x000fe40007ffe0ff */
[----:B-1----:R-:W-:-:S13]  /*0030*/  ISETP.LE.AND P0, PT, RZ, UR11, PT ;  /* 0x0000000bff007c0c */ /* 0x002fda000bf03270 */
[----:B------:R-:W-:Y:S05]  /*0040*/  @!P0 EXIT ;  /* 0x000000000000894d */ /* 0x000fea0003800000 */
[----:B------:R-:W1:Y:S01]  /*0050*/  S2R R78, SR_TID.X ;  /* 0x00000000004e7919 */ /* 0x000e620000002100 */
[----:B------:R-:W2:Y:S01]  /*0060*/  S2UR UR10, SR_CTAID.X ;  /* 0x00000000000a79c3 */ /* 0x000ea20000002500 */
[----:B------:R-:W-:Y:S02]  /*0070*/  UMOV UR5, 0x1f ;  /* 0x0000001f00057882 */ /* 0x000fe40000000000 */
[----:B------:R-:W-:Y:S02]  /*0080*/  ULDC UR4, c[0x0][0x168] ;  /* 0x00005a0000047ab9 */ /* 0x000fe40000000800 */
[----:B------:R-:W-:-:S03]  /*0090*/  UIADD3 UR5, UR5, UR4, URZ ;  /* 0x0000000405057290 */ /* 0x000fc6000fffe03f */
[----:B------:R-:W3:Y:S01]  /*00a0*/  S2UR UR24, SR_CTAID.Y ;  /* 0x00000000001879c3 */ /* 0x000ee20000002600 */
[----:B------:R-:W-:-:S04]  /*00b0*/  USHF.R.S32.HI UR4, URZ, 0x1f, UR5 ;  /* 0x0000001f3f047899 */ /* 0x000fc80008011405 */
[----:B------:R-:W-:-:S04]  /*00c0*/  ULEA.HI UR4, UR4, UR5, URZ, 0x5 ;  /* 0x0000000504047291 */ /* 0x000fc8000f8f283f */
[----:B------:R-:W-:Y:S01]  /*00d0*/  USHF.R.S32.HI UR14, URZ, 0x5, UR4 ;  /* 0x000000053f0e7899 */ /* 0x000fe20008011404 */
[----:B-1----:R1:W-:Y:S01]  /*00e0*/  STL [R1+0x70], R78 ;  /* 0x0000704e01007387 */ /* 0x0023e20000100800 */
[----:B--2---:R-:W-:-:S13]  /*00f0*/  ISETP.LE.AND P0, PT, RZ, UR10, PT ;  /* 0x0000000aff007c0c */ /* 0x004fda000bf03270 */
[----:B---3--:R-:W-:Y:S05]  /*0100*/  @!P0 BRA `(.L_x_136) ;  /* 0x000000c000008947 */ /* 0x008fea0003800000 */
[----:B------:R-:W-:Y:S02]  /*0110*/  ULDC UR4, c[0x0][0x168] ;  /* 0x00005a0000047ab9 */ /* 0x000fe40000000800 */
[----:B------:R-:W-:-:S04]  /*0120*/  ULEA UR4, UR10, UR4, 0x6 ;  /* 0x000000040a047291 */ /* 0x000fc8000f8e303f */
[----:B------:R-:W-:-:S03]  /*0130*/  UIADD3 UR5, UR4, 0x5f, URZ ;  /* 0x0000005f04057890 */ /* 0x000fc6000fffe03f */
[----:B------:R-:W-:Y:S02]  /*0140*/  ULDC UR4, c[0x0][0x198] ;  /* 0x0000660000047ab9 */ /* 0x000fe40000000800 */
[----:B------:R-:W-:-:S03]  /*0150*/  UIADD3 UR4, UR5, -UR4, URZ ;  /* 0x8000000405047290 */ /* 0x000fc6000fffe03f */
[----:B------:R-:W-:Y:S02]  /*0160*/  ULDC UR5, c[0x0][0x2a0] ;  /* 0x0000a80000057ab9 */ /* 0x000fe40000000800 */
[----:B------:R-:W-:-:S04]  /*0170*/  UIADD3 UR5, UR4, UR5, URZ ;  /* 0x0000000504057290 */ /* 0x000fc8000fffe03f */
[----:B------:R-:W-:-:S04]  /*0180*/  USHF.R.S32.HI UR4, URZ, 0x1f, UR5 ;  /* 0x0000001f3f047899 */ /* 0x000fc80008011405 */
[----:B------:R-:W-:-:S04]  /*0190*/  ULEA.HI UR4, UR4, UR5, URZ, 0x5 ;  /* 0x0000000504047291 */ /* 0x000fc8000f8f283f */
[----:B------:R-:W-:-:S04]  /*01a0*/  USHF.R.S32.HI UR4, URZ, 0x5, UR4 ;  /* 0x000000053f047899 */ /* 0x000fc80008011404 */
[----:B------:R-:W-:-:S04]  /*01b0*/  UISETP.LT.AND UP0, UPT, UR14, UR4, UPT ;  /* 0x000000040e00728c */ /* 0x000fc8000bf01270 */
[----:B------:R-:W-:Y:S02]  /*01c0*/  USEL UR14, UR14, UR4, UP0 ;  /* 0x000000040e0e7287 */ /* 0x000fe40008000000 */
.L_x_136:
[----:B------:R-:W-:Y:S01]  /*01d0*/  USHF.L.U32 UR13, UR10, 0x6, URZ ;  /* 0x000000060a0d7899 */ /* 0x000fe2000800063f */
[----:B------:R-:W-:Y:S01]  /*01e0*/  PLOP3.LUT P1, PT, PT, PT, PT, 0x80, 0x0 ;  /* 0x000000000000781c */ /* 0x000fe20003f2f070 */
[----:B------:R-:W-:Y:S01]  /*01f0*/  ULDC UR6, c[0x0][0x168] ;  /* 0x00005a0000067ab9 */ /* 0x000fe20000000800 */
[----:B------:R-:W-:Y:S01]  /*0200*/  CS2R R136, SRZ ;  /* 0x0000000000887805 */ /* 0x000fe2000001ff00 */
[----:B------:R-:W-:Y:S01]  /*0210*/  UIADD3 UR6, UR13, UR6, URZ ;  /* 0x000000060d067290 */ /* 0x000fe2000fffe03f */
[----:B------:R-:W-:Y:S01]  /*0220*/  CS2R R140, SRZ ;  /* 0x00000000008c7805 */ /* 0x000fe2000001ff00 */
[----:B------:R-:W-:Y:S01]  /*0230*/  ULDC UR5, c[0x0][0x198] ;  /* 0x0000660000057ab9 */ /* 0x000fe20000000800 */
[----:B------:R-:W-:Y:S01]  /*0240*/  IMAD.MOV.U32 R142, RZ, RZ, RZ ;  /* 0x000000ffff8e7224 */ /* 0x000fe200078e00ff */
[----:B------:R-:W-:Y:S01]  /*0250*/  UIADD3 UR5, UR6, -UR5, URZ ;  /* 0x8000000506057290 */ /* 0x000fe2000fffe03f */
[----:B------:R-:W-:Y:S01]  /*0260*/  CS2R R138, SRZ ;  /* 0x00000000008a7805 */ /* 0x000fe2000001ff00 */
[----:B------:R-:W-:Y:S01]  /*0270*/  ULDC UR4, c[0x0][0x2a4] ;  /* 0x0000a90000047ab9 */ /* 0x000fe20000000800 */
[----:B------:R-:W-:Y:S01]  /*0280*/  CS2R R10, SRZ ;  /* 0x00000000000a7805 */ /* 0x000fe2000001ff00 */
[----:B------:R-:W-:Y:S01]  /*0290*/  UIADD3 UR5, UR5, -UR4, URZ ;  /* 0x8000000405057290 */ /* 0x000fe2000fffe03f */
[----:B------:R-:W-:Y:S01]  /*02a0*/  IMAD.MOV.U32 R130, RZ, RZ, RZ ;  /* 0x000000ffff827224 */ /* 0x000fe200078e00ff */
[----:B------:R-:W-:Y:S01]  /*02b0*/  ULDC.64 UR20, c[0x0][0x118] ;  /* 0x0000460000147ab9 */ /* 0x000fe20000000a00 */
[----:B------:R-:W-:Y:S01]  /*02c0*/  CS2R R128, SRZ ;  /* 0x0000000000807805 */ /* 0x000fe2000001ff00 */
        /* <DEDUP_REMOVED lines=8> */
[----:B------:R-:W-:Y:S01]  /*0350*/  USHF.R.S32.HI UR12, URZ, 0x5, UR4 ;  /* 0x000000053f0c7899 */ /* 0x000fe20008011404 */
[----:B------:R-:W-:Y:S01]  /*0360*/  CS2R R114, SRZ ;  /* 0x0000000000727805 */ /* 0x000fe2000001ff00 */
[----:B------:R-:W-:Y:S01]  /*0370*/  CS2R R112, SRZ ;  /* 0x0000000000707805 */ /* 0x000fe2000001ff00 */
[----:B------:R-:W-:Y:S01]  /*0380*/  CS2R R110, SRZ ;  /* 0x00000000006e7805 */ /* 0x000fe2000001ff00 */
[----:B------:R-:W-:Y:S01]  /*0390*/  UISETP.LT.AND UP0, UPT, URZ, UR12, UPT ;  /* 0x0000000c3f00728c */ /* 0x000fe2000bf01270 */
[----:B------:R-:W-:Y:S01]  /*03a0*/  CS2R R108, SRZ ;  /* 0x00000000006c7805 */ /* 0x000fe2000001ff00 */
[----:B------:R-:W-:Y:S01]  /*03b0*/  CS2R R102, SRZ ;  /* 0x0000000000667805 */ /* 0x000fe2000001ff00 */
[----:B------:R-:W-:Y:S01]  /*03c0*/  CS2R R100, SRZ ;  /* 0x0000000000647805 */ /* 0x000fe2000001ff00 */
[----:B------:R-:W-:Y:S01]  /*03d0*/  USEL UR12, URZ, UR12, !UP0 ;  /* 0x0000000c3f0c7287 */ /* 0x000fe2000c000000 */
[----:B------:R-:W-:Y:S01]  /*03e0*/  CS2R R106, SRZ ;  /* 0x00000000006a7805 */ /* 0x000fe2000001ff00 */
[----:B------:R-:W-:Y:S01]  /*03f0*/  CS2R R104, SRZ ;  /* 0x0000000000687805 */ /* 0x000fe2000001ff00 */
[----:B------:R-:W-:Y:S01]  /*0400*/  CS2R R98, SRZ ;  /* 0x0000000000627805 */ /* 0x000fe2000001ff00 */
[----:B------:R-:W-:Y:S01]  /*0410*/  UISETP.GT.AND UP0, UPT, UR14, UR12, UPT ;  /* 0x0000000c0e00728c */ /* 0x000fe2000bf04270 */
[----:B------:R-:W-:Y:S01]  /*0420*/  CS2R R96, SRZ ;  /* 0x0000000000607805 */ /* 0x000fe2000001ff00 */
[----:B------:R-:W-:Y:S01]  /*0430*/  CS2R R94, SRZ ;  /* 0x00000000005e7805 */ /* 0x000fe2000001ff00 */
[----:B------:R-:W-:Y:S01]  /*0440*/  CS2R R92, SRZ ;  /* 0x00000000005c7805 */ /* 0x000fe2000001ff00 */
[----:B------:R-:W-:Y:S01]  /*0450*/  CS2R R86, SRZ ;  /* 0x0000000000567805 */ /* 0x000fe2000001ff00 */
[----:B------:R-:W-:Y:S01]  /*0460*/  CS2R R84, SRZ ;  /* 0x0000000000547805 */ /* 0x000fe2000001ff00 */
[----:B------:R-:W-:Y:S01]  /*0470*/  PLOP3.LUT P0, PT, PT, PT, UP0, 0x80, 0x0 ;  /* 0x000000000000781c */ /* 0x000fe20003f0f008 */
[----:B------:R-:W-:Y:S01]  /*0480*/  CS2R R90, SRZ ;  /* 0x00000000005a7805 */ /* 0x000fe2000001ff00 */
[----:B------:R-:W-:Y:S01]  /*0490*/  CS2R R88, SRZ ;  /* 0x0000000000587805 */ /* 0x000fe2000001ff00 */
[----:B------:R-:W-:Y:S01]  /*04a0*/  MOV R83, RZ ;  /* 0x000000ff00537202 */ /* 0x000fe20000000f00 */
        /* <DEDUP_REMOVED lines=37> */
[----:B------:R-:W-:Y:S01]  /*0700*/  USHF.R.S32.HI UR9, URZ, 0x1f, UR11 ;  /* 0x0000001f3f097899 */ /* 0x000fe2000801140b */
[--C-:B------:R-:W-:Y:S01]  /*0710*/  IMAD.MOV.U32 R76, RZ, RZ, R78.reuse ;  /* 0x000000ffff4c7224 */ /* 0x100fe200078e004e */
[----:B------:R-:W-:Y:S01]  /*0720*/  ULDC.64 UR4, c[0x0][0x1e8] ;  /* 0x00007a0000047ab9 */ /* 0x000fe20000000a00 */
[----:B------:R-:W-:Y:S01]  /*0730*/  IMAD.MOV.U32 R76, RZ, RZ, R78 ;  /* 0x000000ffff4c7224 */ /* 0x000fe200078e004e */
[----:B------:R-:W-:Y:S01]  /*0740*/  UIMAD UR4, UR9, UR4, URZ ;  /* 0x00000004090472a4 */ /* 0x000fe2000f8e023f */
[----:B------:R-:W-:Y:S01]  /*0750*/  IMAD.MOV.U32 R77, RZ, RZ, R79 ;  /* 0x000000ffff4d7224 */ /* 0x000fe200078e004f */
[----:B------:R-:W-:Y:S01]  /*0760*/  USHF.R.S32.HI UR25, URZ, 0x1f, UR24 ;  /* 0x0000001f3f197899 */ /* 0x000fe20008011418 */
[----:B------:R-:W-:Y:S01]  /*0770*/  IMAD.U32 R2, RZ, RZ, UR24 ;  /* 0x00000018ff027e24 */ /* 0x000fe2000f8e00ff */
[----:B------:R-:W-:Y:S01]  /*0780*/  ULDC.64 UR6, c[0x0][0x288] ;  /* 0x0000a20000067ab9 */ /* 0x000fe20000000a00 */
[--C-:B------:R-:W-:Y:S01]  /*0790*/  SHF.R.S32.HI R77, RZ, 0x1f, R76.reuse ;  /* 0x0000001fff4d7819 */ /* 0x100fe2000001144c */
[----:B------:R-:W-:Y:S01]  /*07a0*/  UIMAD UR23, UR11, UR5, UR4 ;  /* 0x000000050b1772a4 */ /* 0x000fe2000f8e0204 */
[C---:B------:R-:W-:Y:S01]  /*07b0*/  IMAD.SHL.U32 R10, R76.reuse, 0x4, RZ ;  /* 0x000000044c0a7824 */ /* 0x040fe200078e00ff */
[----:B------:R-:W-:Y:S01]  /*07c0*/  UIMAD UR6, UR25, UR6, URZ ;  /* 0x00000006190672a4 */ /* 0x000fe2000f8e023f */
[----:B------:R-:W-:Y:S01]  /*07d0*/  ISETP.GT.AND P1, PT, R76, 0x7, PT ;  /* 0x000000074c00780c */ /* 0x000fe20003f24270 */
[----:B------:R-:W-:Y:S01]  /*07e0*/  ULDC.64 UR4, c[0x0][0x238] ;  /* 0x00008e0000047ab9 */ /* 0x000fe20000000a00 */
[----:B------:R-:W-:Y:S01]  /*07f0*/  IMAD.WIDE.U32 R2, R2, c[0x0][0x238], R76 ;  /* 0x00008e0002027a25 */ /* 0x000fe200078e004c */
[----:B------:R-:W-:Y:S01]  /*0800*/  UIMAD UR4, UR25, UR4, URZ ;  /* 0x00000004190472a4 */ /* 0x000fe2000f8e023f */
[----:B------:R-:W-:Y:S01]  /*0810*/  SHF.R.S32.HI R11, RZ, 0x1f, R10 ;  /* 0x0000001fff0b7819 */ /* 0x000fe2000001140a */
[----:B------:R-:W-:Y:S01]  /*0820*/  UIMAD UR22, UR24, UR7, UR6 ;  /* 0x00000007181672a4 */ /* 0x000fe2000f8e0206 */
[----:B------:R-:W-:Y:S01]  /*0830*/  IMAD.U32 R6, RZ, RZ, UR24 ;  /* 0x00000018ff067e24 */ /* 0x000fe2000f8e00ff */
[----:B------:R-:W-:Y:S01]  /*0840*/  UIMAD UR6, UR24, UR5, UR4 ;  /* 0x00000005180672a4 */ /* 0x000fe2000f8e0204 */
[----:B------:R-:W-:Y:S01]  /*0850*/  IMAD.U32 R4, RZ, RZ, UR24 ;  /* 0x00000018ff047e24 */ /* 0x000fe2000f8e00ff */
[----:B------:R-:W-:Y:S01]  /*0860*/  ULDC.64 UR16, c[0x0][0x270] ;  /* 0x00009c0000107ab9 */ /* 0x000fe20000000a00 */
[----:B------:R-:W-:Y:S01]  /*0870*/  SHF.R.S32.HI R23, RZ, 0x1f, R76 ;  /* 0x0000001fff177819 */ /* 0x000fe2000001144c */
[----:B------:R-:W-:Y:S01]  /*0880*/  UIMAD UR15, UR25, UR16, URZ ;  /* 0x00000010190f72a4 */ /* 0x000fe2000f8e023f */
[--C-:B------:R-:W-:Y:S01]  /*0890*/  IMAD.WIDE.U32 R6, R6, c[0x0][0x270], R10.reuse ;  /* 0x00009c0006067a25 */ /* 0x100fe200078e000a */
[----:B------:R-:W-:Y:S01]  /*08a0*/  USHF.L.U32 UR8, UR12, 0x5, URZ ;  /* 0x000000050c087899 */ /* 0x000fe2000800063f */
[----:B------:R-:W-:Y:S01]  /*08b0*/  IADD3 R9, R3, UR6, RZ ;  /* 0x0000000603097c10 */ /* 0x000fe2000fffe0ff */
[----:B------:R-:W-:Y:S01]  /*08c0*/  ULDC.64 UR4, c[0x0][0x278] ;  /* 0x00009e0000047ab9 */ /* 0x000fe20000000a00 */
[----:B------:R-:W-:Y:S01]  /*08d0*/  IMAD.WIDE.U32 R4, R4, c[0x0][0x288], R10 ;  /* 0x0000a20004047a25 */ /* 0x000fe200078e000a */
[----:B------:R-:W-:Y:S01]  /*08e0*/  ULDC.64 UR6, c[0x0][0x290] ;  /* 0x0000a40000067ab9 */ /* 0x000fe20000000a00 */
[CC--:B------:R-:W-:Y:S01]  /*08f0*/  LEA.HI R27, R23.reuse, R76.reuse, RZ, 0x3 ;  /* 0x0000004c171b7211 */ /* 0x0c0fe200078f18ff */
[----:B------:R-:W-:Y:S01]  /*0900*/  UIMAD UR15, UR24, UR17, UR15 ;  /* 0x00000011180f72a4 */ /* 0x000fe2000f8e020f */
[----:B------:R-:W-:Y:S01]  /*0910*/  IMAD.U32 R0, RZ, RZ, UR8 ;  /* 0x00000008ff007e24 */ /* 0x000fe2000f8e00ff */
[----:B------:R-:W-:Y:S01]  /*0920*/  ULDC.64 UR26, c[0x0][0x248] ;  /* 0x00009200001a7ab9 */ /* 0x000fe20000000a00 */
[----:B------:R-:W-:Y:S01]  /*0930*/  STL [R1+0x74], R77 ;  /* 0x0000744d01007387 */ /* 0x000fe20000100800 */
[----:B------:R-:W-:Y:S01]  /*0940*/  UIMAD.WIDE.U32 UR18, UR11, UR4, URZ ;  /* 0x000000040b1272a5 */ /* 0x000fe2000f8e003f */
[----:B------:R-:W-:Y:S01]  /*0950*/  SHF.R.S32.HI R38, RZ, 0x3, R27 ;  /* 0x00000003ff267819 */ /* 0x000fe2000001141b */
[----:B------:R-:W-:Y:S01]  /*0960*/  UIMAD.WIDE.U32 UR16, UR11, UR6, URZ ;  /* 0x000000060b1072a5 */ /* 0x000fe2000f8e003f */
[----:B------:R2:W-:Y:S01]  /*0970*/  STL.64 [R1+0x78], R10 ;  /* 0x0000780a01007387 */ /* 0x0005e20000100a00 */
[----:B------:R-:W-:Y:S01]  /*0980*/  UISETP.NE.AND UP0, UPT, UR26, 0x1, UPT ;  /* 0x000000011a00788c */ /* 0x000fe2000bf05270 */
[-C--:B------:R-:W-:Y:S01]  /*0990*/  LEA.HI R26, R23, R76.reuse, RZ, 0x4 ;  /* 0x0000004c171a7211 */ /* 0x080fe200078f20ff */
[----:B------:R-:W-:Y:S01]  /*09a0*/  UIMAD.WIDE.U32 UR26, UR24, UR27, URZ ;  /* 0x0000001b181a72a5 */ /* 0x000fe2000f8e003f */
[C---:B------:R-:W-:Y:S01]  /*09b0*/  @!P1 IADD3 R31, P4, P3, R0.reuse, UR18, R6 ;  /* 0x00000012001f9c10 */ /* 0x040fe2000fb9e006 */
[----:B------:R-:W-:Y:S01]  /*09c0*/  UIMAD UR28, UR9, UR4, URZ ;  /* 0x00000004091c72a4 */ /* 0x000fe2000f8e023f */
[----:B------:R-:W-:Y:S01]  /*09d0*/  IADD3 R32, P2, P0, R0, UR16, R4 ;  /* 0x0000001000207c10 */ /* 0x000fe2000f85e004 */
[----:B------:R-:W-:Y:S01]  /*09e0*/  IMAD.MOV.U32 R8, RZ, RZ, R2 ;  /* 0x000000ffff087224 */ /* 0x000fe200078e0002 */
[----:B------:R-:W-:Y:S01]  /*09f0*/  LOP3.LUT R0, R27, 0xfffffff8, RZ, 0xc0, !PT ;  /* 0xfffffff81b007812 */ /* 0x000fe200078ec0ff */
[----:B------:R-:W-:Y:S01]  /*0a00*/  IMAD.U32 R2, RZ, RZ, UR10 ;  /* 0x0000000aff027e24 */ /* 0x000fe2000f8e00ff */
[----:B------:R-:W-:Y:S01]  /*0a10*/  SHF.R.S32.HI R39, RZ, 0x1f, R38 ;  /* 0x0000001fff277819 */ /* 0x000fe20000011426 */
[----:B------:R-:W-:Y:S01]  /*0a20*/  UIMAD UR28, UR11, UR5, UR28 ;  /* 0x000000050b1c72a4 */ /* 0x000fe2000f8e021c */
[----:B------:R-:W-:Y:S01]  /*0a30*/  LEA.HI R19, R23, R76, RZ, 0x2 ;  /* 0x0000004c17137211 */ /* 0x000fe200078f10ff */
[----:B------:R-:W-:Y:S01]  /*0a40*/  IMAD.IADD R17, R76, 0x1, -R0 ;  /* 0x000000014c117824 */ /* 0x000fe200078e0a00 */
[----:B------:R-:W-:Y:S01]  /*0a50*/  SHF.R.S32.HI R4, RZ, 0x4, R26 ;  /* 0x00000004ff047819 */ /* 0x000fe2000001141a */
[----:B------:R-:W-:Y:S01]  /*0a60*/  ULDC.64 UR4, c[0x0][0x1e0] ;  /* 0x0000780000047ab9 */ /* 0x000fe20000000a00 */
[----:B------:R-:W-:Y:S01]  /*0a70*/  IMAD.WIDE R14, R2, 0x40, R38 ;  /* 0x00000040020e7825 */ /* 0x000fe200078e0226 */
[--C-:B------:R-:W-:Y:S01]  /*0a80*/  SHF.R.S32.HI R6, RZ, 0x2, R19.reuse ;  /* 0x00000002ff067819 */ /* 0x100fe20000011413 */
[----:B------:R-:W-:Y:S01]  /*0a90*/  UIMAD UR6, UR9, UR6, URZ ;  /* 0x00000006090672a4 */ /* 0x000fe2000f8e023f */
[----:B------:R-:W-:Y:S01]  /*0aa0*/  SHF.R.S32.HI R2, RZ, 0x1f, R19 ;  /* 0x0000001fff027819 */ /* 0x000fe20000011413 */
[----:B------:R-:W-:Y:S01]  /*0ab0*/  IMAD.SHL.U32 R12, R17, 0x8, RZ ;  /* 0x00000008110c7824 */ /* 0x000fe200078e00ff */
[----:B------:R-:W-:Y:S01]  /*0ac0*/  LEA.HI R0, R26, R4, RZ, 0x1 ;  /* 0x000000041a007211 */ /* 0x000fe200078f08ff */
[----:B------:R-:W-:Y:S01]  /*0ad0*/  UIMAD UR6, UR11, UR7, UR6 ;  /* 0x000000070b0672a4 */ /* 0x000fe2000f8e0206 */
[----:B------:R-:W-:Y:S01]  /*0ae0*/  IMAD.U32 R16, RZ, RZ, UR11 ;  /* 0x0000000bff107e24 */ /* 0x000fe2000f8e00ff */
[----:B------:R-:W-:Y:S01]  /*0af0*/  STL.64 [R1+0x58], R38 ;  /* 0x0000582601007387 */ /* 0x000fe20000100a00 */
[----:B------:R-:W-:Y:S01]  /*0b00*/  SHF.R.S32.HI R13, RZ, 0x1f, R12 ;  /* 0x0000001fff0d7819 */ /* 0x000fe2000001140c */
[----:B------:R-:W-:Y:S01]  /*0b10*/  IMAD.MOV.U32 R141, RZ, RZ, 0x20 ;  /* 0x00000020ff8d7424 */ /* 0x000fe200078e00ff */
[----:B--2---:R-:W-:Y:S01]  /*0b20*/  IADD3 R10, R5, UR22, RZ ;  /* 0x00000016050a7c10 */ /* 0x004fe2000fffe0ff */
[----:B------:R-:W-:Y:S01]  /*0b30*/  ULDC UR22, c[0x0][0x250] ;  /* 0x0000940000167ab9 */ /* 0x000fe20000000800 */
[----:B------:R-:W-:Y:S01]  /*0b40*/  IADD3 R11, R7, UR15, RZ ;  /* 0x0000000f070b7c10 */ /* 0x000fe2000fffe0ff */
[----:B------:R-:W-:Y:S01]  /*0b50*/  UMOV UR15, UR24 ;  /* 0x00000018000f7c82 */ /* 0x000fe20008000000 */
[----:B------:R-:W-:Y:S01]  /*0b60*/  LEA.HI R5, R2, R6, RZ, 0x3 ;  /* 0x0000000602057211 */ /* 0x000fe200078f18ff */
[----:B------:R-:W-:Y:S01]  /*0b70*/  @UP0 USHF.R.U32.HI UR15, URZ, UR22, UR27 ;  /* 0x000000163f0f0299 */ /* 0x000fe2000801161b */
[----:B------:R-:W-:Y:S01]  /*0b80*/  LOP3.LUT R0, R0, 0xfffffffe, RZ, 0xc0, !PT ;  /* 0xfffffffe00007812 */ /* 0x000fe200078ec0ff */
[----:B------:R-:W-:Y:S01]  /*0b90*/  CS2R R138, SRZ ;  /* 0x00000000008a7805 */ /* 0x000fe2000001ff00 */
[C---:B------:R-:W-:Y:S01]  /*0ba0*/  IADD3 R28, R12.reuse, 0x40, RZ ;  /* 0x000000400c1c7810 */ /* 0x040fe20007ffe0ff */
[----:B------:R-:W-:Y:S01]  /*0bb0*/  USHF.R.S32.HI UR22, URZ, 0x1f, UR15 ;  /* 0x0000001f3f167899 */ /* 0x000fe2000801140f */
[C---:B------:R-:W-:Y:S01]  /*0bc0*/  IADD3 R29, R12.reuse, 0x80, RZ ;  /* 0x000000800c1d7810 */ /* 0x040fe20007ffe0ff */
[----:B------:R-:W-:Y:S01]  /*0bd0*/  IMAD.U32 R7, RZ, RZ, UR15 ;  /* 0x0000000fff077e24 */ /* 0x000fe2000f8e00ff */
[----:B------:R-:W-:Y:S01]  /*0be0*/  IADD3 R30, R12, 0xc0, RZ ;  /* 0x000000c00c1e7810 */ /* 0x000fe20007ffe0ff */
[----:B------:R-:W-:Y:S01]  /*0bf0*/  UIMAD UR4, UR22, UR4, URZ ;  /* 0x00000004160472a4 */ /* 0x000fe2000f8e023f */
[----:B------:R-:W-:Y:S01]  /*0c00*/  IMAD.IADD R22, R4, 0x1, -R0 ;  /* 0x0000000104167824 */ /* 0x000fe200078e0a00 */
[----:B------:R-:W-:Y:S01]  /*0c10*/  LOP3.LUT R0, R5, 0xfffffff8, RZ, 0xc0, !PT ;  /* 0xfffffff805007812 */ /* 0x000fe200078ec0ff */
[----:B------:R-:W-:Y:S01]  /*0c20*/  IMAD.WIDE.U32 R2, R7, c[0x0][0x1e0], R12 ;  /* 0x0000780007027a25 */ /* 0x000fe200078e000c */
[----:B------:R-:W-:Y:S01]  /*0c30*/  UIMAD UR26, UR15, UR5, UR4 ;  /* 0x000000050f1a72a4 */ /* 0x000fe2000f8e0204 */
[----:B------:R-:W-:Y:S01]  /*0c40*/  ISETP.GE.AND P6, PT, R29, c[0x0][0x1cc], PT ;  /* 0x000073001d007a0c */ /* 0x000fe20003fc6270 */
[----:B------:R-:W-:Y:S01]  /*0c50*/  UMOV UR27, 0x5 ;  /* 0x00000005001b7882 */ /* 0x000fe20000000000 */
[----:B------:R-:W-:Y:S01]  /*0c60*/  IMAD.U32 R4, RZ, RZ, UR11 ;  /* 0x0000000bff047e24 */ /* 0x000fe2000f8e00ff */
[----:B------:R-:W-:Y:S01]  /*0c70*/  ULDC.64 UR4, c[0x0][0x1b0] ;  /* 0x00006c0000047ab9 */ /* 0x000fe20000000a00 */
[----:B------:R-:W-:Y:S01]  /*0c80*/  IMAD.IADD R18, R6, 0x1, -R0 ;  /* 0x0000000106127824 */ /* 0x000fe200078e0a00 */
[----:B------:R-:W-:Y:S01]  /*0c90*/  IADD3 R3, R3, UR26, RZ ;  /* 0x0000001a03037c10 */ /* 0x000fe2000fffe0ff */
[----:B------:R-:W-:Y:S01]  /*0ca0*/  UIMAD UR4, UR22, UR4, URZ ;  /* 0x00000004160472a4 */ /* 0x000fe2000f8e023f */
[CC--:B------:R-:W-:Y:S01]  /*0cb0*/  LEA.HI R0, R23.reuse, R76.reuse, RZ, 0x6 ;  /* 0x0000004c17007211 */ /* 0x0c0fe200078f30ff */
[----:B------:R-:W-:Y:S01]  /*0cc0*/  UIADD3 UR22, UR17, UR6, URZ ;  /* 0x0000000611167290 */ /* 0x000fe2000fffe03f */
[----:B------:R-:W-:Y:S01]  /*0cd0*/  LEA.HI R23, R23, R76, RZ, 0x5 ;  /* 0x0000004c17177211 */ /* 0x000fe200078f28ff */
[----:B------:R-:W-:Y:S01]  /*0ce0*/  IMAD.WIDE.U32 R4, R4, c[0x0][0x1e8], R2 ;  /* 0x00007a0004047a25 */ /* 0x000fe200078e0002 */
[----:B------:R-:W-:Y:S01]  /*0cf0*/  UIMAD UR7, UR15, UR5, UR4 ;  /* 0x000000050f0772a4 */ /* 0x000fe2000f8e0204 */
[----:B------:R-:W-:Y:S01]  /*0d00*/  SHF.R.S32.HI R20, RZ, 0x6, R0 ;  /* 0x00000006ff147819 */ /* 0x000fe20000011400 */
[----:B------:R-:W-:Y:S01]  /*0d10*/  USHF.R.S32.HI UR5, URZ, 0x1f, UR8 ;  /* 0x0000001f3f057899 */ /* 0x000fe20008011408 */
[----:B------:R-:W-:Y:S01]  /*0d20*/  IMAD.SHL.U32 R2, R38, 0x40, RZ ;  /* 0x0000004026027824 */ /* 0x000fe200078e00ff */
[----:B------:R-:W-:Y:S01]  /*0d30*/  UIADD3 UR15, UR19, UR28, URZ ;  /* 0x0000001c130f7290 */ /* 0x000fe2000fffe03f */
[----:B------:R-:W-:Y:S01]  /*0d40*/  IADD3 R5, R5, UR23, RZ ;  /* 0x0000001705057c10 */ /* 0x000fe2000fffe0ff */
[----:B------:R-:W-:Y:S01]  /*0d50*/  ULDC UR4, c[0x0][0x198] ;  /* 0x0000660000047ab9 */ /* 0x000fe20000000800 */
[----:B------:R-:W-:Y:S01]  /*0d60*/  IMAD.SHL.U32 R21, R20, 0x200, RZ ;  /* 0x0000020014157824 */ /* 0x000fe200078e00ff */
[----:B------:R-:W-:Y:S01]  /*0d70*/  LOP3.LUT R0, R2, 0x1c0, RZ, 0xc0, !PT ;  /* 0x000001c002007812 */ /* 0x000fe200078ec0ff */
[----:B------:R-:W-:Y:S01]  /*0d80*/  IMAD.U32 R6, RZ, RZ, UR5 ;  /* 0x00000005ff067e24 */ /* 0x000fe2000f8e00ff */
[----:B------:R-:W-:Y:S01]  /*0d90*/  UIADD3 UR23, -UR13, UR4, URZ ;  /* 0x000000040d177290 */ /* 0x000fe2000fffe13f */
[----:B------:R-:W-:Y:S01]  /*0da0*/  IMAD.WIDE.U32 R2, R7, c[0x0][0x1b0], R12 ;  /* 0x00006c0007027a25 */ /* 0x000fe200078e000c */
[----:B------:R-:W-:Y:S01]  /*0db0*/  LOP3.LUT R7, R0, 0x38, R12, 0xf8, !PT ;  /* 0x0000003800077812 */ /* 0x000fe200078ef80c */
[----:B------:R-:W-:Y:S01]  /*0dc0*/  ULDC.64 UR4, c[0x0][0x1b8] ;  /* 0x00006e0000047ab9 */ /* 0x000fe20000000a00 */
[----:B------:R-:W-:Y:S01]  /*0dd0*/  SHF.R.U32.HI R0, RZ, 0x3, R0 ;  /* 0x00000003ff007819 */ /* 0x000fe20000011600 */
[----:B------:R-:W-:Y:S01]  /*0de0*/  UIMAD UR4, UR9, UR4, URZ ;  /* 0x00000004090472a4 */ /* 0x000fe2000f8e023f */
[C---:B------:R-:W-:Y:S01]  /*0df0*/  @!P1 IADD3.X R34, R6.reuse, UR15, R11, P4, P3 ;  /* 0x0000000f06229c10 */ /* 0x040fe2000a7e640b */
[----:B------:R-:W-:Y:S01]  /*0e00*/  CS2R R136, SRZ ;  /* 0x0000000000887805 */ /* 0x000fe2000001ff00 */
[----:B------:R-:W-:Y:S01]  /*0e10*/  LOP3.LUT R11, R21, R7, R0, 0xf6, !PT ;  /* 0x00000007150b7212 */ /* 0x000fe200078ef600 */
[----:B------:R-:W-:Y:S01]  /*0e20*/  IMAD R0, R15, c[0x0][0x1d8], RZ ;  /* 0x000076000f007a24 */ /* 0x000fe200078e02ff */
[----:B------:R-:W-:Y:S01]  /*0e30*/  IADD3.X R35, R6, UR22, R10, P2, P0 ;  /* 0x0000001606237c10 */ /* 0x000fe200097e040a */
[----:B------:R-:W-:Y:S01]  /*0e40*/  IMAD.WIDE.U32 R6, R14, c[0x0][0x1d8], R4 ;  /* 0x000076000e067a25 */ /* 0x000fe200078e0004 */
[----:B------:R-:W-:Y:S01]  /*0e50*/  IADD3 R10, -R38, UR23, RZ ;  /* 0x00000017260a7c10 */ /* 0x000fe2000fffe1ff */
[----:B------:R-:W-:Y:S01]  /*0e60*/  UIMAD UR4, UR11, UR5, UR4 ;  /* 0x000000050b0472a4 */ /* 0x000fe2000f8e0204 */
[----:B------:R-:W-:Y:S01]  /*0e70*/  ISETP.GE.AND P2, PT, R12, c[0x0][0x1cc], PT ;  /* 0x000073000c007a0c */ /* 0x000fe20003f46270 */
[----:B------:R-:W-:Y:S01]  /*0e80*/  IMAD R0, R14, c[0x0][0x1dc], R0 ;  /* 0x000077000e007a24 */ /* 0x000fe200078e0200 */
[----:B------:R-:W-:Y:S01]  /*0e90*/  IADD3 R3, R3, UR7, RZ ;  /* 0x0000000703037c10 */ /* 0x000fe2000fffe0ff */
[----:B------:R-:W-:Y:S01]  /*0ea0*/  IMAD.SHL.U32 R37, R11, 0x2, RZ ;  /* 0x000000020b257824 */ /* 0x000fe200078e00ff */
[----:B------:R-:W-:Y:S01]  /*0eb0*/  ISETP.LT.OR P3, PT, R10, 0x1, P2 ;  /* 0x000000010a00780c */ /* 0x000fe20001761670 */
[----:B------:R-:W-:Y:S01]  /*0ec0*/  IMAD.IADD R0, R7, 0x1, R0 ;  /* 0x0000000107007824 */ /* 0x000fe200078e0200 */
[----:B------:R-:W-:Y:S01]  /*0ed0*/  ISETP.GE.AND P4, PT, R28, c[0x0][0x1cc], PT ;  /* 0x000073001c007a0c */ /* 0x000fe20003f86270 */
[----:B------:R-:W-:Y:S01]  /*0ee0*/  IMAD.WIDE.U32 R4, R16, c[0x0][0x1b8], R2 ;  /* 0x00006e0010047a25 */ /* 0x000fe200078e0002 */
[----:B------:R-:W-:Y:S01]  /*0ef0*/  LEA R2, P0, R6, c[0x0][0x1c0], 0x1 ;  /* 0x0000700006027a11 */ /* 0x000fe200078008ff */
[----:B------:R-:W-:Y:S01]  /*0f00*/  ULDC.64 UR6, c[0x0][0x208] ;  /* 0x0000820000067ab9 */ /* 0x000fe20000000a00 */
[----:B------:R-:W-:Y:S01]  /*0f10*/  ISETP.LT.OR P5, PT, R10, 0x1, P4 ;  /* 0x000000010a00780c */ /* 0x000fe200027a1670 */
[----:B------:R-:W-:Y:S01]  /*0f20*/  IMAD.MOV.U32 R11, RZ, RZ, c[0x0][0x1ac] ;  /* 0x00006b00ff0b7624 */ /* 0x000fe200078e00ff */
[----:B------:R-:W-:Y:S01]  /*0f30*/  LEA.HI.X R3, R6, c[0x0][0x1c4], R0, 0x1, P0 ;  /* 0x0000710006037a11 */ /* 0x000fe200000f0c00 */
[----:B------:R-:W-:Y:S01]  /*0f40*/  IMAD.U32 R0, RZ, RZ, UR11 ;  /* 0x0000000bff007e24 */ /* 0x000fe2000f8e00ff */
[----:B------:R-:W-:Y:S01]  /*0f50*/  ISETP.LT.OR P0, PT, R10, 0x1, P6 ;  /* 0x000000010a00780c */ /* 0x000fe20003701670 */
[----:B------:R-:W-:Y:S01]  /*0f60*/  IMAD.MOV.U32 R6, RZ, RZ, R4 ;  /* 0x000000ffff067224 */ /* 0x000fe200078e0004 */
[----:B------:R-:W-:Y:S01]  /*0f70*/  IADD3 R7, R5, UR4, RZ ;  /* 0x0000000405077c10 */ /* 0x000fe2000fffe0ff */
[----:B------:R-:W-:Y:S01]  /*0f80*/  @!PT LDS RZ, [RZ] ;  /* 0x00000000fffff984 */ /* 0x000fe20000000800 */
[----:B------:R-:W-:Y:S01]  /*0f90*/  @!PT LDS RZ, [RZ] ;  /* 0x00000000fffff984 */ /* 0x000fe20000000800 */
[----:B------:R-:W-:Y:S01]  /*0fa0*/  @!PT LDS RZ, [RZ] ;  /* 0x00000000fffff984 */ /* 0x000fe20000000800 */
[----:B------:R2:W-:Y:S01]  /*0fb0*/  LDGSTS.E.BYPASS.LTC128B.128 [R37+0x8080], [R2.64], !P3 ;  /* 0x0808000002257fae */ /* 0x0005e2000d901d54 */
[----:B------:R-:W-:Y:S01]  /*0fc0*/  ISETP.GE.AND P3, PT, R30, c[0x0][0x1cc], PT ;  /* 0x000073001e007a0c */ /* 0x000fe20003f66270 */
[----:B------:R-:W-:Y:S01]  /*0fd0*/  IMAD.MOV.U32 R5, RZ, RZ, c[0x0][0x1d8] ;  /* 0x00007600ff057624 */ /* 0x000fe200078e00ff */
[----:B------:R-:W-:Y:S01]  /*0fe0*/  ISETP.LT.OR P2, PT, R10, 0x21, P2 ;  /* 0x000000210a00780c */ /* 0x000fe20001741670 */
[----:B------:R-:W-:Y:S01]  /*0ff0*/  IMAD.WIDE.U32 R142, R0, c[0x0][0x240], R8 ;  /* 0x00009000008e7a25 */ /* 0x000fe200078e0008 */
[C---:B------:R-:W-:Y:S01]  /*1000*/  ISETP.LT.OR P4, PT, R10.reuse, 0x21, P4 ;  /* 0x000000210a00780c */ /* 0x040fe20002781670 */
[----:B------:R2:W-:Y:S01]  /*1010*/  LDGSTS.E.BYPASS.LTC128B.128 [R37+0xa080], [R2.64+0x80], !P5 ;  /* 0x0a08008002257fae */ /* 0x0005e2000e901d54 */
[C---:B------:R-:W-:Y:S01]  /*1020*/  ISETP.LT.OR P5, PT, R10.reuse, 0x1, P3 ;  /* 0x000000010a00780c */ /* 0x040fe20001fa1670 */
[----:B------:R-:W-:Y:S01]  /*1030*/  IMAD.MOV.U32 R8, RZ, RZ, c[0x0][0x1dc] ;  /* 0x00007700ff087624 */ /* 0x000fe200078e00ff */
[C---:B------:R-:W-:Y:S01]  /*1040*/  ISETP.LT.OR P6, PT, R10.reuse, 0x21, P6 ;  /* 0x000000210a00780c */ /* 0x040fe200037c1670 */
[----:B------:R2:W-:Y:S01]  /*1050*/  LDGSTS.E.BYPASS.LTC128B.128 [R37+0xc080], [R2.64+0x100], !P0 ;  /* 0x0c08010002257fae */ /* 0x0005e2000c101d54 */
[----:B------:R-:W-:Y:S01]  /*1060*/  ISETP.LT.OR P3, PT, R10, 0x21, P3 ;  /* 0x000000210a00780c */ /* 0x000fe20001f61670 */
[----:B------:R-:W-:Y:S01]  /*1070*/  IMAD R0, R15, c[0x0][0x1a8], RZ ;  /* 0x00006a000f007a24 */ /* 0x000fe200078e02ff */
[C---:B------:R-:W-:Y:S01]  /*1080*/  LEA R4, P0, R5.reuse, R2, 0x6 ;  /* 0x0000000205047211 */ /* 0x040fe200078030ff */
[C---:B------:R-:W-:Y:S01]  /*1090*/  IMAD.WIDE.U32 R6, R14.reuse, c[0x0][0x1a8], R6 ;  /* 0x00006a000e067a25 */ /* 0x040fe200078e0006 */
[----:B------:R-:W-:Y:S01]  /*10a0*/  ULDC.64 UR4, c[0x0][0x180] ;  /* 0x0000600000047ab9 */ /* 0x000fe20000000a00 */
[----:B------:R-:W-:Y:S01]  /*10b0*/  STL [R1+0x50], R37 ;  /* 0x0000502501007387 */ /* 0x000fe20000100800 */
[----:B------:R-:W-:Y:S01]  /*10c0*/  LEA.HI.X R5, R5, R3, R8, 0x6, P0 ;  /* 0x0000000305057211 */ /* 0x000fe200000f3408 */
[----:B------:R-:W-:Y:S01]  /*10d0*/  IMAD R0, R14, c[0x0][0x1ac], R0 ;  /* 0x00006b000e007a24 */ /* 0x000fe200078e0200 */
[----:B------:R-:W-:Y:S01]  /*10e0*/  LEA R8, P0, R6, c[0x0][0x190], 0x1 ;  /* 0x0000640006087a11 */ /* 0x000fe200078008ff */
[----:B------:R2:W-:Y:S01]  /*10f0*/  LDGSTS.E.BYPASS.LTC128B.128 [R37+0xe080], [R2.64+0x180], !P5 ;  /* 0x0e08018002257fae */ /* 0x0005e2000e901d54 */
[----:B------:R-:W-:Y:S01]  /*1100*/  ISETP.GE.AND P5, PT, R12, c[0x0][0x19c], PT ;  /* 0x000067000c007a0c */ /* 0x000fe20003fa6270 */
[----:B------:R-:W-:Y:S01]  /*1110*/  IMAD.IADD R0, R7, 0x1, R0 ;  /* 0x0000000107007824 */ /* 0x000fe200078e0200 */
[----:B------:R-:W-:Y:S01]  /*1120*/  UIMAD UR4, UR25, UR4, URZ ;  /* 0x00000004190472a4 */ /* 0x000fe2000f8e023f */
[----:B------:R3:W-:Y:S01]  /*1130*/  LDGSTS.E.BYPASS.LTC128B.128 [R37+0x9080], [R4.64], !P2 ;  /* 0x0908000004257fae */ /* 0x0007e2000d101d54 */
[----:B------:R-:W-:Y:S01]  /*1140*/  ISETP.LT.OR P2, PT, R10, 0x1, P5 ;  /* 0x000000010a00780c */ /* 0x000fe20002f41670 */
[----:B------:R-:W-:Y:S01]  /*1150*/  IMAD.MOV.U32 R7, RZ, RZ, c[0x0][0x1a8] ;  /* 0x00006a00ff077624 */ /* 0x000fe200078e00ff */
[----:B------:R-:W-:Y:S01]  /*1160*/  LEA.HI.X R9, R6, c[0x0][0x194], R0, 0x1, P0 ;  /* 0x0000650006097a11 */ /* 0x000fe200000f0c00 */
[----:B------:R3:W-:Y:S01]  /*1170*/  LDGSTS.E.BYPASS.LTC128B.128 [R37+0xb080], [R4.64+0x80], !P4 ;  /* 0x0b08008004257fae */ /* 0x0007e2000e101d54 */
[----:B------:R-:W-:Y:S01]  /*1180*/  ISETP.GE.AND P4, PT, R28, c[0x0][0x19c], PT ;  /* 0x000067001c007a0c */ /* 0x000fe20003f86270 */
[----:B------:R-:W-:Y:S01]  /*1190*/  IMAD R0, R39, c[0x0][0x178], RZ ;  /* 0x00005e0027007a24 */ /* 0x000fe200078e02ff */
[C---:B------:R-:W-:Y:S01]  /*11a0*/  ISETP.LT.OR P5, PT, R10.reuse, 0x21, P5 ;  /* 0x000000210a00780c */ /* 0x040fe20002fa1670 */
[----:B------:R3:W-:Y:S01]  /*11b0*/  LDGSTS.E.BYPASS.LTC128B.128 [R37+0xd080], [R4.64+0x100], !P6 ;  /* 0x0d08010004257fae */ /* 0x0007e2000f101d54 */
[----:B------:R-:W-:Y:S01]  /*11c0*/  ISETP.LT.OR P6, PT, R10, 0x1, P4 ;  /* 0x000000010a00780c */ /* 0x000fe200027c1670 */
[----:B------:R-:W-:Y:S01]  /*11d0*/  IMAD R0, R38, c[0x0][0x17c], R0 ;  /* 0x00005f0026007a24 */ /* 0x000fe200078e0200 */
[C---:B------:R-:W-:Y:S01]  /*11e0*/  ISETP.LT.OR P4, PT, R10.reuse, 0x21, P4 ;  /* 0x000000210a00780c */ /* 0x040fe20002781670 */
[----:B------:R3:W-:Y:S01]  /*11f0*/  LDGSTS.E.BYPASS.LTC128B.128 [R37+0xf080], [R4.64+0x180], !P3 ;  /* 0x0f08018004257fae */ /* 0x0007e2000d901d54 */
[----:B------:R-:W-:Y:S01]  /*1200*/  ISETP.GE.AND P3, PT, R29, c[0x0][0x19c], PT ;  /* 0x000067001d007a0c */ /* 0x000fe20003f66270 */
[----:B------:R-:W-:Y:S01]  /*1210*/  UIMAD UR26, UR24, UR5, UR4 ;  /* 0x00000005181a72a4 */ /* 0x000fe2000f8e0204 */
[----:B------:R-:W-:Y:S01]  /*1220*/  CS2R R134, SRZ ;  /* 0x0000000000867805 */ /* 0x000fe2000001ff00 */
[----:B------:R-:W0:Y:S01]  /*1230*/  LDGDEPBAR ;  /* 0x00000000000079af */ /* 0x000e220000000000 */
[C---:B------:R-:W-:Y:S01]  /*1240*/  ISETP.LT.OR P0, PT, R10.reuse, 0x1, P3 ;  /* 0x000000010a00780c */ /* 0x040fe20001f01670 */
[----:B------:R-:W-:Y:S01]  /*1250*/  ULDC.64 UR4, c[0x0][0x210] ;  /* 0x0000840000047ab9 */ /* 0x000fe20000000a00 */
[----:B------:R-:W-:Y:S01]  /*1260*/  ISETP.LT.OR P3, PT, R10, 0x21, P3 ;  /* 0x000000210a00780c */ /* 0x000fe20001f61670 */
[----:B------:R4:W-:Y:S01]  /*1270*/  LDGSTS.E.BYPASS.LTC128B.128 [R37+0x80], [R8.64], !P2 ;  /* 0x0008000008257fae */ /* 0x0009e2000d101d54 */
[----:B------:R-:W-:Y:S01]  /*1280*/  ISETP.GE.AND P2, PT, R30, c[0x0][0x19c], PT ;  /* 0x000067001e007a0c */ /* 0x000fe20003f46270 */
[----:B------:R-:W-:Y:S01]  /*1290*/  UIMAD UR25, UR25, UR4, URZ ;  /* 0x00000004191972a4 */ /* 0x000fe2000f8e023f */
[----:B--2---:R-:W-:Y:S01]  /*12a0*/  IMAD.WIDE.U32 R2, R38, c[0x0][0x178], R12 ;  /* 0x00005e0026027a25 */ /* 0x004fe200078e000c */
[----:B------:R4:W-:Y:S01]  /*12b0*/  LDGSTS.E.BYPASS.LTC128B.128 [R37+0x2080], [R8.64+0x80], !P6 ;  /* 0x0208008008257fae */ /* 0x0009e2000f101d54 */
[C---:B------:R-:W-:Y:S01]  /*12c0*/  ISETP.LT.OR P6, PT, R10.reuse, 0x1, P2 ;  /* 0x000000010a00780c */ /* 0x040fe200017c1670 */
[----:B------:R-:W-:Y:S01]  /*12d0*/  UIMAD UR25, UR24, UR5, UR25 ;  /* 0x00000005181972a4 */ /* 0x000fe2000f8e0219 */
[----:B------:R-:W-:Y:S01]  /*12e0*/  ISETP.LT.OR P2, PT, R10, 0x21, P2 ;  /* 0x000000210a00780c */ /* 0x000fe20001741670 */
[----:B------:R-:W-:Y:S01]  /*12f0*/  USHF.L.U64.HI UR7, UR6, UR27, UR7 ;  /* 0x0000001b06077299 */ /* 0x000fe20008010207 */
[----:B------:R-:W-:Y:S01]  /*1300*/  STL.64 [R1+0xb0], R142 ;  /* 0x0000b08e01007387 */ /* 0x000fe20000100a00 */
[----:B------:R-:W-:Y:S01]  /*1310*/  ULDC.64 UR4, c[0x0][0x188] ;  /* 0x0000620000047ab9 */ /* 0x000fe20000000a00 */
[----:B------:R-:W-:Y:S01]  /*1320*/  CS2R R132, SRZ ;  /* 0x0000000000847805 */ /* 0x000fe2000001ff00 */
[----:B------:R-:W-:Y:S01]  /*1330*/  UIMAD UR4, UR9, UR4, URZ ;  /* 0x00000004090472a4 */ /* 0x000fe2000f8e023f */
[----:B------:R4:W-:Y:S01]  /*1340*/  LDGSTS.E.BYPASS.LTC128B.128 [R37+0x4080], [R8.64+0x100], !P0 ;  /* 0x0408010008257fae */ /* 0x0009e2000c101d54 */
[C---:B------:R-:W-:Y:S01]  /*1350*/  LEA R6, P0, R7.reuse, R8, 0x6 ;  /* 0x0000000807067211 */ /* 0x040fe200078030ff */
[----:B------:R-:W-:Y:S01]  /*1360*/  USHF.L.U32 UR6, UR6, 0x5, URZ ;  /* 0x0000000506067899 */ /* 0x000fe2000800063f */
[----:B------:R-:W-:Y:S01]  /*1370*/  CS2R R130, SRZ ;  /* 0x0000000000827805 */ /* 0x000fe2000001ff00 */
[----:B------:R-:W-:Y:S01]  /*1380*/  UIMAD UR7, UR7, UR12, URZ ;  /* 0x0000000c070772a4 */ /* 0x000fe2000f8e023f */
[----:B------:R-:W-:Y:S01]  /*1390*/  LEA.HI.X R7, R7, R9, R11, 0x6, P0 ;  /* 0x0000000907077211 */ /* 0x000fe200000f340b */
[----:B---3--:R-:W-:Y:S01]  /*13a0*/  IMAD.IADD R5, R3, 0x1, R0 ;  /* 0x0000000103057824 */ /* 0x008fe200078e0200 */
[----:B------:R-:W-:Y:S01]  /*13b0*/  LOP3.LUT P0, RZ, R18, 0x4, RZ, 0xc0, !PT ;  /* 0x0000000412ff7812 */ /* 0x000fe2000780c0ff */
[----:B------:R-:W-:Y:S01]  /*13c0*/  IMAD R0, R39, c[0x0][0x208], RZ ;  /* 0x0000820027007a24 */ /* 0x000fe200078e02ff */
[----:B------:R4:W-:Y:S01]  /*13d0*/  LDGSTS.E.BYPASS.LTC128B.128 [R37+0x6080], [R8.64+0x180], !P6 ;  /* 0x0608018008257fae */ /* 0x0009e2000f101d54 */
[----:B------:R-:W-:Y:S01]  /*13e0*/  IMAD.MOV.U32 R4, RZ, RZ, R2 ;  /* 0x000000ffff047224 */ /* 0x000fe200078e0002 */
[----:B------:R-:W-:Y:S01]  /*13f0*/  LOP3.LUT P6, RZ, R17, 0x2, RZ, 0xc0, !PT ;  /* 0x0000000211ff7812 */ /* 0x000fe200078cc0ff */
[----:B------:R-:W-:Y:S01]  /*1400*/  IMAD R10, R38, c[0x0][0x20c], R0 ;  /* 0x00008300260a7a24 */ /* 0x000fe200078e0200 */
[----:B------:R2:W-:Y:S01]  /*1410*/  LDGSTS.E.BYPASS.LTC128B.128 [R37+0x1080], [R6.64], !P5 ;  /* 0x0108000006257fae */ /* 0x0005e2000e901d54 */
[----:B------:R-:W-:Y:S01]  /*1420*/  IMAD.SHL.U32 R0, R18, 0x40, RZ ;  /* 0x0000004012007824 */ /* 0x000fe200078e00ff */
[----:B------:R-:W-:Y:S01]  /*1430*/  SHF.R.S32.HI R18, RZ, 0x5, R23 ;  /* 0x00000005ff127819 */ /* 0x000fe20000011417 */
[----:B------:R-:W-:Y:S01]  /*1440*/  IMAD.WIDE.U32 R2, R38, c[0x0][0x208], R12 ;  /* 0x0000820026027a25 */ /* 0x000fe200078e000c */
[----:B------:R2:W-:Y:S01]  /*1450*/  LDGSTS.E.BYPASS.LTC128B.128 [R37+0x3080], [R6.64+0x80], !P4 ;  /* 0x0308008006257fae */ /* 0x0005e2000e101d54 */
[----:B------:R-:W-:Y:S01]  /*1460*/  CS2R R128, SRZ ;  /* 0x0000000000807805 */ /* 0x000fe2000001ff00 */
[----:B------:R-:W-:Y:S01]  /*1470*/  LOP3.LUT R0, R0, 0x1c0, RZ, 0xc0, !PT ;  /* 0x000001c000007812 */ /* 0x000fe200078ec0ff */
[----:B------:R-:W-:Y:S01]  /*1480*/  IMAD.SHL.U32 R11, R20, 0x8, RZ ;  /* 0x00000008140b7824 */ /* 0x000fe200078e00ff */
[----:B------:R2:W-:Y:S01]  /*1490*/  LDGSTS.E.BYPASS.LTC128B.128 [R37+0x5080], [R6.64+0x100], !P3 ;  /* 0x0508010006257fae */ /* 0x0005e2000d901d54 */
[----:B------:R-:W-:Y:S01]  /*14a0*/  IMAD.IADD R3, R3, 0x1, R10 ;  /* 0x0000000103037824 */ /* 0x000fe200078e020a */
[----:B------:R-:W-:Y:S01]  /*14b0*/  LEA.HI R10, R23, R18, RZ, 0x1 ;  /* 0x00000012170a7211 */ /* 0x000fe200078f08ff */
[----:B------:R-:W-:Y:S01]  /*14c0*/  CS2R R126, SRZ ;  /* 0x00000000007e7805 */ /* 0x000fe2000001ff00 */
[----:B------:R-:W-:Y:S01]  /*14d0*/  LOP3.LUT R24, R11, 0x18, RZ, 0xc0, !PT ;  /* 0x000000180b187812 */ /* 0x000fe200078ec0ff */
[----:B------:R2:W-:Y:S01]  /*14e0*/  LDGSTS.E.BYPASS.LTC128B.128 [R37+0x7080], [R6.64+0x180], !P2 ;  /* 0x0708018006257fae */ /* 0x0005e2000d101d54 */
[----:B------:R-:W-:Y:S01]  /*14f0*/  SHF.R.U32.HI R11, RZ, 0x3, R0 ;  /* 0x00000003ff0b7819 */ /* 0x000fe20000011600 */
[----:B------:R-:W-:Y:S01]  /*1500*/  CS2R R124, SRZ ;  /* 0x00000000007c7805 */ /* 0x000fe2000001ff00 */
[----:B------:R-:W-:Y:S01]  /*1510*/  LOP3.LUT R10, R10, 0xfffffffe, RZ, 0xc0, !PT ;  /* 0xfffffffe0a0a7812 */ /* 0x000fe200078ec0ff */
[----:B------:R-:W0:Y:S01]  /*1520*/  LDGDEPBAR ;  /* 0x00000000000079af */ /* 0x000e220000000000 */
[----:B------:R-:W-:Y:S01]  /*1530*/  LOP3.LUT R11, R11, R0, R24, 0x1e, !PT ;  /* 0x000000000b0b7212 */ /* 0x000fe200078e1e18 */
[----:B------:R-:W-:Y:S01]  /*1540*/  CS2R R122, SRZ ;  /* 0x00000000007a7805 */ /* 0x000fe2000001ff00 */
[----:B------:R-:W-:Y:S01]  /*1550*/  LOP3.LUT R0, R19, 0x3ffffffc, RZ, 0xc0, !PT ;  /* 0x3ffffffc13007812 */ /* 0x000fe200078ec0ff */
[----:B------:R-:W-:Y:S01]  /*1560*/  IMAD.IADD R19, R18, 0x1, -R10 ;  /* 0x0000000112137824 */ /* 0x000fe200078e0a0a */
[----:B------:R-:W-:Y:S01]  /*1570*/  CS2R R120, SRZ ;  /* 0x0000000000787805 */ /* 0x000fe2000001ff00 */
[----:B------:R-:W-:Y:S01]  /*1580*/  IMAD.U32 R10, RZ, RZ, UR24 ;  /* 0x00000018ff0a7e24 */ /* 0x000fe2000f8e00ff */
[----:B------:R-:W-:Y:S01]  /*1590*/  UIMAD UR24, UR11, UR5, UR4 ;  /* 0x000000050b1872a4 */ /* 0x000fe2000f8e0204 */
[----:B------:R-:W-:Y:S01]  /*15a0*/  IMAD.IADD R0, R76, 0x1, -R0 ;  /* 0x000000014c007824 */ /* 0x000fe200078e0a00 */
[----:B------:R-:W-:Y:S01]  /*15b0*/  CS2R R118, SRZ ;  /* 0x0000000000767805 */ /* 0x000fe2000001ff00 */
[----:B------:R-:W-:Y:S01]  /*15c0*/  IMAD.SHL.U32 R25, R19, 0x400, RZ ;  /* 0x0000040013197824 */ /* 0x000fe200078e00ff */
[----:B------:R-:W-:Y:S01]  /*15d0*/  ULDC.64 UR4, c[0x0][0x178] ;  /* 0x00005e0000047ab9 */ /* 0x000fe20000000a00 */
[----:B------:R-:W-:Y:S01]  /*15e0*/  IMAD.WIDE.U32 R2, R10, c[0x0][0x210], R2 ;  /* 0x000084000a027a25 */ /* 0x000fe200078e0002 */
[----:B------:R-:W-:Y:S01]  /*15f0*/  UIMAD.WIDE.U32 UR28, UR12, UR4, URZ ;  /* 0x000000040c1c72a5 */ /* 0x000fe2000f8e003f */
[----:B------:R-:W-:Y:S01]  /*1600*/  CS2R R116, SRZ ;  /* 0x0000000000747805 */ /* 0x000fe2000001ff00 */
[----:B------:R-:W-:Y:S01]  /*1610*/  CS2R R114, SRZ ;  /* 0x0000000000727805 */ /* 0x000fe2000001ff00 */
[----:B------:R-:W-:Y:S01]  /*1620*/  IMAD R0, R0, 0x2, R25 ;  /* 0x0000000200007824 */ /* 0x000fe200078e0219 */
[----:B------:R-:W-:Y:S01]  /*1630*/  IADD3 R3, R3, UR25, RZ ;  /* 0x0000001903037c10 */ /* 0x000fe2000fffe0ff */
[----:B------:R-:W-:Y:S01]  /*1640*/  IMAD.WIDE.U32 R4, R10, c[0x0][0x180], R4 ;  /* 0x000060000a047a25 */ /* 0x000fe200078e0004 */
[----:B------:R-:W-:Y:S01]  /*1650*/  USHF.R.S32.HI UR25, URZ, 0x1f, UR12 ;  /* 0x0000001f3f197899 */ /* 0x000fe2000801140c */
[----:B------:R-:W-:Y:S01]  /*1660*/  CS2R R112, SRZ ;  /* 0x0000000000707805 */ /* 0x000fe2000001ff00 */
[----:B------:R-:W-:Y:S01]  /*1670*/  CS2R R110, SRZ ;  /* 0x00000000006e7805 */ /* 0x000fe2000001ff00 */
[----:B------:R-:W-:Y:S01]  /*1680*/  IMAD.IADD R0, R0, 0x1, R11 ;  /* 0x0000000100007824 */ /* 0x000fe200078e020b */
[----:B------:R-:W-:Y:S01]  /*1690*/  IADD3 R5, R5, UR26, RZ ;  /* 0x0000001a05057c10 */ /* 0x000fe2000fffe0ff */
[----:B------:R-:W-:Y:S01]  /*16a0*/  UIMAD UR26, UR25, UR4, URZ ;  /* 0x00000004191a72a4 */ /* 0x000fe2000f8e023f */
[----:B----4-:R-:W-:Y:S01]  /*16b0*/  IMAD.U32 R9, RZ, RZ, UR11 ;  /* 0x0000000bff097e24 */ /* 0x010fe2000f8e00ff */
[----:B------:R-:W-:Y:S01]  /*16c0*/  UIMAD UR7, UR25, UR6, UR7 ;  /* 0x00000006190772a4 */ /* 0x000fe2000f8e0207 */
[----:B------:R-:W-:Y:S01]  /*16d0*/  IMAD.SHL.U32 R33, R0, 0x2, RZ ;  /* 0x0000000200217824 */ /* 0x000fe200078e00ff */
[----:B------:R-:W-:Y:S01]  /*16e0*/  UIMAD UR26, UR12, UR5, UR26 ;  /* 0x000000050c1a72a4 */ /* 0x000fe2000f8e021a */
[----:B------:R-:W-:Y:S01]  /*16f0*/  IMAD.U32 R8, RZ, RZ, UR11 ;  /* 0x0000000bff087e24 */ /* 0x000fe2000f8e00ff */
[----:B------:R-:W-:-:S04]  /*1700*/  DEPBAR.LE SB0, 0x1 ;  /* 0x000080400000791a */ /* 0x000fc80000000000 */
[C---:B------:R-:W-:Y:S01]  /*1710*/  IADD3 R0, R33.reuse, 0x14180, RZ ;  /* 0x0001418021007810 */ /* 0x040fe20007ffe0ff */
[----:B------:R-:W-:Y:S01]  /*1720*/  ULDC.64 UR4, c[0x0][0x218] ;  /* 0x0000860000047ab9 */ /* 0x000fe20000000a00 */
[----:B------:R-:W-:Y:S01]  /*1730*/  IADD3 R11, R33, 0x141c0, RZ ;  /* 0x000141c0210b7810 */ /* 0x000fe20007ffe0ff */
[----:B------:R-:W-:Y:S01]  /*1740*/  UIMAD UR4, UR9, UR4, URZ ;  /* 0x00000004090472a4 */ /* 0x000fe2000f8e023f */
[----:B------:R-:W-:Y:S01]  /*1750*/  @P0 IADD3 R11, R0, -0x40, RZ ;  /* 0xffffffc0000b0810 */ /* 0x000fe20007ffe0ff */
[----:B------:R-:W-:Y:S01]  /*1760*/  IMAD.SHL.U32 R0, R17, 0x40, RZ ;  /* 0x0000004011007824 */ /* 0x000fe200078e00ff */
[----:B------:R-:W-:Y:S01]  /*1770*/  UIADD3 UR26, UR29, UR26, URZ ;  /* 0x0000001a1d1a7290 */ /* 0x000fe2000fffe03f */
[----:B------:R-:W-:Y:S01]  /*1780*/  IMAD.WIDE.U32 R40, R9, c[0x0][0x188], R4 ;  /* 0x0000620009287a25 */ /* 0x000fe200078e0004 */
[----:B------:R-:W-:Y:S01]  /*1790*/  UIMAD UR4, UR11, UR5, UR4 ;  /* 0x000000050b0472a4 */ /* 0x000fe2000f8e0204 */
[----:B------:R3:W-:Y:S01]  /*17a0*/  STL [R1+0x68], R33 ;  /* 0x0000682101007387 */ /* 0x0007e20000100800 */
[----:B------:R-:W-:Y:S01]  /*17b0*/  LOP3.LUT R13, R0, 0x1c0, RZ, 0xc0, !PT ;  /* 0x000001c0000d7812 */ /* 0x000fe200078ec0ff */
[----:B------:R-:W-:Y:S01]  /*17c0*/  IMAD.WIDE.U32 R14, R8, c[0x0][0x218], R2 ;  /* 0x00008600080e7a25 */ /* 0x000fe200078e0002 */
[----:B------:R-:W-:Y:S01]  /*17d0*/  SHF.R.S32.HI R3, RZ, 0x1f, R20 ;  /* 0x0000001fff037819 */ /* 0x000fe20000011414 */
[----:B------:R4:W-:Y:S01]  /*17e0*/  STL [R1+0x6c], R11 ;  /* 0x00006c0b01007387 */ /* 0x0009e20000100800 */
[----:B------:R-:W-:Y:S01]  /*17f0*/  LOP3.LUT R2, R13, 0x8, R27, 0xf8, !PT ;  /* 0x000000080d027812 */ /* 0x000fe200078ef81b */
[----:B------:R-:W-:Y:S01]  /*1800*/  IMAD.U32 R4, RZ, RZ, UR28 ;  /* 0x0000001cff047e24 */ /* 0x000fe2000f8e00ff */
[----:B------:R-:W-:Y:S01]  /*1810*/  SHF.R.U32.HI R16, RZ, 0x3, R13 ;  /* 0x00000003ff107819 */ /* 0x000fe2000001160d */
[----:B------:R-:W-:Y:S01]  /*1820*/  IMAD.U32 R9, RZ, RZ, UR26 ;  /* 0x0000001aff097e24 */ /* 0x000fe2000f8e00ff */
[----:B------:R-:W-:Y:S01]  /*1830*/  STL.64 [R1+0xa0], R40 ;  /* 0x0000a02801007387 */ /* 0x000fe20000100a00 */
[----:B------:R-:W-:Y:S01]  /*1840*/  IMAD.U32 R5, RZ, RZ, UR29 ;  /* 0x0000001dff057e24 */ /* 0x000fe2000f8e00ff */
[----:B------:R-:W-:Y:S01]  /*1850*/  LEA R8, P5, R4, R40, 0x5 ;  /* 0x0000002804087211 */ /* 0x000fe200078a28ff */
[----:B------:R-:W-:Y:S01]  /*1860*/  IMAD.U32 R5, RZ, RZ, UR6 ;  /* 0x00000006ff057e24 */ /* 0x000fe2000f8e00ff */
[----:B------:R-:W-:Y:S01]  /*1870*/  LOP3.LUT R2, R2, R16, RZ, 0x3c, !PT ;  /* 0x0000001002027212 */ /* 0x000fe200078e3cff */
[----:B------:R-:W-:Y:S01]  /*1880*/  IMAD.MOV.U32 R10, RZ, RZ, R14 ;  /* 0x000000ffff0a7224 */ /* 0x000fe200078e000e */
[----:B------:R-:W-:Y:S01]  /*1890*/  STL.64 [R1+0x98], R14 ;  /* 0x0000980e01007387 */ /* 0x000fe20000100a00 */
[----:B------:R-:W-:Y:S01]  /*18a0*/  IMAD R0, R22, 0x800, R21 ;  /* 0x0000080016007824 */ /* 0x000fe200078e0215 */
[----:B------:R-:W-:Y:S01]  /*18b0*/  LOP3.LUT P0, RZ, R17, 0x4, RZ, 0xc0, !PT ;  /* 0x0000000411ff7812 */ /* 0x000fe2000780c0ff */
[----:B------:R-:W-:Y:S01]  /*18c0*/  IMAD.SHL.U32 R18, R18, 0x8, RZ ;  /* 0x0000000812127824 */ /* 0x000fe200078e00ff */
[----:B--2---:R-:W-:Y:S01]  /*18d0*/  LEA R6, P3, R8, c[0x0][0x160], 0x1 ;  /* 0x0000580008067a11 */ /* 0x004fe200078608ff */
[----:B------:R-:W-:Y:S01]  /*18e0*/  IMAD.IADD R2, R0, 0x1, R2 ;  /* 0x0000000100027824 */ /* 0x000fe200078e0202 */
[----:B------:R-:W-:Y:S01]  /*18f0*/  CS2R R108, SRZ ;  /* 0x00000000006c7805 */ /* 0x000fe2000001ff00 */
[----:B------:R-:W-:Y:S01]  /*1900*/  CS2R R106, SRZ ;  /* 0x00000000006a7805 */ /* 0x000fe2000001ff00 */
[----:B------:R-:W-:Y:S01]  /*1910*/  CS2R R104, SRZ ;  /* 0x0000000000687805 */ /* 0x000fe2000001ff00 */
[----:B------:R-:W-:Y:S01]  /*1920*/  IMAD.SHL.U32 R2, R2, 0x2, RZ ;  /* 0x0000000202027824 */ /* 0x000fe200078e00ff */
[----:B---3--:R-:W-:Y:S01]  /*1930*/  IADD3 R33, R41, UR24, RZ ;  /* 0x0000001829217c10 */ /* 0x008fe2000fffe0ff */
[----:B------:R-:W-:Y:S01]  /*1940*/  BAR.SYNC.DEFER_BLOCKING 0x0 ;  /* 0x0000000000007b1d */ /* 0x000fe20000010000 */
[----:B------:R-:W-:Y:S01]  /*1950*/  CS2R R102, SRZ ;  /* 0x0000000000667805 */ /* 0x000fe2000001ff00 */
[----:B------:R-:W-:Y:S01]  /*1960*/  CS2R R100, SRZ ;  /* 0x0000000000647805 */ /* 0x000fe2000001ff00 */
[----:B----4-:R-:W-:Y:S01]  /*1970*/  IADD3 R11, R15, UR4, RZ ;  /* 0x000000040f0b7c10 */ /* 0x010fe2000fffe0ff */
[----:B------:R-:W-:Y:S01]  /*1980*/  CS2R R98, SRZ ;  /* 0x0000000000627805 */ /* 0x000fe2000001ff00 */
[----:B------:R-:W-:Y:S01]  /*1990*/  LEA.HI.X R9, R4, R33, R9, 0x5, P5 ;  /* 0x0000002104097211 */ /* 0x000fe200028f2c09 */
[----:B------:R-:W-:Y:S01]  /*19a0*/  STL [R1+0xac], R33 ;  /* 0x0000ac2101007387 */ /* 0x000fe20000100800 */
[----:B------:R-:W-:Y:S01]  /*19b0*/  ULDC UR4, c[0x0][0x168] ;  /* 0x00005a0000047ab9 */ /* 0x000fe20000000800 */
[----:B------:R-:W-:Y:S01]  /*19c0*/  IMAD.WIDE.U32 R4, R5, UR12, R10 ;  /* 0x0000000c05047c25 */ /* 0x000fe2000f8e000a */
[----:B------:R-:W-:Y:S01]  /*19d0*/  LEA.HI.X R7, R8, c[0x0][0x164], R9, 0x1, P3 ;  /* 0x0000590008077a11 */ /* 0x000fe200018f0c09 */
[----:B------:R2:W-:Y:S01]  /*19e0*/  STL.64 [R1+0x90], R10 ;  /* 0x0000900a01007387 */ /* 0x0005e20000100a00 */
[----:B------:R-:W-:Y:S01]  /*19f0*/  UIADD3 UR4, -UR8, UR4, URZ ;  /* 0x0000000408047290 */ /* 0x000fe2000fffe13f */
[----:B------:R-:W-:Y:S01]  /*1a00*/  CS2R R96, SRZ ;  /* 0x0000000000607805 */ /* 0x000fe2000001ff00 */
[----:B------:R-:W-:Y:S01]  /*1a10*/  IADD3 R0, R5, UR7, RZ ;  /* 0x0000000705007c10 */ /* 0x000fe2000fffe0ff */
[----:B------:R-:W-:Y:S01]  /*1a20*/  STL [R1+0x28], R2 ;  /* 0x0000280201007387 */ /* 0x000fe20000100800 */
[----:B------:R-:W-:Y:S01]  /*1a30*/  UMOV UR8, 0x1 ;  /* 0x0000000100087882 */ /* 0x000fe20000000000 */
[----:B------:R-:W-:Y:S01]  /*1a40*/  CS2R R94, SRZ ;  /* 0x00000000005e7805 */ /* 0x000fe2000001ff00 */
[----:B------:R-:W-:Y:S01]  /*1a50*/  ULDC UR7, c[0x0][0x198] ;  /* 0x0000660000077ab9 */ /* 0x000fe20000000800 */
[----:B------:R-:W-:Y:S01]  /*1a60*/  CS2R R92, SRZ ;  /* 0x00000000005c7805 */ /* 0x000fe2000001ff00 */
[----:B------:R-:W-:Y:S01]  /*1a70*/  UIADD3 UR7, -UR13, UR7, UR8 ;  /* 0x000000070d077290 */ /* 0x000fe2000fffe108 */
[----:B------:R-:W-:Y:S01]  /*1a80*/  CS2R R90, SRZ ;  /* 0x00000000005a7805 */ /* 0x000fe2000001ff00 */
[----:B------:R-:W-:Y:S01]  /*1a90*/  CS2R R88, SRZ ;  /* 0x0000000000587805 */ /* 0x000fe2000001ff00 */
[----:B------:R-:W-:Y:S01]  /*1aa0*/  CS2R R86, SRZ ;  /* 0x0000000000567805 */ /* 0x000fe2000001ff00 */
[----:B------:R-:W-:Y:S01]  /*1ab0*/  CS2R R84, SRZ ;  /* 0x0000000000547805 */ /* 0x000fe2000001ff00 */
[----:B------:R-:W3:Y:S01]  /*1ac0*/  LDSM.16.M88.4 R164, [R2+0x8080] ;  /* 0x0080800002a4783b */ /* 0x000ee20000000200 */
[----:B------:R-:W-:Y:S01]  /*1ad0*/  CS2R R82, SRZ ;  /* 0x0000000000527805 */ /* 0x000fe2000001ff00 */
[----:B------:R-:W-:Y:S01]  /*1ae0*/  CS2R R80, SRZ ;  /* 0x0000000000507805 */ /* 0x000fe2000001ff00 */
[----:B-1----:R-:W-:Y:S01]  /*1af0*/  CS2R R78, SRZ ;  /* 0x00000000004e7805 */ /* 0x002fe2000001ff00 */
[----:B------:R-:W1:Y:S01]  /*1b00*/  LDSM.16.M88.4 R180, [R2+0xa080] ;  /* 0x00a0800002b4783b */ /* 0x000e620000000200 */
[----:B------:R-:W-:Y:S01]  /*1b10*/  CS2R R74, SRZ ;  /* 0x00000000004a7805 */ /* 0x000fe2000001ff00 */
[----:B------:R-:W-:Y:S01]  /*1b20*/  CS2R R72, SRZ ;  /* 0x0000000000487805 */ /* 0x000fe2000001ff00 */
[----:B------:R-:W-:Y:S01]  /*1b30*/  CS2R R70, SRZ ;  /* 0x0000000000467805 */ /* 0x000fe2000001ff00 */
[----:B------:R-:W4:Y:S01]  /*1b40*/  LDSM.16.M88.4 R196, [R2+0xc080] ;  /* 0x00c0800002c4783b */ /* 0x000f220000000200 */
[----:B------:R-:W-:Y:S01]  /*1b50*/  CS2R R68, SRZ ;  /* 0x0000000000447805 */ /* 0x000fe2000001ff00 */
[----:B------:R-:W-:Y:S01]  /*1b60*/  CS2R R66, SRZ ;  /* 0x0000000000427805 */ /* 0x000fe2000001ff00 */
[----:B------:R-:W-:Y:S01]  /*1b70*/  CS2R R64, SRZ ;  /* 0x0000000000407805 */ /* 0x000fe2000001ff00 */
[----:B------:R5:W1:Y:S01]  /*1b80*/  LDSM.16.M88.4 R212, [R2+0xe080] ;  /* 0x00e0800002d4783b */ /* 0x000a620000000200 */
[C---:B--2---:R-:W-:Y:S01]  /*1b90*/  LEA R10, P2, R4.reuse, c[0x0][0x1f0], 0x1 ;  /* 0x00007c00040a7a11 */ /* 0x044fe200078408ff */
[----:B------:R-:W-:Y:S01]  /*1ba0*/  CS2R R62, SRZ ;  /* 0x00000000003e7805 */ /* 0x000fe2000001ff00 */
[----:B------:R-:W-:Y:S01]  /*1bb0*/  CS2R R60, SRZ ;  /* 0x00000000003c7805 */ /* 0x000fe2000001ff00 */
[----:B------:R-:W-:Y:S01]  /*1bc0*/  CS2R R58, SRZ ;  /* 0x00000000003a7805 */ /* 0x000fe2000001ff00 */
[----:B------:R-:W-:Y:S01]  /*1bd0*/  LEA.HI.X R11, R4, c[0x0][0x1f4], R0, 0x1, P2 ;  /* 0x00007d00040b7a11 */ /* 0x000fe200010f0c00 */
[----:B------:R-:W-:Y:S01]  /*1be0*/  CS2R R56, SRZ ;  /* 0x0000000000387805 */ /* 0x000fe2000001ff00 */
[----:B------:R-:W-:Y:S01]  /*1bf0*/  LEA.HI R0, R3, R20, RZ, 0x2 ;  /* 0x0000001403007211 */ /* 0x000fe200078f10ff */
[----:B------:R-:W-:Y:S01]  /*1c00*/  IMAD.MOV.U32 R3, RZ, RZ, 0x40 ;  /* 0x00000040ff037424 */ /* 0x000fe200078e00ff */
[----:B------:R-:W-:Y:S01]  /*1c10*/  ISETP.LT.AND P2, PT, R38, UR4, PT ;  /* 0x0000000426007c0c */ /* 0x000fe2000bf41270 */
[----:B------:R-:W-:Y:S01]  /*1c20*/  ULDC.64 UR4, c[0x0][0x240] ;  /* 0x0000900000047ab9 */ /* 0x000fe20000000a00 */
[----:B------:R-:W-:Y:S01]  /*1c30*/  LOP3.LUT R4, R0, 0x1ffffffc, RZ, 0xc0, !PT ;  /* 0x1ffffffc00047812 */ /* 0x000fe200078ec0ff */
[----:B------:R-:W-:Y:S01]  /*1c40*/  UIMAD UR4, UR9, UR4, URZ ;  /* 0x00000004090472a4 */ /* 0x000fe2000f8e023f */
[----:B------:R-:W-:Y:S01]  /*1c50*/  SEL R0, R141, 0xffffffe0, !P6 ;  /* 0xffffffe08d007807 */ /* 0x000fe20007000000 */
[----:B------:R-:W-:Y:S01]  /*1c60*/  CS2R R54, SRZ ;  /* 0x0000000000367805 */ /* 0x000fe2000001ff00 */
[----:B------:R-:W-:Y:S01]  /*1c70*/  SEL R3, R3, 0xffffffc0, !P0 ;  /* 0xffffffc003037807 */ /* 0x000fe20004000000 */
[----:B------:R-:W-:Y:S01]  /*1c80*/  IMAD.IADD R20, R20, 0x1, -R4 ;  /* 0x0000000114147824 */ /* 0x000fe200078e0a04 */
[----:B------:R-:W-:Y:S01]  /*1c90*/  ISETP.GE.OR P3, PT, R12, c[0x0][0x16c], !P2 ;  /* 0x00005b000c007a0c */ /* 0x000fe20005766670 */
[----:B------:R-:W-:Y:S01]  /*1ca0*/  IMAD.IADD R9, R2, 0x1, R0 ;  /* 0x0000000102097824 */ /* 0x000fe200078e0200 */
[----:B------:R-:W-:Y:S01]  /*1cb0*/  ISETP.GE.OR P6, PT, R28, c[0x0][0x16c], !P2 ;  /* 0x00005b001c007a0c */ /* 0x000fe200057c6670 */
[----:B------:R-:W-:Y:S01]  /*1cc0*/  IMAD.IADD R8, R2, 0x1, R3 ;  /* 0x0000000102087824 */ /* 0x000fe200078e0203 */
[----:B------:R-:W-:Y:S01]  /*1cd0*/  LOP3.LUT R0, R26, 0xfffffff0, RZ, 0xc0, !PT ;  /* 0xfffffff01a007812 */ /* 0x000fe200078ec0ff */
[----:B------:R-:W-:Y:S01]  /*1ce0*/  IMAD.IADD R5, R3, 0x1, R9 ;  /* 0x0000000103057824 */ /* 0x000fe200078e0209 */
[----:B------:R-:W2:Y:S01]  /*1cf0*/  LDSM.16.M88.4 R168, [R9+0x8080] ;  /* 0x0080800009a8783b */ /* 0x000ea20000000200 */
[----:B------:R-:W-:Y:S01]  /*1d00*/  ISETP.GE.OR P5, PT, R29, c[0x0][0x16c], !P2 ;  /* 0x00005b001d007a0c */ /* 0x000fe200057a6670 */
[----:B------:R-:W-:Y:S01]  /*1d10*/  UIMAD UR11, UR11, UR5, UR4 ;  /* 0x000000050b0b72a4 */ /* 0x000fe2000f8e0204 */
[----:B------:R-:W-:Y:S01]  /*1d20*/  ISETP.GE.OR P4, PT, R30, c[0x0][0x16c], !P2 ;  /* 0x00005b001e007a0c */ /* 0x000fe20005786670 */
[----:B------:R-:W1:Y:S01]  /*1d30*/  LDSM.16.M88.4 R172, [R8+0x8080] ;  /* 0x0080800008ac783b */ /* 0x000e620000000200 */
[----:B------:R-:W-:Y:S01]  /*1d40*/  IMAD.IADD R0, R76, 0x1, -R0 ;  /* 0x000000014c007824 */ /* 0x000fe200078e0a00 */
[----:B-----5:R-:W-:Y:S01]  /*1d50*/  LOP3.LUT R2, R23, 0xffffffe0, RZ, 0xc0, !PT ;  /* 0xffffffe017027812 */ /* 0x020fe200078ec0ff */
[----:B------:R-:W-:Y:S01]  /*1d60*/  ULDC UR4, c[0x0][0x2a0] ;  /* 0x0000a80000047ab9 */ /* 0x000fe20000000800 */
[----:B------:R-:W1:Y:S01]  /*1d70*/  LDSM.16.M88.4 R176, [R5+0x8080] ;  /* 0x0080800005b0783b */ /* 0x000e620000000200 */
[----:B------:R-:W-:Y:S01]  /*1d80*/  ISETP.GE.AND P0, PT, R12, c[0x0][0x16c], PT ;  /* 0x00005b000c007a0c */ /* 0x000fe20003f06270 */
[----:B------:R-:W-:Y:S01]  /*1d90*/  ULOP3.LUT UR4, URZ, UR4, URZ, 0x33, !UPT ;  /* 0x000000043f047292 */ /* 0x000fe2000f8e333f */
[----:B------:R-:W-:Y:S01]  /*1da0*/  IMAD.IADD R2, R76, 0x1, -R2 ;  /* 0x000000014c027824 */ /* 0x000fe200078e0a02 */
[----:B------:R-:W1:Y:S01]  /*1db0*/  LDSM.16.M88.4 R184, [R9+0xa080] ;  /* 0x00a0800009b8783b */ /* 0x000e620000000200 */
[----:B------:R-:W-:Y:S01]  /*1dc0*/  SEL R36, RZ, 0x1, P0 ;  /* 0x00000001ff247807 */ /* 0x000fe20000000000 */
[----:B------:R-:W-:Y:S01]  /*1dd0*/  CS2R R52, SRZ ;  /* 0x0000000000347805 */ /* 0x000fe2000001ff00 */
[----:B------:R-:W-:Y:S01]  /*1de0*/  ISETP.GE.AND P0, PT, R30, c[0x0][0x16c], PT ;  /* 0x00005b001e007a0c */ /* 0x000fe20003f06270 */
[----:B------:R-:W1:Y:S01]  /*1df0*/  LDSM.16.M88.4 R188, [R8+0xa080] ;  /* 0x00a0800008bc783b */ /* 0x000e620000000200 */
[----:B------:R-:W-:Y:S01]  /*1e00*/  CS2R R50, SRZ ;  /* 0x0000000000327805 */ /* 0x000fe2000001ff00 */
[----:B------:R-:W-:Y:S01]  /*1e10*/  CS2R R48, SRZ ;  /* 0x0000000000307805 */ /* 0x000fe2000001ff00 */
[----:B------:R-:W-:Y:S01]  /*1e20*/  SEL R26, RZ, 0x8, P0 ;  /* 0x00000008ff1a7807 */ /* 0x000fe20000000000 */
[----:B------:R-:W1:Y:S01]  /*1e30*/  LDSM.16.M88.4 R192, [R5+0xa080] ;  /* 0x00a0800005c0783b */ /* 0x000e620000000200 */
[----:B------:R-:W-:Y:S01]  /*1e40*/  @!P1 LEA R4, P0, R31, c[0x0][0x258], 0x2 ;  /* 0x000096001f049a11 */ /* 0x000fe200078010ff */
[----:B------:R-:W-:Y:S01]  /*1e50*/  CS2R R46, SRZ ;  /* 0x00000000002e7805 */ /* 0x000fe2000001ff00 */
[----:B------:R-:W-:Y:S01]  /*1e60*/  CS2R R44, SRZ ;  /* 0x00000000002c7805 */ /* 0x000fe2000001ff00 */
[----:B------:R-:W1:Y:S01]  /*1e70*/  LDSM.16.M88.4 R200, [R9+0xc080] ;  /* 0x00c0800009c8783b */ /* 0x000e620000000200 */
[----:B------:R-:W-:Y:S01]  /*1e80*/  CS2R R42, SRZ ;  /* 0x00000000002a7805 */ /* 0x000fe2000001ff00 */
[----:B------:R-:W-:Y:S01]  /*1e90*/  CS2R R40, SRZ ;  /* 0x0000000000287805 */ /* 0x000fe2000001ff00 */
[----:B------:R-:W-:Y:S01]  /*1ea0*/  CS2R R38, SRZ ;  /* 0x0000000000267805 */ /* 0x000fe2000001ff00 */
[----:B------:R-:W1:Y:S01]  /*1eb0*/  LDSM.16.M88.4 R204, [R8+0xc080] ;  /* 0x00c0800008cc783b */ /* 0x000e620000000200 */
[----:B------:R-:W-:-:S02]  /*1ec0*/  ULDC UR5, c[0x0][0x2a8] ;  /* 0x0000aa0000057ab9 */ /* 0x000fc40000000800 */
[----:B------:R-:W-:Y:S01]  /*1ed0*/  UISETP.GT.AND UP2, UPT, UR10, -0x1, UPT ;  /* 0xffffffff0a00788c */ /* 0x000fe2000bf44270 */
[----:B------:R-:W1:Y:S01]  /*1ee0*/  LDSM.16.M88.4 R208, [R5+0xc080] ;  /* 0x00c0800005d0783b */ /* 0x000e620000000200 */
[----:B------:R-:W-:Y:S02]  /*1ef0*/  ULDC UR6, c[0x0][0x168] ;  /* 0x00005a0000067ab9 */ /* 0x000fe40000000800 */
[----:B------:R-:W-:Y:S01]  /*1f00*/  UISETP.LE.AND UP1, UPT, UR8, UR5, UPT ;  /* 0x000000050800728c */ /* 0x000fe2000bf23270 */
[----:B------:R-:W1:Y:S04]  /*1f10*/  LDSM.16.M88.4 R216, [R9+0xe080] ;  /* 0x00e0800009d8783b */ /* 0x000e680000000200 */
[----:B------:R-:W1:Y:S04]  /*1f20*/  LDSM.16.M88.4 R220, [R8+0xe080] ;  /* 0x00e0800008dc783b */ /* 0x000e680000000200 */
[----:B------:R-:W1:Y:S04]  /*1f30*/  LDSM.16.M88.4 R224, [R5+0xe080] ;  /* 0x00e0800005e0783b */ /* 0x000e680000000200 */
[----:B------:R-:W-:Y:S06]  /*1f40*/  BAR.SYNC.DEFER_BLOCKING 0x0 ;  /* 0x0000000000007b1d */ /* 0x000fec0000010000 */
[----:B------:R-:W-:Y:S04]  /*1f50*/  STL [R1+0x2c], R9 ;  /* 0x00002c0901007387 */ /* 0x000fe80000100800 */
[----:B------:R5:W-:Y:S04]  /*1f60*/  STL [R1+0x34], R8 ;  /* 0x0000340801007387 */ /* 0x000be80000100800 */
[----:B------:R1:W-:Y:S04]  /*1f70*/  STL [R1+0x30], R5 ;  /* 0x0000300501007387 */ /* 0x0003e80000100800 */
[----:B------:R-:W-:Y:S01]  /*1f80*/  @!PT LDS RZ, [RZ] ;  /* 0x00000000fffff984 */ /* 0x000fe20000000800 */
[----:B------:R-:W-:Y:S01]  /*1f90*/  @!PT LDS RZ, [RZ] ;  /* 0x00000000fffff984 */ /* 0x000fe20000000800 */
[----:B------:R-:W-:Y:S01]  /*1fa0*/  @!PT LDS RZ, [RZ] ;  /* 0x00000000fffff984 */ /* 0x000fe20000000800 */
[----:B------:R1:W-:Y:S01]  /*1fb0*/  LDGSTS.E.BYPASS.LTC128B.128 [R37+0x8080], [R6.64], !P3 ;  /* 0x0808000006257fae */ /* 0x0003e2000d901d54 */
[----:B------:R-:W-:-:S03]  /*1fc0*/  ISETP.GE.AND P3, PT, R12, c[0x0][0x1fc], PT ;  /* 0x00007f000c007a0c */ /* 0x000fc60003f66270 */
[----:B------:R1:W-:Y:S01]  /*1fd0*/  LDGSTS.E.BYPASS.LTC128B.128 [R37+0x9080], [R6.64+0x80], !P6 ;  /* 0x0908008006257fae */ /* 0x0003e2000f101d54 */
[----:B------:R-:W-:Y:S01]  /*1fe0*/  ISETP.GE.OR P6, PT, R12, c[0x0][0x1fc], !P2 ;  /* 0x00007f000c007a0c */ /* 0x000fe200057c6670 */
[----:B------:R-:W-:Y:S02]  /*1ff0*/  IMAD.SHL.U32 R12, R22, 0x20, RZ ;  /* 0x00000020160c7824 */ /* 0x000fe400078e00ff */
[----:B------:R2:W-:Y:S01]  /*2000*/  LDGSTS.E.BYPASS.LTC128B.128 [R37+0xa080], [R6.64+0x100], !P5 ;  /* 0x0a08010006257fae */ /* 0x0005e2000e901d54 */
[----:B------:R-:W-:Y:S02]  /*2010*/  ISETP.GE.AND P5, PT, R29, c[0x0][0x16c], PT ;  /* 0x00005b001d007a0c */ /* 0x000fe40003fa6270 */
[----:B-----5:R-:W-:Y:S01]  /*2020*/  SHF.R.S32.HI R8, RZ, 0x1f, R0 ;  /* 0x0000001fff087819 */ /* 0x020fe20000011400 */
[----:B------:R2:W-:Y:S01]  /*2030*/  LDGSTS.E.BYPASS.LTC128B.128 [R37+0xb080], [R6.64+0x180], !P4 ;  /* 0x0b08018006257fae */ /* 0x0005e2000e101d54 */
[----:B------:R-:W-:Y:S02]  /*2040*/  ISETP.GE.AND P4, PT, R28, c[0x0][0x16c], PT ;  /* 0x00005b001c007a0c */ /* 0x000fe40003f86270 */
[----:B------:R-:W-:-:S02]  /*2050*/  LEA.HI R8, R8, R0, RZ, 0x3 ;  /* 0x0000000008087211 */ /* 0x000fc400078f18ff */
[----:B------:R-:W-:Y:S02]  /*2060*/  SEL R21, RZ, 0xffffffff, P4 ;  /* 0xffffffffff157807 */ /* 0x000fe40002000000 */
[----:B------:R-:W-:Y:S02]  /*2070*/  LOP3.LUT R9, R8, 0xfffffff8, RZ, 0xc0, !PT ;  /* 0xfffffff808097812 */ /* 0x000fe400078ec0ff */
[----:B------:R-:W-:Y:S02]  /*2080*/  ISETP.GE.AND P4, PT, R28, c[0x0][0x1fc], PT ;  /* 0x00007f001c007a0c */ /* 0x000fe40003f86270 */
[----:B------:R-:W-:Y:S01]  /*2090*/  SEL R33, RZ, 0x4, P5 ;  /* 0x00000004ff217807 */ /* 0x000fe20002800000 */
[----:B------:R-:W-:Y:S01]  /*20a0*/  IMAD.IADD R0, R0, 0x1, -R9 ;  /* 0x0000000100007824 */ /* 0x000fe200078e0a09 */
[----:B------:R-:W-:Y:S02]  /*20b0*/  ISETP.GE.OR P5, PT, R28, c[0x0][0x1fc], !P2 ;  /* 0x00007f001c007a0c */ /* 0x000fe400057a6670 */
[----:B------:R-:W-:-:S02]  /*20c0*/  SEL R28, RZ, 0x1, P3 ;  /* 0x00000001ff1c7807 */ /* 0x000fc40001800000 */
[----:B------:R-:W-:Y:S02]  /*20d0*/  ISETP.GE.AND P3, PT, R29, c[0x0][0x1fc], PT ;  /* 0x00007f001d007a0c */ /* 0x000fe40003f66270 */
[----:B------:R-:W-:Y:S02]  /*20e0*/  SEL R17, RZ, 0xffffffff, P4 ;  /* 0xffffffffff117807 */ /* 0x000fe40002000000 */
[----:B-1----:R-:W-:Y:S02]  /*20f0*/  @!P1 LEA.HI.X R5, R31, c[0x0][0x25c], R34, 0x2, P0 ;  /* 0x000097001f059a11 */ /* 0x002fe400000f1422 */
[----:B------:R-:W-:Y:S02]  /*2100*/  SEL R23, RZ, 0x4, P3 ;  /* 0x00000004ff177807 */ /* 0x000fe40001800000 */
[----:B------:R-:W-:Y:S02]  /*2110*/  LEA R14, P0, R32, c[0x0][0x280], 0x2 ;  /* 0x0000a000200e7a11 */ /* 0x000fe400078010ff */
[----:B--2---:R-:W-:Y:S01]  /*2120*/  SHF.R.S32.HI R6, RZ, 0x1f, R2 ;  /* 0x0000001fff067819 */ /* 0x004fe20000011402 */
[----:B------:R-:W-:Y:S01]  /*2130*/  IMAD.SHL.U32 R7, R19, 0x10, RZ ;  /* 0x0000001013077824 */ /* 0x000fe200078e00ff */
[----:B------:R-:W-:-:S02]  /*2140*/  ISETP.GE.AND P3, PT, R30, c[0x0][0x1fc], PT ;  /* 0x00007f001e007a0c */ /* 0x000fc40003f66270 */
[----:B------:R-:W-:Y:S02]  /*2150*/  LEA.HI R6, R6, R2, RZ, 0x2 ;  /* 0x0000000206067211 */ /* 0x000fe400078f10ff */
[----:B------:R-:W-:Y:S02]  /*2160*/  LOP3.LUT R13, R13, 0x10, R7, 0xf8, !PT ;  /* 0x000000100d0d7812 */ /* 0x000fe400078ef807 */
[C---:B------:R-:W-:Y:S02]  /*2170*/  LOP3.LUT R9, R6.reuse, 0x7ffffffc, RZ, 0xc0, !PT ;  /* 0x7ffffffc06097812 */ /* 0x040fe400078ec0ff */
[----:B------:R-:W-:Y:S02]  /*2180*/  LEA.HI.SX32 R19, R6, R7, 0x1e ;  /* 0x0000000706137211 */ /* 0x000fe400078ff2ff */
[----:B------:R-:W-:Y:S01]  /*2190*/  LOP3.LUT R7, R13, 0x8, R27, 0xf8, !PT ;  /* 0x000000080d077812 */ /* 0x000fe200078ef81b */
[----:B------:R-:W-:Y:S01]  /*21a0*/  IMAD.IADD R6, R2, 0x1, -R9 ;  /* 0x0000000102067824 */ /* 0x000fe200078e0a09 */
[----:B------:R-:W-:Y:S01]  /*21b0*/  ISETP.GE.OR P4, PT, R29, c[0x0][0x1fc], !P2 ;  /* 0x00007f001d007a0c */ /* 0x000fe20005786670 */
[----:B------:R-:W-:Y:S01]  /*21c0*/  IMAD.SHL.U32 R9, R21, 0x2, RZ ;  /* 0x0000000215097824 */ /* 0x000fe200078e00ff */
[----:B------:R-:W-:Y:S01]  /*21d0*/  ISETP.GE.OR P2, PT, R30, c[0x0][0x1fc], !P2 ;  /* 0x00007f001e007a0c */ /* 0x000fe20005746670 */
[----:B------:R-:W-:Y:S01]  /*21e0*/  @!P1 IMAD.SHL.U32 R2, R76, 0x10, RZ ;  /* 0x000000104c029824 */ /* 0x000fe200078e00ff */
[----:B------:R-:W-:Y:S01]  /*21f0*/  LEA.HI.X R15, R32, c[0x0][0x284], R35, 0x2, P0 ;  /* 0x0000a100200f7a11 */ /* 0x000fe200000f1423 */
[----:B------:R-:W-:Y:S01]  /*2200*/  IMAD.SHL.U32 R13, R17, 0x2, RZ ;  /* 0x00000002110d7824 */ /* 0x000fe200078e00ff */
[----:B------:R-:W-:Y:S01]  /*2210*/  LOP3.LUT P0, RZ, R0, 0x4, RZ, 0xc0, !PT ;  /* 0x0000000400ff7812 */ /* 0x000fe2000780c0ff */
[----:B------:R-:W-:Y:S01]  /*2220*/  IMAD R140, R20, 0x4, R6 ;  /* 0x00000004148c7824 */ /* 0x000fe200078e0206 */
[----:B------:R-:W-:Y:S01]  /*2230*/  LOP3.LUT R6, R9, 0x2, R36, 0xe2, !PT ;  /* 0x0000000209067812 */ /* 0x000fe200078ee224 */
[----:B------:R1:W-:Y:S01]  /*2240*/  @!P1 LDGSTS.E.BYPASS.LTC128B.128 [R2+0x14080], [R4.64] ;  /* 0x1408000004029fae */ /* 0x0003e2000b901d54 */
[----:B------:R-:W-:Y:S01]  /*2250*/  LOP3.LUT R9, R13, 0x2, R28, 0xe2, !PT ;  /* 0x000000020d097812 */ /* 0x000fe200078ee21c */
[----:B------:R-:W-:Y:S01]  /*2260*/  CS2R R34, SRZ ;  /* 0x0000000000227805 */ /* 0x000fe2000001ff00 */
[----:B------:R-:W-:Y:S01]  /*2270*/  LOP3.LUT R12, R24, 0x20, R12, 0xf8, !PT ;  /* 0x00000020180c7812 */ /* 0x000fe200078ef80c */
[----:B------:R2:W-:Y:S01]  /*2280*/  STL [R1+0x54], R19 ;  /* 0x0000541301007387 */ /* 0x0005e20000100800 */
[----:B------:R-:W-:Y:S01]  /*2290*/  LOP3.LUT R16, R7, R16, RZ, 0x3c, !PT ;  /* 0x0000001007107212 */ /* 0x000fe200078e3cff */
[----:B------:R-:W-:Y:S01]  /*22a0*/  CS2R R30, SRZ ;  /* 0x00000000001e7805 */ /* 0x000fe2000001ff00 */
[----:B------:R-:W-:Y:S01]  /*22b0*/  CS2R R28, SRZ ;  /* 0x00000000001c7805 */ /* 0x000fe2000001ff00 */
[----:B------:R-:W0:Y:S01]  /*22c0*/  LDGDEPBAR ;  /* 0x00000000000079af */ /* 0x000e220000000000 */
[----:B------:R-:W-:-:S03]  /*22d0*/  CS2R R20, SRZ ;  /* 0x0000000000147805 */ /* 0x000fc6000001ff00 */
[----:B------:R5:W-:Y:S04]  /*22e0*/  LDGSTS.E.BYPASS.LTC128B.128 [R37+0x10080], [R10.64], !P6 ;  /* 0x100800000a257fae */ /* 0x000be8000f101d54 */
[----:B------:R5:W-:Y:S01]  /*22f0*/  LDGSTS.E.BYPASS.LTC128B.128 [R37+0x11080], [R10.64+0x80], !P5 ;  /* 0x110800800a257fae */ /* 0x000be2000e901d54 */
[----:B------:R-:W-:-:S03]  /*2300*/  ISETP.GE.AND P5, PT, R76, 0x8, PT ;  /* 0x000000084c00780c */ /* 0x000fc60003fa6270 */
[----:B------:R5:W-:Y:S04]  /*2310*/  LDGSTS.E.BYPASS.LTC128B.128 [R37+0x12080], [R10.64+0x100], !P4 ;  /* 0x120801000a257fae */ /* 0x000be8000e101d54 */
[----:B------:R5:W-:Y:S01]  /*2320*/  LDGSTS.E.BYPASS.LTC128B.128 [R37+0x13080], [R10.64+0x180], !P2 ;  /* 0x130801800a257fae */ /* 0x000be2000d101d54 */
[----:B-1----:R-:W-:Y:S02]  /*2330*/  SEL R2, RZ, 0x8, P3 ;  /* 0x00000008ff027807 */ /* 0x002fe40001800000 */
[C---:B------:R-:W-:Y:S01]  /*2340*/  LOP3.LUT P3, RZ, R0.reuse, 0x2, RZ, 0xc0, !PT ;  /* 0x0000000200ff7812 */ /* 0x040fe2000786c0ff */
[----:B------:R-:W-:Y:S01]  /*2350*/  IMAD.SHL.U32 R0, R0, 0x40, RZ ;  /* 0x0000004000007824 */ /* 0x000fe200078e00ff */
[----:B------:R-:W-:Y:S01]  /*2360*/  LOP3.LUT R4, R26, R6, R33, 0xfe, !PT ;  /* 0x000000061a047212 */ /* 0x000fe200078efe21 */
[----:B------:R-:W-:Y:S01]  /*2370*/  IMAD.SHL.U32 R6, R8, 0x40, RZ ;  /* 0x0000004008067824 */ /* 0x000fe200078e00ff */
[----:B------:R-:W-:Y:S01]  /*2380*/  LOP3.LUT R2, R2, R9, R23, 0xfe, !PT ;  /* 0x0000000902027212 */ /* 0x000fe200078efe17 */
[----:B------:R-:W-:Y:S01]  /*2390*/  IMAD.U32 R9, RZ, RZ, UR7 ;  /* 0x00000007ff097e24 */ /* 0x000fe2000f8e00ff */
[----:B------:R-:W-:Y:S01]  /*23a0*/  LOP3.LUT R0, R0, 0x1c0, RZ, 0xc0, !PT ;  /* 0x000001c000007812 */ /* 0x000fe200078ec0ff */
[----:B------:R1:W-:Y:S01]  /*23b0*/  STL [R1+0x64], R4 ;  /* 0x0000640401007387 */ /* 0x0003e20000100800 */
[----:B------:R-:W-:Y:S01]  /*23c0*/  LOP3.LUT R6, R6, 0xfffffe00, RZ, 0xc0, !PT ;  /* 0xfffffe0006067812 */ /* 0x000fe200078ec0ff */
[----:B------:R-:W-:Y:S01]  /*23d0*/  CS2R R32, SRZ ;  /* 0x0000000000207805 */ /* 0x000fe2000001ff00 */
[----:B------:R-:W-:Y:S01]  /*23e0*/  LOP3.LUT R5, R0, 0x38, R18, 0xf8, !PT ;  /* 0x0000003800057812 */ /* 0x000fe200078ef812 */
[----:B------:R3:W-:Y:S01]  /*23f0*/  STL [R1+0x60], R2 ;  /* 0x0000600201007387 */ /* 0x0007e20000100800 */
[----:B------:R-:W-:Y:S01]  /*2400*/  CS2R R26, SRZ ;  /* 0x00000000001a7805 */ /* 0x000fe2000001ff00 */
[----:B------:R-:W-:Y:S01]  /*2410*/  IMAD R8, R22, 0x1000, R6 ;  /* 0x0000100016087824 */ /* 0x000fe200078e0206 */
[----:B--2---:R-:W-:Y:S01]  /*2420*/  CS2R R18, SRZ ;  /* 0x0000000000127805 */ /* 0x004fe2000001ff00 */
[----:B------:R-:W-:Y:S01]  /*2430*/  ULDC UR7, c[0x0][0x168] ;  /* 0x00005a0000077ab9 */ /* 0x000fe20000000800 */
[----:B-----5:R-:W-:Y:S01]  /*2440*/  IADD3 R11, R143, UR11, RZ ;  /* 0x0000000b8f0b7c10 */ /* 0x020fe2000fffe0ff */
[----:B------:R-:W-:Y:S01]  /*2450*/  IMAD.SHL.U32 R10, R140, 0x2, RZ ;  /* 0x000000028c0a7824 */ /* 0x000fe200078e00ff */
[----:B------:R-:W-:-:S03]  /*2460*/  CS2R R36, SRZ ;  /* 0x0000000000247805 */ /* 0x000fc6000001ff00 */
[----:B------:R2:W-:Y:S01]  /*2470*/  STL [R1+0xa8], R11 ;  /* 0x0000a80b01007387 */ /* 0x0005e20000100800 */
[----:B------:R-:W-:Y:S02]  /*2480*/  IADD3 R140, -R10, UR23, RZ ;  /* 0x000000170a8c7c10 */ /* 0x000fe4000fffe1ff */
[----:B------:R-:W-:Y:S01]  /*2490*/  IADD3 R9, R9, -c[0x0][0x168], -R10 ;  /* 0x80005a0009097a10 */ /* 0x000fe20007ffe80a */
[----:B------:R5:W-:Y:S01]  /*24a0*/  STL [R1+0x84], R10 ;  /* 0x0000840a01007387 */ /* 0x000be20000100800 */
[----:B-1----:R-:W-:-:S03]  /*24b0*/  IMAD.SHL.U32 R4, R22, 0x8, RZ ;  /* 0x0000000816047824 */ /* 0x002fc600078e00ff */
[----:B------:R-:W-:Y:S01]  /*24c0*/  STL [R1+0x8c], R140 ;  /* 0x00008c8c01007387 */ /* 0x000fe20000100800 */
[----:B---3--:R-:W-:Y:S02]  /*24d0*/  SHF.R.U32.HI R2, RZ, 0x3, R0 ;  /* 0x00000003ff027819 */ /* 0x008fe40000011600 */
[----:B------:R-:W-:Y:S02]  /*24e0*/  LOP3.LUT R4, R0, 0x8, R4, 0xf8, !PT ;  /* 0x0000000800047812 */ /* 0x000fe400078ef804 */
[----:B------:R-:W-:Y:S01]  /*24f0*/  LOP3.LUT R7, R2, R12, R0, 0x1e, !PT ;  /* 0x0000000c02077212 */ /* 0x000fe200078e1e00 */
[----:B------:R-:W-:Y:S01]  /*2500*/  IMAD R0, R22, 0x200, R16 ;  /* 0x0000020016007824 */ /* 0x000fe200078e0210 */
[-C--:B------:R-:W-:Y:S01]  /*2510*/  LOP3.LUT R5, R5, R2.reuse, RZ, 0x3c, !PT ;  /* 0x0000000205057212 */ /* 0x080fe200078e3cff */
[----:B------:R-:W-:Y:S01]  /*2520*/  CS2R R22, SRZ ;  /* 0x0000000000167805 */ /* 0x000fe2000001ff00 */
[----:B------:R-:W-:Y:S01]  /*2530*/  LOP3.LUT R4, R4, R2, RZ, 0x3c, !PT ;  /* 0x0000000204047212 */ /* 0x000fe200078e3cff */
[----:B------:R-:W-:Y:S01]  /*2540*/  CS2R R16, SRZ ;  /* 0x0000000000107805 */ /* 0x000fe2000001ff00 */
[-C--:B------:R-:W-:Y:S01]  /*2550*/  LOP3.LUT R7, R7, R6.reuse, RZ, 0xfc, !PT ;  /* 0x0000000607077212 */ /* 0x080fe200078efcff */
[----:B------:R-:W-:Y:S01]  /*2560*/  IMAD.IADD R8, R8, 0x1, R5 ;  /* 0x0000000108087824 */ /* 0x000fe200078e0205 */
[CC--:B------:R-:W-:Y:S01]  /*2570*/  IADD3 R2, R4.reuse, R6.reuse, R25 ;  /* 0x0000000604027210 */ /* 0x0c0fe20007ffe019 */
[----:B------:R-:W-:Y:S01]  /*2580*/  IMAD.MOV.U32 R5, RZ, RZ, 0x10 ;  /* 0x00000010ff057424 */ /* 0x000fe200078e00ff */
[----:B------:R-:W-:Y:S01]  /*2590*/  LOP3.LUT R6, R4, R6, RZ, 0xfc, !PT ;  /* 0x0000000604067212 */ /* 0x000fe200078efcff */
[----:B------:R-:W-:Y:S01]  /*25a0*/  @!P5 IMAD.SHL.U32 R4, R76, 0x10, RZ ;  /* 0x000000104c04d824 */ /* 0x000fe200078e00ff */
[----:B------:R-:W-:Y:S01]  /*25b0*/  CS2R R24, SRZ ;  /* 0x0000000000187805 */ /* 0x000fe2000001ff00 */
[----:B--2---:R-:W-:Y:S01]  /*25c0*/  IMAD R11, R0, 0x2, R3 ;  /* 0x00000002000b7824 */ /* 0x004fe200078e0203 */
[----:B------:R-:W-:Y:S01]  /*25d0*/  IADD3 R3, R9, c[0x0][0x2a4], RZ ;  /* 0x0000a90009037a10 */ /* 0x000fe20007ffe0ff */
[----:B------:R-:W-:Y:S01]  /*25e0*/  IMAD.SHL.U32 R2, R2, 0x2, RZ ;  /* 0x0000000202027824 */ /* 0x000fe200078e00ff */
[----:B------:R-:W-:Y:S01]  /*25f0*/  SEL R5, R5, 0xfffffff0, !P3 ;  /* 0xfffffff005057807 */ /* 0x000fe20005800000 */
[----:B-----5:R-:W-:Y:S01]  /*2600*/  IMAD.SHL.U32 R10, R0, 0x2, RZ ;  /* 0x00000002000a7824 */ /* 0x020fe200078e00ff */
[----:B------:R-:W-:Y:S01]  /*2610*/  STL [R1+0x38], R11 ;  /* 0x0000380b01007387 */ /* 0x000fe20000100800 */
[----:B------:R-:W-:Y:S01]  /*2620*/  IADD3 R0, R9, UR4, RZ ;  /* 0x0000000409007c10 */ /* 0x000fe2000fffe0ff */
[----:B------:R-:W-:Y:S01]  /*2630*/  CS2R R76, SRZ ;  /* 0x00000000004c7805 */ /* 0x000fe2000001ff00 */
[----:B------:R-:W-:Y:S01]  /*2640*/  CS2R R12, SRZ ;  /* 0x00000000000c7805 */ /* 0x000fe2000001ff00 */
[----:B------:R1:W-:Y:S04]  /*2650*/  STL [R1+0x3c], R10 ;  /* 0x00003c0a01007387 */ /* 0x0003e80000100800 */
[----:B------:R2:W-:Y:S04]  /*2660*/  @!P5 LDGSTS.E.BYPASS.LTC128B.128 [R4+0x14100], [R14.64] ;  /* 0x141000000e04dfae */ /* 0x0005e8000b901d54 */
[----:B------:R3:W-:Y:S04]  /*2670*/  STL [R1+0x80], R3 ;  /* 0x0000800301007387 */ /* 0x0007e80000100800 */
[----:B------:R5:W-:Y:S04]  /*2680*/  STL [R1+0x88], R0 ;  /* 0x0000880001007387 */ /* 0x000be80000100800 */
[----:B------:R-:W0:Y:S01]  /*2690*/  LDGDEPBAR ;  /* 0x00000000000079af */ /* 0x000e220000000000 */
[----:B-1----:R-:W-:-:S02]  /*26a0*/  LEA R10, R6, 0x15180, 0x1 ;  /* 0x00015180060a7811 */ /* 0x002fc400078e08ff */
[----:B------:R-:W-:-:S03]  /*26b0*/  LEA R6, R8, 0x80, 0x1 ;  /* 0x0000008008067811 */ /* 0x000fc600078e08ff */
[----:B------:R-:W-:Y:S01]  /*26c0*/  STL [R1+0x40], R10 ;  /* 0x0000400a01007387 */ /* 0x000fe20000100800 */
[----:B--2---:R-:W-:Y:S01]  /*26d0*/  SEL R4, R141, 0xffffffe0, !P0 ;  /* 0xffffffe08d047807 */ /* 0x004fe20004000000 */
[----:B------:R-:W-:Y:S01]  /*26e0*/  CS2R R14, SRZ ;  /* 0x00000000000e7805 */ /* 0x000fe2000001ff00 */
[--C-:B---3--:R-:W-:Y:S01]  /*26f0*/  IMAD R3, R5, 0x2, R2.reuse ;  /* 0x0000000205037824 */ /* 0x108fe200078e0202 */
[----:B------:R1:W-:Y:S01]  /*2700*/  STL [R1+0x24], R6 ;  /* 0x0000240601007387 */ /* 0x0003e20000100800 */
[----:B-----5:R-:W-:Y:S02]  /*2710*/  IMAD.SHL.U32 R0, R7, 0x2, RZ ;  /* 0x0000000207007824 */ /* 0x020fe400078e00ff */
        /* <DEDUP_REMOVED lines=8> */
[----:B----4-:R2:W-:Y:S02]  /*27a0*/  STL [R1+0x48], R4 ;  /* 0x0000480401007387 */ /* 0x0105e40000100800 */
.L_x_148:
[----:B-1----:R-:W3:Y:S01]  /*27b0*/  LDL R156, [R1+0x28] ;  /* 0x00002800019c7983 */ /* 0x002ee20000100800 */
[----:B------:R-:W-:Y:S04]  /*27c0*/  DEPBAR.LE SB0, 0x0 ;  /* 0x000080000000791a */ /* 0x000fe80000000000 */
[----:B------:R-:W4:Y:S01]  /*27d0*/  LDL R155, [R1+0x2c] ;  /* 0x00002c00019b7983 */ /* 0x000f220000100800 */
[----:B------:R-:W-:Y:S03]  /*27e0*/  PLOP3.LUT P0, PT, PT, PT, UP1, 0x80, 0x0 ;  /* 0x000000000000781c */ /* 0x000fe60003f0f018 */
[----:B-----5:R-:W5:Y:S04]  /*27f0*/  LDL R153, [R1+0x34] ;  /* 0x0000340001997983 */ /* 0x020f680000100800 */
[----:B--2---:R-:W2:Y:S04]  /*2800*/  LDL R154, [R1+0x20] ;  /* 0x00002000019a7983 */ /* 0x004ea80000100800 */
[----:B------:R-:W2:Y:S04]  /*2810*/  LDL R152, [R1+0x30] ;  /* 0x0000300001987983 */ /* 0x000ea80000100800 */
[----:B------:R-:W-:Y:S06]  /*2820*/  BAR.SYNC.DEFER_BLOCKING 0x0 ;  /* 0x0000000000007b1d */ /* 0x000fec0000010000 */
[----:B------:R-:W-:Y:S04]  /*2830*/  LDSM.16.M88.4 R8, [R2+0x8080] ;  /* 0x008080000208783b */ /* 0x000fe80000000200 */
[----:B------:R-:W-:Y:S04]  /*2840*/  LDSM.16.M88.4 R144, [R3+0x8080] ;  /* 0x008080000390783b */ /* 0x000fe80000000200 */
[----:B------:R-:W5:Y:S04]  /*2850*/  LDL R229, [R1+0x54] ;  /* 0x0000540001e57983 */ /* 0x000f680000100800 */
[----:B------:R-:W5:Y:S04]  /*2860*/  LDL R230, [R1+0x80] ;  /* 0x0000800001e67983 */ /* 0x000f680000100800 */
[----:B------:R-:W5:Y:S04]  /*2870*/  LDL R228, [R1+0x88] ;  /* 0x0000880001e47983 */ /* 0x000f680000100800 */
[----:B------:R-:W5:Y:S04]  /*2880*/  LDL R163, [R1+0x8c] ;  /* 0x00008c0001a37983 */ /* 0x000f680000100800 */
[----:B---3--:R-:W1:Y:S04]  /*2890*/  LDSM.16.M88.4 R140, [R156+0x80] ;  /* 0x000080009c8c783b */ /* 0x008e680000000200 */
[----:B----4-:R-:W3:Y:S01]  /*28a0*/  LDSM.16.M88.4 R148, [R155+0x80] ;  /* 0x000080009b94783b */ /* 0x010ee20000000200 */
[C---:B-1----:R-:W-:Y:S08]  /*28b0*/  HMMA.16816.F32 R4, R8.reuse, R140, RZ ;  /* 0x0000008c0804723c */ /* 0x042ff000000018ff */
[----:B------:R-:W-:Y:S01]  /*28c0*/  HMMA.16816.F32 R8, R8, R142, RZ ;  /* 0x0000008e0808723c */ /* 0x000fe200000018ff */
[----:B--2---:R-:W-:Y:S11]  /*28d0*/  LDSM.16.M88.4 R140, [R154+0x8080] ;  /* 0x008080009a8c783b */ /* 0x004ff60000000200 */
[----:B------:R-:W-:Y:S04]  /*28e0*/  @!UPT UIADD3 URZ, URZ, URZ, URZ ;  /* 0x0000003f3f3ff290 */ /* 0x000fe8000fffe03f */
[C---:B---3--:R-:W-:Y:S08]  /*28f0*/  HMMA.16816.F32 R4, R144.reuse, R148, R4 ;  /* 0x000000949004723c */ /* 0x048ff00000001804 */
[----:B------:R-:W-:Y:S01]  /*2900*/  HMMA.16816.F32 R8, R144, R150, R8 ;  /* 0x000000969008723c */ /* 0x000fe20000001808 */
[----:B-----5:R-:W1:Y:S04]  /*2910*/  LDSM.16.M88.4 R144, [R153+0x80] ;  /* 0x000080009990783b */ /* 0x020e680000000200 */
[----:B------:R-:W-:Y:S11]  /*2920*/  LDSM.16.M88.4 R148, [R252+0x8080] ;  /* 0x00808000fc94783b */ /* 0x000ff60000000200 */
[C---:B-1----:R-:W-:Y:S08]  /*2930*/  HMMA.16816.F32 R4, R140.reuse, R144, R4 ;  /* 0x000000908c04723c */ /* 0x042ff00000001804 */
[----:B------:R-:W-:Y:S01]  /*2940*/  HMMA.16816.F32 R8, R140, R146, R8 ;  /* 0x000000928c08723c */ /* 0x000fe20000001808 */
[----:B------:R-:W1:Y:S04]  /*2950*/  LDSM.16.M88.4 R140, [R152+0x80] ;  /* 0x00008000988c783b */ /* 0x000e680000000200 */
        /* <DEDUP_REMOVED lines=44> */
[----:B------:R-:W-:Y:S04]  /*2c20*/  LDSM.16.M88.4 R148, [R252+0xb080] ;  /* 0x00b08000fc94783b */ /* 0x000fe80000000200 */
[----:B------:R-:W-:Y:S07]  /*2c30*/  LDS R153, [R229.X4+0x140a0] ;  /* 0x0140a000e5997984 */ /* 0x000fee0000004800 */
[C---:B-1----:R-:W-:Y:S08]  /*2c40*/  HMMA.16816.F32 R4, R144.reuse, R140, R4 ;  /* 0x0000008c9004723c */ /* 0x042ff00000001804 */
[----:B------:R-:W-:Y:S01]  /*2c50*/  HMMA.16816.F32 R8, R144, R142, R8 ;  /* 0x0000008e9008723c */ /* 0x000fe20000001808 */
[----:B------:R-:W1:Y:S04]  /*2c60*/  LDSM.16.M88.4 R140, [R152+0x6080] ;  /* 0x00608000988c783b */ /* 0x000e680000000200 */
[----:B------:R2:W3:Y:S11]  /*2c70*/  LDS R152, [R229.X4+0x14080] ;  /* 0x01408000e5987984 */ /* 0x0004f60000004800 */
[C---:B-1----:R-:W-:Y:S08]  /*2c80*/  HMMA.16816.F32 R4, R148.reuse, R140, R4 ;  /* 0x0000008c9404723c */ /* 0x042ff00000001804 */
[----:B------:R-:W-:Y:S11]  /*2c90*/  HMMA.16816.F32 R8, R148, R142, R8 ;  /* 0x0000008e9408723c */ /* 0x000ff60000001808 */
[----:B------:R-:W-:Y:S05]  /*2ca0*/  @!UPT UIADD3 URZ, URZ, URZ, URZ ;  /* 0x0000003f3f3ff290 */ /* 0x000fea000fffe03f */
[----:B------:R-:W-:Y:S02]  /*2cb0*/  FMUL.FTZ R5, R5, c[0x0][0x2b4] ;  /* 0x0000ad0005057a20 */ /* 0x000fe40000410000 */
[----:B------:R-:W-:Y:S02]  /*2cc0*/  FMUL.FTZ R4, R4, c[0x0][0x2b4] ;  /* 0x0000ad0004047a20 */ /* 0x000fe40000410000 */
[----:B------:R1:W4:Y:S01]  /*2cd0*/  MUFU.TANH R157, R5 ;  /* 0x00000005009d7308 */ /* 0x0003220000002400 */
[----:B------:R-:W-:Y:S02]  /*2ce0*/  FMUL.FTZ R6, R6, c[0x0][0x2b4] ;  /* 0x0000ad0006067a20 */ /* 0x000fe40000410000 */
[----:B------:R-:W-:Y:S02]  /*2cf0*/  FMUL.FTZ R7, R7, c[0x0][0x2b4] ;  /* 0x0000ad0007077a20 */ /* 0x000fe40000410000 */
[----:B------:R-:W-:Y:S02]  /*2d00*/  FMUL.FTZ R8, R8, c[0x0][0x2b4] ;  /* 0x0000ad0008087a20 */ /* 0x000fe40000410000 */
[----:B------:R-:W-:Y:S02]  /*2d10*/  FMUL.FTZ R9, R9, c[0x0][0x2b4] ;  /* 0x0000ad0009097a20 */ /* 0x000fe40000410000 */
[----:B------:R-:W-:Y:S01]  /*2d20*/  FMUL.FTZ R10, R10, c[0x0][0x2b4] ;  /* 0x0000ad000a0a7a20 */ /* 0x000fe20000410000 */
[----:B------:R2:W2:Y:S01]  /*2d30*/  MUFU.TANH R158, R4 ;  /* 0x00000004009e7308 */ /* 0x0004a20000002400 */
[----:B------:R-:W-:Y:S09]  /*2d40*/  FMUL.FTZ R11, R11, c[0x0][0x2b4] ;  /* 0x0000ad000b0b7a20 */ /* 0x000ff20000410000 */
[----:B------:R2:W2:Y:S01]  /*2d50*/  MUFU.TANH R162, R6 ;  /* 0x0000000600a27308 */ /* 0x0004a20000002400 */
[----:B-1----:R-:W-:Y:S04]  /*2d60*/  MOV R5, UR12 ;  /* 0x0000000c00057c02 */ /* 0x002fe80008000f00 */
[----:B------:R-:W-:Y:S05]  /*2d70*/  LEA R5, R5, R229, 0x5 ;  /* 0x000000e505057211 */ /* 0x000fea00078e28ff */
[----:B------:R1:W1:Y:S01]  /*2d80*/  MUFU.TANH R161, R7 ;  /* 0x0000000700a17308 */ /* 0x0002620000002400 */
[C---:B------:R-:W-:Y:S02]  /*2d90*/  IADD3 R150, R5.reuse, R230, RZ ;  /* 0x000000e605967210 */ /* 0x040fe40007ffe0ff */
[----:B------:R-:W-:Y:S02]  /*2da0*/  IADD3 R148, R5, R228, RZ ;  /* 0x000000e405947210 */ /* 0x000fe40007ffe0ff */
[----:B------:R-:W-:Y:S05]  /*2db0*/  IMNMX R150, R163, R150, PT ;  /* 0x00000096a3967217 */ /* 0x000fea0003800200 */
[----:B------:R1:W1:Y:S10]  /*2dc0*/  MUFU.TANH R156, R8 ;  /* 0x00000008009c7308 */ /* 0x0002740000002400 */
[----:B------:R1:W1:Y:S10]  /*2dd0*/  MUFU.TANH R155, R9 ;  /* 0x00000009009b7308 */ /* 0x0002740000002400 */
[----:B------:R1:W1:Y:S10]  /*2de0*/  MUFU.TANH R160, R10 ;  /* 0x0000000a00a07308 */ /* 0x0002740000002400 */
[----:B------:R1:W1:Y:S01]  /*2df0*/  MUFU.TANH R159, R11 ;  /* 0x0000000b009f7308 */ /* 0x0002620000002400 */
[----:B------:R-:W-:-:S05]  /*2e00*/  @!P0 BRA `(.L_x_138) ;  /* 0x000001b000008947 */ /* 0x000fca0003800000 */
[----:B--234-:R-:W-:Y:S01]  /*2e10*/  IMAD.MOV.U32 R4, RZ, RZ, c[0x0][0x168] ;  /* 0x00005a00ff047624 */ /* 0x01cfe200078e00ff */
[----:B------:R-:W-:Y:S04]  /*2e20*/  BSSY B0, `(.L_x_139) ;  /* 0x0000012000007945 */ /* 0x000fe80003800000 */
[----:B------:R-:W-:Y:S04]  /*2e30*/  IADD3 R4, R5, c[0x0][0x198], -R4 ;  /* 0x0000660005047a10 */ /* 0x000fe80007ffe804 */
[----:B------:R-:W-:Y:S11]  /*2e40*/  ISETP.GT.AND P2, PT, R4, -0x1, PT ;  /* 0xffffffff0400780c */ /* 0x000ff60003f44270 */
[----:B------:R-:W-:Y:S02]  /*2e50*/  @!UPT UIADD3 URZ, URZ, URZ, URZ ;  /* 0x0000003f3f3ff290 */ /* 0x000fe4000fffe03f */
[----:B------:R-:W-:-:S05]  /*2e60*/  @P2 BRA `(.L_x_140) ;  /* 0x0000008000002947 */ /* 0x000fca0003800000 */
[----:B------:R-:W-:Y:S01]  /*2e70*/  LOP3.LUT R4, RZ, R4, RZ, 0x33, !PT ;  /* 0x00000004ff047212 */ /* 0x000fe200078e33ff */
[----:B------:R-:W-:Y:S05]  /*2e80*/  IMAD.MOV.U32 R6, RZ, RZ, 0x1 ;  /* 0x00000001ff067424 */ /* 0x000fea00078e00ff */
[----:B------:R-:W-:Y:S11]  /*2e90*/  ISETP.NE.AND P2, PT, R6, c[0x0][0x2a8], PT ;  /* 0x0000aa0006007a0c */ /* 0x000ff60003f45270 */
[----:B------:R-:W-:Y:S02]  /*2ea0*/  @!UPT UIADD3 URZ, URZ, URZ, URZ ;  /* 0x0000003f3f3ff290 */ /* 0x000fe4000fffe03f */
[----:B------:R-:W-:Y:S05]  /*2eb0*/  @P2 IMAD.HI.U32 R6, R4, c[0x0][0x2ac], RZ ;  /* 0x0000ab0004062a27 */ /* 0x000fea00078e00ff */
[----:B------:R-:W-:Y:S04]  /*2ec0*/  @P2 SHF.R.U32.HI R4, RZ, c[0x0][0x2b0], R6 ;  /* 0x0000ac00ff042a19 */ /* 0x000fe80000011606 */
[----:B------:R-:W-:Y:S01]  /*2ed0*/  LOP3.LUT R4, RZ, R4, RZ, 0x33, !PT ;  /* 0x00000004ff047212 */ /* 0x000fe200078e33ff */
[----:B------:R-:W-:-:S05]  /*2ee0*/  BRA `(.L_x_141) ;  /* 0x0000005000007947 */ /* 0x000fca0003800000 */
.L_x_140:
[----:B------:R-:W-:Y:S04]  /*2ef0*/  MOV R6, 0x1 ;  /* 0x0000000100067802 */ /* 0x000fe80000000f00 */
[----:B------:R-:W-:Y:S11]  /*2f00*/  ISETP.NE.AND P2, PT, R6, c[0x0][0x2a8], PT ;  /* 0x0000aa0006007a0c */ /* 0x000ff60003f45270 */
[----:B------:R-:W-:Y:S02]  /*2f10*/  @!UPT UIADD3 URZ, URZ, URZ, URZ ;  /* 0x0000003f3f3ff290 */ /* 0x000fe4000fffe03f */
[----:B------:R-:W-:Y:S05]  /*2f20*/  @P2 IMAD.HI.U32 R6, R4, c[0x0][0x2ac], RZ ;  /* 0x0000ab0004062a27 */ /* 0x000fea00078e00ff */
[----:B------:R-:W-:Y:S02]  /*2f30*/  @P2 SHF.R.U32.HI R4, RZ, c[0x0][0x2b0], R6 ;  /* 0x0000ac00ff042a19 */ /* 0x000fe40000011606 */
.L_x_141:
[----:B------:R-:W-:Y:S05]  /*2f40*/  BSYNC B0 ;  /* 0x0000000000007941 */ /* 0x000fea0003800000 */
.L_x_139:
[----:B-1----:R-:W2:Y:S01]  /*2f50*/  LDL R7, [R1+0x84] ;  /* 0x0000840001077983 */ /* 0x002ea20000100800 */
[----:B------:R-:W-:Y:S04]  /*2f60*/  IMAD.MOV.U32 R6, RZ, RZ, c[0x0][0x2a8] ;  /* 0x0000aa00ff067624 */ /* 0x000fe800078e00ff */
[----:B------:R-:W-:Y:S04]  /*2f70*/  IMAD R4, R4, R6, -UR13 ;  /* 0x8000000d04047e24 */ /* 0x000fe8000f8e0206 */
[----:B--2---:R-:W-:Y:S05]  /*2f80*/  IMAD.IADD R4, R4, 0x1, -R7 ;  /* 0x0000000104047824 */ /* 0x004fea00078e0a07 */
[----:B------:R-:W-:Y:S02]  /*2f90*/  IADD3 R6, R4, c[0x0][0x2a8], RZ ;  /* 0x0000aa0004067a10 */ /* 0x000fe40007ffe0ff */
[----:B------:R-:W-:Y:S02]  /*2fa0*/  IMNMX R148, R148, R4, !PT ;  /* 0x0000000494947217 */ /* 0x000fe40007800200 */
[----:B------:R-:W-:Y:S02]  /*2fb0*/  IMNMX R150, R150, R6, PT ;  /* 0x0000000696967217 */ /* 0x000fe40003800200 */
.L_x_138:
[----:B--234-:R-:W-:Y:S05]  /*2fc0*/  IADD3 R4, R5, 0x8, RZ ;  /* 0x0000000805047810 */ /* 0x01cfea0007ffe0ff */
[--C-:B------:R-:W-:Y:S02]  /*2fd0*/  IMAD.IADD R151, R230, 0x1, R4.reuse ;  /* 0x00000001e6977824 */ /* 0x100fe400078e0204 */
[----:B------:R-:W-:Y:S03]  /*2fe0*/  IMAD.IADD R149, R228, 0x1, R4 ;  /* 0x00000001e4957824 */ /* 0x000fe600078e0204 */
[----:B------:R-:W-:Y:S01]  /*2ff0*/  IMNMX R151, R163, R151, PT ;  /* 0x00000097a3977217 */ /* 0x000fe20003800200 */
[----:B------:R-:W-:-:S05]  /*3000*/  @!P0 BRA `(.L_x_142) ;  /* 0x000001b000008947 */ /* 0x000fca0003800000 */
[----:B------:R-:W-:Y:S01]  /*3010*/  IMAD.MOV.U32 R5, RZ, RZ, c[0x0][0x168] ;  /* 0x00005a00ff057624 */ /* 0x000fe200078e00ff */
        /* <DEDUP_REMOVED lines=13> */
.L_x_144:
[----:B------:R-:W-:Y:S04]  /*30f0*/  MOV R5, 0x1 ;  /* 0x0000000100057802 */ /* 0x000fe80000000f00 */
[----:B------:R-:W-:Y:S11]  /*3100*/  ISETP.NE.AND P0, PT, R5, c[0x0][0x2a8], PT ;  /* 0x0000aa0005007a0c */ /* 0x000ff60003f05270 */
[----:B------:R-:W-:Y:S02]  /*3110*/  @!UPT UIADD3 URZ, URZ, URZ, URZ ;  /* 0x0000003f3f3ff290 */ /* 0x000fe4000fffe03f */
[----:B------:R-:W-:Y:S05]  /*3120*/  @P0 IMAD.HI.U32 R5, R4, c[0x0][0x2ac], RZ ;  /* 0x0000ab0004050a27 */ /* 0x000fea00078e00ff */
[----:B------:R-:W-:Y:S02]  /*3130*/  @P0 SHF.R.U32.HI R4, RZ, c[0x0][0x2b0], R5 ;  /* 0x0000ac00ff040a19 */ /* 0x000fe40000011605 */
.L_x_145:
[----:B------:R-:W-:Y:S05]  /*3140*/  BSYNC B0 ;  /* 0x0000000000007941 */ /* 0x000fea0003800000 */
.L_x_143:
[----:B------:R-:W2:Y:S01]  /*3150*/  LDL R6, [R1+0x84] ;  /* 0x0000840001067983 */ /* 0x000ea20000100800 */
[----:B------:R-:W-:Y:S04]  /*3160*/  IMAD.MOV.U32 R5, RZ, RZ, c[0x0][0x2a8] ;  /* 0x0000aa00ff057624 */ /* 0x000fe800078e00ff */
[----:B------:R-:W-:Y:S04]  /*3170*/  IMAD R4, R4, R5, -UR13 ;  /* 0x8000000d04047e24 */ /* 0x000fe8000f8e0205 */
[----:B--2---:R-:W-:Y:S05]  /*3180*/  IMAD.IADD R4, R4, 0x1, -R6 ;  /* 0x0000000104047824 */ /* 0x004fea00078e0a06 */
[----:B------:R-:W-:Y:S02]  /*3190*/  IADD3 R5, R4, c[0x0][0x2a8], RZ ;  /* 0x0000aa0004057a10 */ /* 0x000fe40007ffe0ff */
[----:B------:R-:W-:Y:S02]  /*31a0*/  IMNMX R149, R149, R4, !PT ;  /* 0x0000000495957217 */ /* 0x000fe40007800200 */
[----:B------:R-:W-:Y:S02]  /*31b0*/  IMNMX R151, R151, R5, PT ;  /* 0x0000000597977217 */ /* 0x000fe40003800200 */
.L_x_142:
[----:B------:R-:W-:Y:S04]  /*31c0*/  DEPBAR.LE SB0, 0x0 ;  /* 0x000080000000791a */ /* 0x000fe80000000000 */
[----:B------:R-:W-:Y:S01]  /*31d0*/  BAR.SYNC.DEFER_BLOCKING 0x0 ;  /* 0x0000000000007b1d */ /* 0x000fe20000010000 */
[----:B------:R-:W-:Y:S01]  /*31e0*/  PLOP3.LUT P0, PT, PT, PT, UP2, 0x80, 0x0 ;  /* 0x000000000000781c */ /* 0x000fe20003f0f028 */
[----:B------:R-:W-:Y:S03]  /*31f0*/  UIADD3 UR8, UR12, 0x1, URZ ;  /* 0x000000010c087890 */ /* 0x000fe6000fffe03f */
[----:B------:R-:W-:Y:S01]  /*3200*/  ISETP.GT.AND P2, PT, R148, RZ, P0 ;  /* 0x000000ff9400720c */ /* 0x000fe20000744270 */
[----:B------:R-:W-:Y:S03]  /*3210*/  UISETP.GE.AND UP0, UPT, UR8, UR14, UPT ;  /* 0x0000000e0800728c */ /* 0x000fe6000bf06270 */
[----:B------:R-:W-:Y:S01]  /*3220*/  ISETP.LT.OR P2, PT, R150, 0x1, P2 ;  /* 0x000000019600780c */ /* 0x000fe20001741670 */
[----:B-1----:R-:W1:Y:S05]  /*3230*/  LDSM.16.M88.4 R8, [R2+0x10080] ;  /* 0x010080000208783b */ /* 0x002e6a0000000200 */
[----:B------:R-:W2:Y:S05]  /*3240*/  LDSM.16.M88.4 R140, [R3+0x10080] ;  /* 0x01008000038c783b */ /* 0x000eaa0000000200 */
[----:B------:R-:W3:Y:S05]  /*3250*/  LDSM.16.M88.4 R144, [R154+0x10080] ;  /* 0x010080009a90783b */ /* 0x000eea0000000200 */
[----:B------:R-:W4:Y:S05]  /*3260*/  LDL R241, [R1+0x3c] ;  /* 0x00003c0001f17983 */ /* 0x000f2a0000100800 */
[----:B------:R-:W5:Y:S01]  /*3270*/  LDL R240, [R1+0x38] ;  /* 0x0000380001f07983 */ /* 0x000f620000100800 */
[C---:B-1----:R-:W-:Y:S08]  /*3280*/  HMMA.16816.F32 R4, R8.reuse, R164, RZ ;  /* 0x000000a40804723c */ /* 0x042ff000000018ff */
[----:B------:R-:W-:Y:S11]  /*3290*/  HMMA.16816.F32 R8, R8, R166, RZ ;  /* 0x000000a60808723c */ /* 0x000ff600000018ff */
[----:B------:R-:W-:Y:S05]  /*32a0*/  @!UPT UIADD3 URZ, URZ, URZ, URZ ;  /* 0x0000003f3f3ff290 */ /* 0x000fea000fffe03f */
[C---:B--2---:R-:W-:Y:S08]  /*32b0*/  HMMA.16816.F32 R4, R140.reuse, R168, R4 ;  /* 0x000000a88c04723c */ /* 0x044ff00000001804 */
[----:B------:R-:W-:Y:S01]  /*32c0*/  HMMA.16816.F32 R8, R140, R170, R8 ;  /* 0x000000aa8c08723c */ /* 0x000fe20000001808 */
[----:B------:R-:W1:Y:S11]  /*32d0*/  LDSM.16.M88.4 R140, [R252+0x10080] ;  /* 0x01008000fc8c783b */ /* 0x000e760000000200 */
[----:B------:R-:W-:Y:S04]  /*32e0*/  @!UPT UIADD3 URZ, URZ, URZ, URZ ;  /* 0x0000003f3f3ff290 */ /* 0x000fe8000fffe03f */
[C---:B---3--:R-:W-:Y:S08]  /*32f0*/  HMMA.16816.F32 R4, R144.reuse, R172, R4 ;  /* 0x000000ac9004723c */ /* 0x048ff00000001804 */
[----:B------:R-:W-:Y:S01]  /*3300*/  HMMA.16816.F32 R8, R144, R174, R8 ;  /* 0x000000ae9008723c */ /* 0x000fe20000001808 */
[----:B------:R-:W2:Y:S11]  /*3310*/  LDSM.16.M88.4 R144, [R2+0x11080] ;  /* 0x011080000290783b */ /* 0x000eb60000000200 */
[----:B------:R-:W-:Y:S04]  /*3320*/  @!UPT UIADD3 URZ, URZ, URZ, URZ ;  /* 0x0000003f3f3ff290 */ /* 0x000fe8000fffe03f */
[C---:B-1----:R-:W-:Y:S08]  /*3330*/  HMMA.16816.F32 R4, R140.reuse, R176, R4 ;  /* 0x000000b08c04723c */ /* 0x042ff00000001804 */
[----:B------:R-:W-:Y:S01]  /*3340*/  HMMA.16816.F32 R8, R140, R178, R8 ;  /* 0x000000b28c08723c */ /* 0x000fe20000001808 */
[----:B------:R-:W1:Y:S11]  /*3350*/  LDSM.16.M88.4 R140, [R3+0x11080] ;  /* 0x01108000038c783b */ /* 0x000e760000000200 */
[----:B------:R-:W-:Y:S04]  /*3360*/  @!UPT UIADD3 URZ, URZ, URZ, URZ ;  /* 0x0000003f3f3ff290 */ /* 0x000fe8000fffe03f */
[C---:B--2---:R-:W-:Y:S08]  /*3370*/  HMMA.16816.F32 R4, R144.reuse, R180, R4 ;  /* 0x000000b49004723c */ /* 0x044ff00000001804 */
        /* <DEDUP_REMOVED lines=33> */
[----:B------:R2:W3:Y:S11]  /*3590*/  LDSM.16.M88.4 R144, [R154+0x13080] ;  /* 0x013080009a90783b */ /* 0x0004f60000000200 */
[----:B------:R-:W-:Y:S04]  /*35a0*/  @!UPT UIADD3 URZ, URZ, URZ, URZ ;  /* 0x0000003f3f3ff290 */ /* 0x000fe8000fffe03f */
[C---:B-1----:R-:W-:Y:S05]  /*35b0*/  HMMA.16816.F32 R4, R140.reuse, R216, R4 ;  /* 0x000000d88c04723c */ /* 0x042fea0000001804 */
[----:B--2---:R-:W-:Y:S03]  /*35c0*/  FSEL R154, R158, -INF , !P2 ;  /* 0xff8000009e9a7808 */ /* 0x004fe60005000000 */
[----:B------:R-:W-:Y:S01]  /*35d0*/  HMMA.16816.F32 R8, R140, R218, R8 ;  /* 0x000000da8c08723c */ /* 0x000fe20000001808 */
[----:B------:R-:W1:Y:S02]  /*35e0*/  LDSM.16.M88.4 R140, [R252+0x13080] ;  /* 0x01308000fc8c783b */ /* 0x000e640000000200 */
[----:B------:R-:W-:Y:S01]  /*35f0*/  ISETP.GT.AND P2, PT, R148, 0x1, P0 ;  /* 0x000000019400780c */ /* 0x000fe20000744270 */
[--C-:B------:R-:W-:Y:S03]  /*3600*/  FFMA.FTZ R154, R154, c[0x0][0x29c], -R152.reuse ;  /* 0x0000a7009a9a7a23 */ /* 0x100fe60000010898 */
[----:B------:R-:W-:Y:S01]  /*3610*/  ISETP.LT.OR P2, PT, R150, 0x2, P2 ;  /* 0x000000029600780c */ /* 0x000fe20001741670 */
[----:B------:R2:W1:Y:S08]  /*3620*/  MUFU.EX2 R228, R154 ;  /* 0x0000009a00e47308 */ /* 0x0004700000000800 */
[C---:B---3--:R-:W-:Y:S08]  /*3630*/  HMMA.16816.F32 R4, R144.reuse, R220, R4 ;  /* 0x000000dc9004723c */ /* 0x048ff00000001804 */
[----:B------:R-:W-:Y:S04]  /*3640*/  HMMA.16816.F32 R8, R144, R222, R8 ;  /* 0x000000de9008723c */ /* 0x000fe80000001808 */
[----:B--2---:R-:W-:Y:S02]  /*3650*/  FSEL R154, R157, -INF , !P2 ;  /* 0xff8000009d9a7808 */ /* 0x004fe40005000000 */
[----:B------:R-:W-:Y:S03]  /*3660*/  ISETP.GT.AND P2, PT, R148, 0x20, P0 ;  /* 0x000000209400780c */ /* 0x000fe60000744270 */
[--C-:B------:R-:W-:Y:S01]  /*3670*/  FFMA.FTZ R154, R154, c[0x0][0x29c], -R152.reuse ;  /* 0x0000a7009a9a7a23 */ /* 0x100fe20000010898 */
[----:B------:R-:W-:Y:S06]  /*3680*/  ISETP.LT.OR P2, PT, R150, 0x21, P2 ;  /* 0x000000219600780c */ /* 0x000fec0001741670 */
[C---:B-1----:R-:W-:Y:S01]  /*3690*/  HMMA.16816.F32 R4, R140.reuse, R224, R4 ;  /* 0x000000e08c04723c */ /* 0x042fe20000001804 */
[----:B------:R1:W2:Y:S07]  /*36a0*/  MUFU.EX2 R163, R154 ;  /* 0x0000009a00a37308 */ /* 0x0002ae0000000800 */
[----:B------:R-:W-:Y:S01]  /*36b0*/  HMMA.16816.F32 R8, R140, R226, R8 ;  /* 0x000000e28c08723c */ /* 0x000fe20000001808 */
[----:B------:R-:W3:Y:S03]  /*36c0*/  LDS R140, [R229.X4+0x14120] ;  /* 0x01412000e58c7984 */ /* 0x000ee60000004800 */
[----:B-1----:R-:W-:Y:S02]  /*36d0*/  FSEL R154, R156, -INF , !P2 ;  /* 0xff8000009c9a7808 */ /* 0x002fe40005000000 */
[----:B------:R-:W-:Y:S03]  /*36e0*/  ISETP.GT.AND P2, PT, R148, 0x21, P0 ;  /* 0x000000219400780c */ /* 0x000fe60000744270 */
[--C-:B------:R-:W-:Y:S01]  /*36f0*/  FFMA.FTZ R144, R154, c[0x0][0x29c], -R152.reuse ;  /* 0x0000a7009a907a23 */ /* 0x100fe20000010898 */
[----:B------:R-:W-:Y:S03]  /*3700*/  ISETP.LT.OR P2, PT, R150, 0x22, P2 ;  /* 0x000000229600780c */ /* 0x000fe60001741670 */
[----:B------:R1:W-:Y:S01]  /*3710*/  MUFU.EX2 R154, R144 ;  /* 0x00000090009a7308 */ /* 0x0003e20000000800 */
[----:B------:R-:W-:Y:S02]  /*3720*/  FSEL R145, R155, -INF , !P2 ;  /* 0xff8000009b917808 */ /* 0x000fe40005000000 */
[----:B------:R-:W-:Y:S03]  /*3730*/  ISETP.GT.AND P2, PT, R149, RZ, P0 ;  /* 0x000000ff9500720c */ /* 0x000fe60000744270 */
[----:B------:R-:W-:Y:S01]  /*3740*/  FFMA.FTZ R152, R145, c[0x0][0x29c], -R152 ;  /* 0x0000a70091987a23 */ /* 0x000fe20000010898 */
[----:B------:R-:W-:Y:S04]  /*3750*/  ISETP.LT.OR P2, PT, R151, 0x1, P2 ;  /* 0x000000019700780c */ /* 0x000fe80001741670 */
[----:B------:R-:W-:Y:S01]  /*3760*/  FSEL R145, R162, -INF , !P2 ;  /* 0xff800000a2917808 */ /* 0x000fe20005000000 */
[----:B------:R-:W2:Y:S01]  /*3770*/  MUFU.EX2 R152, R152 ;  /* 0x0000009800987308 */ /* 0x000ea20000000800 */
[----:B------:R-:W-:Y:S01]  /*3780*/  ISETP.GT.AND P2, PT, R149, 0x1, P0 ;  /* 0x000000019500780c */ /* 0x000fe20000744270 */
[--C-:B---3--:R-:W-:Y:S03]  /*3790*/  FADD.FTZ R6, R6, -R140.reuse ;  /* 0x8000008c06067221 */ /* 0x108fe60000010000 */
[----:B------:R-:W-:Y:S01]  /*37a0*/  ISETP.LT.OR P2, PT, R151, 0x2, P2 ;  /* 0x000000029700780c */ /* 0x000fe20001741670 */
[--C-:B------:R-:W-:Y:S02]  /*37b0*/  FFMA.FTZ R145, R145, c[0x0][0x29c], -R153.reuse ;  /* 0x0000a70091917a23 */ /* 0x100fe40000010899 */
[--C-:B------:R-:W-:Y:S01]  /*37c0*/  FADD.FTZ R7, R7, -R140.reuse ;  /* 0x8000008c07077221 */ /* 0x100fe20000010000 */
[----:B------:R-:W-:Y:S01]  /*37d0*/  FSEL R141, R161, -INF , !P2 ;  /* 0xff800000a18d7808 */ /* 0x000fe20005000000 */
[----:B------:R-:W-:Y:S01]  /*37e0*/  MUFU.EX2 R150, R145 ;  /* 0x0000009100967308 */ /* 0x000fe20000000800 */
[C---:B------:R-:W-:Y:S01]  /*37f0*/  ISETP.GT.AND P2, PT, R149.reuse, 0x20, P0 ;  /* 0x000000209500780c */ /* 0x040fe20000744270 */
[----:B-1----:R1:W3:Y:S01]  /*3800*/  LDS R144, [R229.X4+0x14100] ;  /* 0x01410000e5907984 */ /* 0x0022e20000004800 */
[----:B------:R-:W-:Y:S01]  /*3810*/  ISETP.GT.AND P0, PT, R149, 0x21, P0 ;  /* 0x000000219500780c */ /* 0x000fe20000704270 */
[--C-:B------:R-:W-:Y:S01]  /*3820*/  FFMA.FTZ R141, R141, c[0x0][0x29c], -R153.reuse ;  /* 0x0000a7008d8d7a23 */ /* 0x100fe20000010899 */
[----:B------:R-:W-:Y:S01]  /*3830*/  ISETP.LT.OR P2, PT, R151, 0x21, P2 ;  /* 0x000000219700780c */ /* 0x000fe20001741670 */
[--C-:B------:R-:W-:Y:S01]  /*3840*/  FADD.FTZ R11, R11, -R140.reuse ;  /* 0x8000008c0b0b7221 */ /* 0x100fe20000010000 */
[----:B------:R-:W4:Y:S01]  /*3850*/  LDL R149, [R1+0x6c] ;  /* 0x00006c0001957983 */ /* 0x000f220000100800 */
[----:B------:R-:W-:Y:S01]  /*3860*/  ISETP.LT.OR P0, PT, R151, 0x22, P0 ;  /* 0x000000229700780c */ /* 0x000fe20000701670 */
[----:B------:R-:W-:Y:S01]  /*3870*/  FADD.FTZ R10, R10, -R140 ;  /* 0x8000008c0a0a7221 */ /* 0x000fe20000010000 */
[----:B------:R2:W2:Y:S01]  /*3880*/  MUFU.EX2 R148, R141 ;  /* 0x0000008d00947308 */ /* 0x0004a20000000800 */
[----:B------:R-:W-:Y:S01]  /*3890*/  FFMA.FTZ R140, -R162, R162, 1 ;  /* 0x3f800000a28c7423 */ /* 0x000fe200000101a2 */
[----:B------:R-:W-:Y:S02]  /*38a0*/  FSEL R142, R159, -INF , !P0 ;  /* 0xff8000009f8e7808 */ /* 0x000fe40004000000 */
[----:B------:R-:W-:Y:S01]  /*38b0*/  PLOP3.LUT P0, PT, PT, PT, UP0, 0x80, 0x0 ;  /* 0x000000000000781c */ /* 0x000fe20003f0f008 */
[----:B-1----:R-:W4:Y:S01]  /*38c0*/  LDL R229, [R1+0x68] ;  /* 0x0000680001e57983 */ /* 0x002f220000100800 */
[----:B--2---:R-:W-:Y:S05]  /*38d0*/  FSEL R141, R160, -INF , !P2 ;  /* 0xff800000a08d7808 */ /* 0x004fea0005000000 */
[--C-:B------:R-:W-:Y:S02]  /*38e0*/  FFMA.FTZ R141, R141, c[0x0][0x29c], -R153.reuse ;  /* 0x0000a7008d8d7a23 */ /* 0x100fe40000010899 */
[----:B------:R-:W-:Y:S02]  /*38f0*/  FFMA.FTZ R153, R142, c[0x0][0x29c], -R153 ;  /* 0x0000a7008e997a23 */ /* 0x000fe40000010899 */
[--C-:B---3--:R-:W-:Y:S01]  /*3900*/  FADD.FTZ R145, R4, -R144.reuse ;  /* 0x8000009004917221 */ /* 0x108fe20000010000 */
[----:B------:R1:W-:Y:S01]  /*3910*/  MUFU.EX2 R147, R141 ;  /* 0x0000008d00937308 */ /* 0x0003e20000000800 */
[--C-:B------:R-:W-:Y:S02]  /*3920*/  FADD.FTZ R143, R5, -R144.reuse ;  /* 0x80000090058f7221 */ /* 0x100fe40000010000 */
[--C-:B------:R-:W-:Y:S02]  /*3930*/  FADD.FTZ R9, R9, -R144.reuse ;  /* 0x8000009009097221 */ /* 0x100fe40000010000 */
[----:B------:R-:W-:Y:S02]  /*3940*/  FFMA.FTZ R4, -R155, R155, 1 ;  /* 0x3f8000009b047423 */ /* 0x000fe4000001019b */
[----:B------:R-:W-:Y:S02]  /*3950*/  FMUL.FTZ R146, R228, R145 ;  /* 0x00000091e4927220 */ /* 0x000fe40000410000 */
[----:B------:R-:W-:Y:S01]  /*3960*/  FMUL.FTZ R145, R163, R143 ;  /* 0x0000008fa3917220 */ /* 0x000fe20000410000 */
[----:B------:R-:W2:Y:S01]  /*3970*/  MUFU.EX2 R153, R153 ;  /* 0x0000009900997308 */ /* 0x000ea20000000800 */
[----:B------:R-:W-:Y:S02]  /*3980*/  FMUL.FTZ R143, R152, R9 ;  /* 0x00000009988f7220 */ /* 0x000fe40000410000 */
[----:B------:R-:W-:Y:S02]  /*3990*/  FADD.FTZ R142, R8, -R144 ;  /* 0x80000090088e7221 */ /* 0x000fe40000010000 */
[----:B------:R-:W-:Y:S02]  /*39a0*/  FFMA.FTZ R8, -R157, R157, 1 ;  /* 0x3f8000009d087423 */ /* 0x000fe4000001019d */
[----:B------:R-:W-:Y:S02]  /*39b0*/  FFMA.FTZ R5, -R156, R156, 1 ;  /* 0x3f8000009c057423 */ /* 0x000fe4000001019c */
[----:B------:R-:W-:Y:S02]  /*39c0*/  FMUL.FTZ R9, R145, R8 ;  /* 0x0000000891097220 */ /* 0x000fe40000410000 */
[----:B------:R-:W-:Y:S01]  /*39d0*/  FMUL.FTZ R8, R143, R4 ;  /* 0x000000048f087220 */ /* 0x000fe20000410000 */
[----:B------:R-:W-:Y:S01]  /*39e0*/  F2FP.PACK_AB R4, R163, R228 ;  /* 0x000000e4a304723e */ /* 0x000fe200000000ff */
[----:B------:R-:W-:Y:S02]  /*39f0*/  FMUL.FTZ R144, R154, R142 ;  /* 0x0000008e9a907220 */ /* 0x000fe40000410000 */
[----:B-1----:R-:W-:Y:S02]  /*3a00*/  FFMA.FTZ R141, -R158, R158, 1 ;  /* 0x3f8000009e8d7423 */ /* 0x002fe4000001019e */
[----:B------:R-:W-:Y:S02]  /*3a10*/  FMUL.FTZ R143, R148, R7 ;  /* 0x00000007948f7220 */ /* 0x000fe40000410000 */
[----:B------:R-:W-:Y:S02]  /*3a20*/  FMUL.FTZ R142, R146, R141 ;  /* 0x0000008d928e7220 */ /* 0x000fe40000410000 */
[----:B------:R-:W-:Y:S01]  /*3a30*/  FMUL.FTZ R141, R144, R5 ;  /* 0x00000005908d7220 */ /* 0x000fe20000410000 */
[----:B------:R-:W-:Y:S01]  /*3a40*/  F2FP.PACK_AB R5, R152, R154 ;  /* 0x0000009a9805723e */ /* 0x000fe200000000ff */
[----:B------:R-:W-:Y:S01]  /*3a50*/  FMUL.FTZ R144, R150, R6 ;  /* 0x0000000696907220 */ /* 0x000fe20000410000 */
[----:B--2---:R-:W-:Y:S01]  /*3a60*/  F2FP.PACK_AB R6, R153, R147 ;  /* 0x000000939906723e */ /* 0x004fe200000000ff */
[----:B------:R-:W-:Y:S01]  /*3a70*/  FFMA.FTZ R7, -R159, R159, 1 ;  /* 0x3f8000009f077423 */ /* 0x000fe2000001019f */
[----:B------:R-:W-:Y:S01]  /*3a80*/  F2FP.PACK_AB R8, R8, R141 ;  /* 0x0000008d0808723e */ /* 0x000fe200000000ff */
[----:B------:R-:W-:Y:S01]  /*3a90*/  FMUL.FTZ R141, R153, R11 ;  /* 0x0000000b998d7220 */ /* 0x000fe20000410000 */
[----:B------:R-:W-:Y:S01]  /*3aa0*/  F2FP.PACK_AB R9, R9, R142 ;  /* 0x0000008e0909723e */ /* 0x000fe200000000ff */
[----:B------:R-:W-:Y:S02]  /*3ab0*/  FFMA.FTZ R11, -R161, R161, 1 ;  /* 0x3f800000a10b7423 */ /* 0x000fe400000101a1 */
[----:B------:R-:W-:Y:S02]  /*3ac0*/  FMUL.FTZ R140, R144, R140 ;  /* 0x0000008c908c7220 */ /* 0x000fe40000410000 */
[----:B------:R-:W-:Y:S02]  /*3ad0*/  FMUL.FTZ R11, R143, R11 ;  /* 0x0000000b8f0b7220 */ /* 0x000fe40000410000 */
[----:B------:R-:W-:Y:S02]  /*3ae0*/  FMUL.FTZ R142, R147, R10 ;  /* 0x0000000a938e7220 */ /* 0x000fe40000410000 */
[----:B------:R-:W-:Y:S02]  /*3af0*/  FFMA.FTZ R10, -R160, R160, 1 ;  /* 0x3f800000a00a7423 */ /* 0x000fe400000101a0 */
[----:B------:R-:W-:Y:S02]  /*3b00*/  FMUL.FTZ R7, R141, R7 ;  /* 0x000000078d077220 */ /* 0x000fe40000410000 */
[----:B------:R-:W-:Y:S01]  /*3b10*/  FMUL.FTZ R10, R142, R10 ;  /* 0x0000000a8e0a7220 */ /* 0x000fe20000410000 */
[----:B----4-:R1:W-:Y:S02]  /*3b20*/  STS [R229+0x14180], R4 ;  /* 0x01418004e5007388 */ /* 0x0103e40000000800 */
[----:B-1----:R-:W-:Y:S05]  /*3b30*/  F2FP.PACK_AB R4, R148, R150 ;  /* 0x000000969404723e */ /* 0x002fea00000000ff */
[----:B------:R1:W-:Y:S05]  /*3b40*/  STS [R229+0x14580], R4 ;  /* 0x01458004e5007388 */ /* 0x0003ea0000000800 */
[----:B------:R2:W-:Y:S05]  /*3b50*/  STS [R149], R5 ;  /* 0x0000000595007388 */ /* 0x0005ea0000000800 */
[----:B------:R-:W-:Y:S05]  /*3b60*/  STS [R149+0x400], R6 ;  /* 0x0004000695007388 */ /* 0x000fea0000000800 */
[----:B------:R-:W-:Y:S01]  /*3b70*/  BAR.SYNC.DEFER_BLOCKING 0x0 ;  /* 0x0000000000007b1d */ /* 0x000fe20000010000 */
[----:B-1----:R-:W-:Y:S02]  /*3b80*/  F2FP.PACK_AB R4, R7, R10 ;  /* 0x0000000a0704723e */ /* 0x002fe400000000ff */
[----:B--2---:R-:W-:Y:S03]  /*3b90*/  F2FP.PACK_AB R5, R11, R140 ;  /* 0x0000008c0b05723e */ /* 0x004fe600000000ff */
[----:B------:R-:W-:Y:S05]  /*3ba0*/  STS [R229+0x15180], R9 ;  /* 0x01518009e5007388 */ /* 0x000fea0000000800 */
[----:B------:R-:W-:Y:S05]  /*3bb0*/  STS [R229+0x15580], R5 ;  /* 0x01558005e5007388 */ /* 0x000fea0000000800 */
[----:B------:R-:W-:Y:S05]  /*3bc0*/  STS [R149+0x1000], R8 ;  /* 0x0010000895007388 */ /* 0x000fea0000000800 */
[----:B------:R-:W-:Y:S05]  /*3bd0*/  STS [R149+0x1400], R4 ;  /* 0x0014000495007388 */ /* 0x000fea0000000800 */
[----:B------:R-:W-:Y:S05]  /*3be0*/  LDSM.16.MT88.4 R4, [R241+0x14180] ;  /* 0x01418000f104783b */ /* 0x000fea0000004200 */
[----:B------:R-:W1:Y:S05]  /*3bf0*/  LDSM.16.MT88.4 R8, [R0+0x10080] ;  /* 0x010080000008783b */ /* 0x000e6a0000004200 */
[----:B-----5:R-:W2:Y:S05]  /*3c00*/  LDSM.16.MT88.4 R140, [R240+0x14180] ;  /* 0x01418000f08c783b */ /* 0x020eaa0000004200 */
[----:B------:R-:W3:Y:S05]  /*3c10*/  LDSM.16.MT88.4 R144, [R0+0x11080] ;  /* 0x011080000090783b */ /* 0x000eea0000004200 */
[----:B------:R-:W4:Y:S05]  /*3c20*/  LDSM.16.MT88.4 R148, [R0+0x12080] ;  /* 0x012080000094783b */ /* 0x000f2a0000004200 */
[----:B------:R-:W5:Y:S05]  /*3c30*/  LDSM.16.MT88.4 R152, [R0+0x13080] ;  /* 0x013080000098783b */ /* 0x000f6a0000004200 */
[----:B------:R-:W-:Y:S05]  /*3c40*/  LDSM.16.MT88.4 R156, [R241+0x14980] ;  /* 0x01498000f19c783b */ /* 0x000fea0000004200 */
[----:B------:R-:W3:Y:S05]  /*3c50*/  LDSM.16.MT88.4 R160, [R0+0x10880] ;  /* 0x0108800000a0783b */ /* 0x000eea0000004200 */
[----:B------:R-:W4:Y:S01]  /*3c60*/  LDSM.16.MT88.4 R228, [R240+0x14980] ;  /* 0x01498000f0e4783b */ /* 0x000f220000004200 */
[-C--:B-1----:R-:W-:Y:S04]  /*3c70*/  HMMA.16816.F32 R12, R4, R8.reuse, R12 ;  /* 0x00000008040c723c */ /* 0x082fe8000000180c */
[----:B------:R-:W1:Y:S05]  /*3c80*/  LDSM.16.MT88.4 R232, [R0+0x11880] ;  /* 0x0118800000e8783b */ /* 0x000e6a0000004200 */
[----:B------:R-:W1:Y:S01]  /*3c90*/  LDSM.16.MT88.4 R236, [R0+0x12880] ;  /* 0x0128800000ec783b */ /* 0x000e620000004200 */
[C---:B--2---:R-:W-:Y:S08]  /*3ca0*/  HMMA.16816.F32 R16, R140.reuse, R8, R16 ;  /* 0x000000088c10723c */ /* 0x044ff00000001810 */
[-C--:B------:R-:W-:Y:S08]  /*3cb0*/  HMMA.16816.F32 R20, R140, R10.reuse, R20 ;  /* 0x0000000a8c14723c */ /* 0x080ff00000001814 */
[C---:B------:R-:W-:Y:S01]  /*3cc0*/  HMMA.16816.F32 R24, R4.reuse, R10, R24 ;  /* 0x0000000a0418723c */ /* 0x040fe20000001818 */
[----:B------:R-:W2:Y:S05]  /*3cd0*/  LDSM.16.MT88.4 R8, [R0+0x13880] ;  /* 0x013880000008783b */ /* 0x000eaa0000004200 */
[----:B------:R-:W-:Y:S02]  /*3ce0*/  BAR.SYNC.DEFER_BLOCKING 0x0 ;  /* 0x0000000000007b1d */ /* 0x000fe40000010000 */
        /* <DEDUP_REMOVED lines=14> */
[-C--:B------:R-:W-:Y:S01]  /*3dd0*/  HMMA.16816.F32 R20, R228, R162.reuse, R20 ;  /* 0x000000a2e414723c */ /* 0x080fe20000001814 */
[----:B------:R3:W4:Y:S05]  /*3de0*/  LDSM.16.MT88.4 R4, [R241+0x15180] ;  /* 0x01518000f104783b */ /* 0x00072a0000004200 */
[----:B------:R3:W2:Y:S02]  /*3df0*/  LDSM.16.MT88.4 R140, [R240+0x15180] ;  /* 0x01518000f08c783b */ /* 0x0006a40000004200 */
[C---:B------:R-:W-:Y:S03]  /*3e00*/  HMMA.16816.F32 R24, R156.reuse, R162, R24 ;  /* 0x000000a29c18723c */ /* 0x040fe60000001818 */
[----:B------:R3:W2:Y:S05]  /*3e10*/  LDSM.16.MT88.4 R144, [R0+0x9080] ;  /* 0x009080000090783b */ /* 0x0006aa0000004200 */
[-C--:B-1----:R-:W-:Y:S01]  /*3e20*/  HMMA.16816.F32 R28, R156, R232.reuse, R28 ;  /* 0x000000e89c1c723c */ /* 0x082fe2000000181c */
[----:B------:R3:W1:Y:S05]  /*3e30*/  LDSM.16.MT88.4 R148, [R0+0xa080] ;  /* 0x00a080000094783b */ /* 0x00066a0000004200 */
[----:B------:R3:W1:Y:S02]  /*3e40*/  LDSM.16.MT88.4 R152, [R0+0xb080] ;  /* 0x00b080000098783b */ /* 0x0006640000004200 */
[C---:B------:R-:W-:Y:S03]  /*3e50*/  HMMA.16816.F32 R32, R228.reuse, R232, R32 ;  /* 0x000000e8e420723c */ /* 0x040fe60000001820 */
[----:B------:R3:W1:Y:S05]  /*3e60*/  LDSM.16.MT88.4 R160, [R0+0x8880] ;  /* 0x0088800000a0783b */ /* 0x00066a0000004200 */
[-C--:B------:R-:W-:Y:S08]  /*3e70*/  HMMA.16816.F32 R36, R228, R234.reuse, R36 ;  /* 0x000000eae424723c */ /* 0x080ff00000001824 */
[C---:B------:R-:W-:Y:S01]  /*3e80*/  HMMA.16816.F32 R40, R156.reuse, R234, R40 ;  /* 0x000000ea9c28723c */ /* 0x040fe20000001828 */
[----:B------:R3:W1:Y:S07]  /*3e90*/  LDSM.16.MT88.4 R232, [R0+0x9880] ;  /* 0x0098800000e8783b */ /* 0x00066e0000004200 */
[-C--:B------:R-:W-:Y:S08]  /*3ea0*/  HMMA.16816.F32 R44, R156, R236.reuse, R44 ;  /* 0x000000ec9c2c723c */ /* 0x080ff0000000182c */
[C---:B------:R-:W-:Y:S08]  /*3eb0*/  HMMA.16816.F32 R48, R228.reuse, R236, R48 ;  /* 0x000000ece430723c */ /* 0x040ff00000001830 */
[-C--:B------:R-:W-:Y:S08]  /*3ec0*/  HMMA.16816.F32 R52, R228, R238.reuse, R52 ;  /* 0x000000eee434723c */ /* 0x080ff00000001834 */
[C---:B------:R-:W-:Y:S01]  /*3ed0*/  HMMA.16816.F32 R56, R156.reuse, R238, R56 ;  /* 0x000000ee9c38723c */ /* 0x040fe20000001838 */
[----:B------:R3:W1:Y:S07]  /*3ee0*/  LDSM.16.MT88.4 R236, [R0+0xa880] ;  /* 0x00a8800000ec783b */ /* 0x00066e0000004200 */
[-C--:B--2---:R-:W-:Y:S08]  /*3ef0*/  HMMA.16816.F32 R60, R156, R8.reuse, R60 ;  /* 0x000000089c3c723c */ /* 0x084ff0000000183c */
[C---:B------:R-:W-:Y:S08]  /*3f00*/  HMMA.16816.F32 R64, R228.reuse, R8, R64 ;  /* 0x00000008e440723c */ /* 0x040ff00000001840 */
[-C--:B------:R-:W-:Y:S01]  /*3f10*/  HMMA.16816.F32 R68, R228, R10.reuse, R68 ;  /* 0x0000000ae444723c */ /* 0x080fe20000001844 */
[----:B------:R3:W2:Y:S07]  /*3f20*/  LDSM.16.MT88.4 R228, [R240+0x15980] ;  /* 0x01598000f0e4783b */ /* 0x0006ae0000004200 */
[----:B------:R-:W-:Y:S01]  /*3f30*/  HMMA.16816.F32 R72, R156, R10, R72 ;  /* 0x0000000a9c48723c */ /* 0x000fe20000001848 */
[----:B------:R3:W1:Y:S05]  /*3f40*/  LDSM.16.MT88.4 R8, [R0+0x8080] ;  /* 0x008080000008783b */ /* 0x00066a0000004200 */
[----:B------:R3:W1:Y:S05]  /*3f50*/  LDSM.16.MT88.4 R156, [R241+0x15980] ;  /* 0x01598000f19c783b */ /* 0x00066a0000004200 */
[----:B------:R3:W1:Y:S01]  /*3f60*/  LDSM.16.MT88.4 R240, [R0+0xb880] ;  /* 0x00b8800000f0783b */ /* 0x0006620000004200 */
[----:B------:R-:W-:-:S05]  /*3f70*/  @P0 BRA `(.L_x_146) ;  /* 0x0000039000000947 */ /* 0x000fca0003800000 */
[----:B----4-:R-:W4:Y:S01]  /*3f80*/  LDL.64 R248, [R1+0x78] ;  /* 0x0000780001f87983 */ /* 0x010f220000100a00 */
[----:B------:R-:W-:Y:S02]  /*3f90*/  ULDC.64 UR4, c[0x0][0x208] ;  /* 0x0000820000047ab9 */ /* 0x000fe40000000a00 */
[----:B------:R-:W-:Y:S01]  /*3fa0*/  UIMAD.WIDE.U32 UR24, UR8, UR4, URZ ;  /* 0x00000004081872a5 */ /* 0x000fe2000f8e003f */
[----:B------:R-:W3:Y:S01]  /*3fb0*/  @!P1 S2R R246, SR_CTAID.Y ;  /* 0x0000000000f69919 */ /* 0x000ee20000002600 */
[----:B------:R-:W-:Y:S03]  /*3fc0*/  USHF.R.S32.HI UR9, URZ, 0x1f, UR8 ;  /* 0x0000001f3f097899 */ /* 0x000fe60008011408 */
[----:B------:R2:W-:Y:S01]  /*3fd0*/  STL.64 [R1+0xc0], R4 ;  /* 0x0000c00401007387 */ /* 0x0005e20000100a00 */
[----:B------:R-:W-:Y:S02]  /*3fe0*/  UIMAD UR9, UR9, UR4, URZ ;  /* 0x00000004090972a4 */ /* 0x000fe4000f8e023f */
[----:B------:R-:W-:Y:S01]  /*3ff0*/  UIMAD UR4, UR8, -0x20, UR6 ;  /* 0xffffffe0080478a4 */ /* 0x000fe2000f8e0206 */
[----:B------:R1:W-:Y:S01]  /*4000*/  STL.64 [R1+0xb8], R2 ;  /* 0x0000b80201007387 */ /* 0x0003e20000100a00 */
[----:B------:R-:W-:Y:S03]  /*4010*/  UIMAD UR9, UR8, UR5, UR9 ;  /* 0x00000005080972a4 */ /* 0x000fe6000f8e0209 */
[----:B------:R-:W4:Y:S01]  /*4020*/  LDL.64 R250, [R1+0x90] ;  /* 0x0000900001fa7983 */ /* 0x000f220000100a00 */
[----:B------:R-:W-:Y:S03]  /*4030*/  UIADD3 UR9, UR25, UR9, URZ ;  /* 0x0000000919097290 */ /* 0x000fe6000fffe03f */
[----:B--2---:R-:W2:Y:S04]  /*4040*/  LDL.64 R4, [R1+0x98] ;  /* 0x0000980001047983 */ /* 0x004ea80000100a00 */
[----:B-1----:R-:W2:Y:S01]  /*4050*/  LDL.64 R2, [R1+0x58] ;  /* 0x0000580001027983 */ /* 0x002ea20000100a00 */
[----:B---3--:R-:W-:Y:S05]  /*4060*/  @!P1 SHF.R.S32.HI R244, RZ, 0x1f, R246 ;  /* 0x0000001ffff49819 */ /* 0x008fea00000114f6 */
[----:B------:R-:W-:Y:S04]  /*4070*/  @!P1 IMAD R247, R244, c[0x0][0x288], RZ ;  /* 0x0000a200f4f79a24 */ /* 0x000fe800078e02ff */
[C---:B------:R-:W-:Y:S02]  /*4080*/  @!P1 IMAD R247, R246.reuse, c[0x0][0x28c], R247 ;  /* 0x0000a300f6f79a24 */ /* 0x040fe400078e02f7 */
[----:B----4-:R-:W-:Y:S02]  /*4090*/  @!P1 IMAD.MOV.U32 R245, RZ, RZ, R249 ;  /* 0x000000fffff59224 */ /* 0x010fe400078e00f9 */
[----:B------:R-:W3:Y:S01]  /*40a0*/  LDL R249, [R1+0x50] ;  /* 0x0000500001f97983 */ /* 0x000ee20000100800 */
[----:B------:R-:W-:Y:S04]  /*40b0*/  @!P1 IMAD.MOV.U32 R244, RZ, RZ, R248 ;  /* 0x000000fffff49224 */ /* 0x000fe800078e00f8 */
[----:B------:R-:W-:Y:S04]  /*40c0*/  @!P1 IMAD.WIDE.U32 R244, R246, c[0x0][0x288], R244 ;  /* 0x0000a200f6f49a25 */ /* 0x000fe800078e00f4 */
[----:B------:R-:W-:Y:S02]  /*40d0*/  IMAD.U32 R246, RZ, RZ, UR12 ;  /* 0x0000000cfff67e24 */ /* 0x000fe4000f8e00ff */
[----:B------:R-:W-:Y:S03]  /*40e0*/  @!P1 IMAD.IADD R245, R245, 0x1, R247 ;  /* 0x00000001f5f59824 */ /* 0x000fe600078e02f7 */
[----:B------:R-:W-:Y:S04]  /*40f0*/  @!P1 LEA R246, R246, 0x20, 0x5 ;  /* 0x00000020f6f69811 */ /* 0x000fe800078e28ff */
[----:B------:R-:W-:Y:S01]  /*4100*/  @!P1 IADD3 R247, P3, P2, R246, UR16, R244 ;  /* 0x00000010f6f79c10 */ /* 0x000fe2000fa7e0f4 */
[----:B------:R-:W-:Y:S01]  /*4110*/  IMAD.U32 R244, RZ, RZ, UR24 ;  /* 0x00000018fff47e24 */ /* 0x000fe2000f8e00ff */
[----:B------:R-:W-:Y:S04]  /*4120*/  @!P1 SHF.R.S32.HI R246, RZ, 0x1f, R246 ;  /* 0x0000001ffff69819 */ /* 0x000fe800000114f6 */
[----:B------:R-:W-:Y:S01]  /*4130*/  @!P1 IADD3.X R248, R246, UR22, R245, P3, P2 ;  /* 0x00000016f6f89c10 */ /* 0x000fe20009fe44f5 */
[----:B------:R-:W-:Y:S02]  /*4140*/  IMAD.U32 R245, RZ, RZ, UR24 ;  /* 0x00000018fff57e24 */ /* 0x000fe4000f8e00ff */
[----:B------:R-:W-:Y:S03]  /*4150*/  IMAD.U32 R246, RZ, RZ, UR9 ;  /* 0x00000009fff67e24 */ /* 0x000fe6000f8e00ff */
[----:B--2---:R-:W-:Y:S02]  /*4160*/  LEA R245, P2, R245, R4, 0x5 ;  /* 0x00000004f5f57211 */ /* 0x004fe400078428ff */
[----:B------:R1:W5:Y:S02]  /*4170*/  LDL.LU.64 R4, [R1+0xc0] ;  /* 0x0000c00001047983 */ /* 0x0003640000300a00 */
[----:B------:R-:W-:Y:S02]  /*4180*/  LEA.HI.X R246, R244, R251, R246, 0x5, P2 ;  /* 0x000000fbf4f67211 */ /* 0x000fe400010f2cf6 */
[----:B------:R-:W2:Y:S01]  /*4190*/  LDL.64 R250, [R1+0x70] ;  /* 0x0000700001fa7983 */ /* 0x000ea20000100a00 */
[C---:B------:R-:W-:Y:S04]  /*41a0*/  LEA R244, P2, R245.reuse, c[0x0][0x1f0], 0x1 ;  /* 0x00007c00f5f47a11 */ /* 0x040fe800078408ff */
[----:B------:R-:W-:Y:S02]  /*41b0*/  LEA.HI.X R245, R245, c[0x0][0x1f4], R246, 0x1, P2 ;  /* 0x00007d00f5f57a11 */ /* 0x000fe400010f0cf6 */
[----:B------:R-:W4:Y:S02]  /*41c0*/  LDL R246, [R1+0x60] ;  /* 0x0000600001f67983 */ /* 0x000f240000100800 */
[C---:B----4-:R-:W-:Y:S02]  /*41d0*/  LOP3.LUT P4, RZ, R246.reuse, 0x1, RZ, 0xc0, !PT ;  /* 0x00000001f6ff7812 */ /* 0x050fe4000788c0ff */
[C---:B------:R-:W-:Y:S02]  /*41e0*/  LOP3.LUT P3, RZ, R246.reuse, 0x2, RZ, 0xc0, !PT ;  /* 0x00000002f6ff7812 */ /* 0x040fe4000786c0ff */
[C---:B------:R-:W-:Y:S02]  /*41f0*/  LOP3.LUT P2, RZ, R246.reuse, 0x4, RZ, 0xc0, !PT ;  /* 0x00000004f6ff7812 */ /* 0x040fe4000784c0ff */
[----:B------:R-:W-:Y:S01]  /*4200*/  LOP3.LUT P5, RZ, R246, 0x8, RZ, 0xc0, !PT ;  /* 0x00000008f6ff7812 */ /* 0x000fe200078ac0ff */
[----:B--2---:R-:W-:Y:S01]  /*4210*/  @!P1 IMAD.SHL.U32 R246, R250, 0x10, RZ ;  /* 0x00000010faf69824 */ /* 0x004fe200078e00ff */
[C---:B------:R-:W-:Y:S02]  /*4220*/  ISETP.GE.OR P4, PT, R2.reuse, UR4, !P4 ;  /* 0x0000000402007c0c */ /* 0x040fe4000e786670 */
[C---:B------:R-:W-:Y:S02]  /*4230*/  ISETP.GE.OR P3, PT, R2.reuse, UR4, !P3 ;  /* 0x0000000402007c0c */ /* 0x040fe4000df66670 */
[C---:B------:R-:W-:Y:S02]  /*4240*/  ISETP.GE.OR P2, PT, R2.reuse, UR4, !P2 ;  /* 0x0000000402007c0c */ /* 0x040fe4000d746670 */
[----:B------:R-:W-:Y:S02]  /*4250*/  ISETP.GE.OR P5, PT, R2, UR4, !P5 ;  /* 0x0000000402007c0c */ /* 0x000fe4000efa6670 */
[----:B------:R1:W5:Y:S05]  /*4260*/  LDL.LU.64 R2, [R1+0xb8] ;  /* 0x0000b80001027983 */ /* 0x00036a0000300a00 */
[----:B------:R-:W-:Y:S01]  /*4270*/  @!PT LDS RZ, [RZ] ;  /* 0x00000000fffff984 */ /* 0x000fe20000000800 */
[----:B------:R-:W-:Y:S01]  /*4280*/  @!PT LDS RZ, [RZ] ;  /* 0x00000000fffff984 */ /* 0x000fe20000000800 */
[----:B------:R-:W-:Y:S01]  /*4290*/  @!PT LDS RZ, [RZ] ;  /* 0x00000000fffff984 */ /* 0x000fe20000000800 */
[----:B---3--:R2:W-:Y:S04]  /*42a0*/  LDGSTS.E.BYPASS.LTC128B.128 [R249+0x10080], [R244.64], !P4 ;  /* 0x10080000f4f97fae */ /* 0x0085e8000e101d54 */
[----:B------:R2:W-:Y:S04]  /*42b0*/  LDGSTS.E.BYPASS.LTC128B.128 [R249+0x11080], [R244.64+0x80], !P3 ;  /* 0x11080080f4f97fae */ /* 0x0005e8000d901d54 */
[----:B------:R2:W-:Y:S04]  /*42c0*/  LDGSTS.E.BYPASS.LTC128B.128 [R249+0x12080], [R244.64+0x100], !P2 ;  /* 0x12080100f4f97fae */ /* 0x0005e8000d101d54 */
[----:B------:R2:W-:Y:S02]  /*42d0*/  LDGSTS.E.BYPASS.LTC128B.128 [R249+0x13080], [R244.64+0x180], !P5 ;  /* 0x13080180f4f97fae */ /* 0x0005e4000e901d54 */
[C---:B--2---:R-:W-:Y:S04]  /*42e0*/  @!P1 LEA R244, P2, R247.reuse, c[0x0][0x280], 0x2 ;  /* 0x0000a000f7f49a11 */ /* 0x044fe800078410ff */
[----:B------:R-:W-:Y:S05]  /*42f0*/  @!P1 LEA.HI.X R245, R247, c[0x0][0x284], R248, 0x2, P2 ;  /* 0x0000a100f7f59a11 */ /* 0x000fea00010f14f8 */
[----:B------:R1:W-:Y:S04]  /*4300*/  @!P1 LDGSTS.E.BYPASS.LTC128B.128 [R246+0x14100], [R244.64] ;  /* 0x14100000f4f69fae */ /* 0x0003e8000b901d54 */
.L_x_146:
[-C--:B-1--45:R-:W-:Y:S01]  /*4310*/  HMMA.16816.F32 R76, R4, R8.reuse, R76 ;  /* 0x00000008044c723c */ /* 0x0b2fe2000000184c */
[----:B------:R-:W4:Y:S05]  /*4320*/  LDL R248, [R1+0x44] ;  /* 0x0000440001f87983 */ /* 0x000f2a0000100800 */
[----:B---3--:R-:W3:Y:S02]  /*4330*/  LDL R244, [R1+0x40] ;  /* 0x0000400001f47983 */ /* 0x008ee40000100800 */
[C---:B------:R-:W-:Y:S03]  /*4340*/  HMMA.16816.F32 R80, R140.reuse, R8, R80 ;  /* 0x000000088c50723c */ /* 0x040fe60000001850 */
[----:B--2---:R-:W2:Y:S05]  /*4350*/  LDL R9, [R1+0x24] ;  /* 0x0000240001097983 */ /* 0x004eaa0000100800 */
        /* <DEDUP_REMOVED lines=32> */
[----:B----4-:R-:W1:Y:S05]  /*4560*/  LDSM.16.M88.4 R140, [R248+0x800] ;  /* 0x00080000f88c783b */ /* 0x010e6a0000000200 */
[----:B---3--:R-:W-:Y:S05]  /*4570*/  LDSM.16.M88.4 R160, [R244] ;  /* 0x00000000f4a0783b */ /* 0x008fea0000000200 */
[----:B--2---:R-:W2:Y:S05]  /*4580*/  LDSM.16.MT88.4 R4, [R9+0x4800] ;  /* 0x004800000904783b */ /* 0x004eaa0000004200 */
        /* <DEDUP_REMOVED lines=10> */
[----:B---34-:R-:W2:Y:S01]  /*4630*/  LDL.64 R8, [R1+0xa0] ;  /* 0x0000a00001087983 */ /* 0x018ea20000100a00 */
[----:B------:R-:W-:Y:S02]  /*4640*/  ULDC.64 UR4, c[0x0][0x178] ;  /* 0x00005e0000047ab9 */ /* 0x000fe40000000a00 */
[----:B------:R-:W-:Y:S01]  /*4650*/  UIMAD.WIDE.U32 UR24, UR8, UR4, URZ ;  /* 0x00000004081872a5 */ /* 0x000fe2000f8e003f */
[----:B-1----:R-:W3:Y:S01]  /*4660*/  LDL R7, [R1+0x64] ;  /* 0x0000640001077983 */ /* 0x002ee20000100800 */
[----:B------:R-:W-:Y:S03]  /*4670*/  USHF.R.S32.HI UR9, URZ, 0x1f, UR8 ;  /* 0x0000001f3f097899 */ /* 0x000fe60008011408 */
[----:B------:R-:W4:Y:S01]  /*4680*/  LDL R140, [R1+0xac] ;  /* 0x0000ac00018c7983 */ /* 0x000f220000100800 */
[----:B------:R-:W-:Y:S01]  /*4690*/  IMAD.U32 R5, RZ, RZ, UR24 ;  /* 0x00000018ff057e24 */ /* 0x000fe2000f8e00ff */
[----:B------:R-:W-:Y:S01]  /*46a0*/  UIMAD UR9, UR9, UR4, URZ ;  /* 0x00000004090972a4 */ /* 0x000fe2000f8e023f */
[----:B------:R-:W-:Y:S01]  /*46b0*/  IMAD.U32 R4, RZ, RZ, UR24 ;  /* 0x00000018ff047e24 */ /* 0x000fe2000f8e00ff */
[----:B------:R-:W5:Y:S02]  /*46c0*/  LDL.64 R150, [R1+0x58] ;  /* 0x0000580001967983 */ /* 0x000f640000100a00 */
[----:B------:R-:W-:Y:S02]  /*46d0*/  UIMAD UR9, UR8, UR5, UR9 ;  /* 0x00000005080972a4 */ /* 0x000fe4000f8e0209 */
[----:B------:R-:W5:Y:S01]  /*46e0*/  LDL R149, [R1+0x50] ;  /* 0x0000500001957983 */ /* 0x000f620000100800 */
[----:B------:R-:W-:Y:S02]  /*46f0*/  USHF.L.U32 UR5, UR8, 0x5, URZ ;  /* 0x0000000508057899 */ /* 0x000fe4000800063f */
[----:B------:R-:W-:Y:S01]  /*4700*/  UIADD3 UR9, UR25, UR9, URZ ;  /* 0x0000000919097290 */ /* 0x000fe2000fffe03f */
[----:B------:R-:W5:Y:S01]  /*4710*/  LDL.64 R10, [R1+0x78] ;  /* 0x00007800010a7983 */ /* 0x000f620000100a00 */
[----:B------:R-:W-:Y:S04]  /*4720*/  UIADD3 UR4, -UR5, UR7, URZ ;  /* 0x0000000705047290 */ /* 0x000fe8000fffe13f */
[----:B------:R-:W-:Y:S01]  /*4730*/  IMAD.U32 R6, RZ, RZ, UR9 ;  /* 0x00000009ff067e24 */ /* 0x000fe2000f8e00ff */
[----:B--2---:R-:W-:Y:S02]  /*4740*/  LEA R5, P0, R5, R8, 0x5 ;  /* 0x0000000805057211 */ /* 0x004fe400078028ff */
[----:B------:R-:W2:Y:S01]  /*4750*/  LDL.64 R8, [R1+0x70] ;  /* 0x0000700001087983 */ /* 0x000ea20000100a00 */
[C---:B---3--:R-:W-:Y:S02]  /*4760*/  LOP3.LUT P3, RZ, R7.reuse, 0x1, RZ, 0xc0, !PT ;  /* 0x0000000107ff7812 */ /* 0x048fe4000786c0ff */
[----:B------:R-:W-:Y:S02]  /*4770*/  LOP3.LUT P2, RZ, R7, 0x2, RZ, 0xc0, !PT ;  /* 0x0000000207ff7812 */ /* 0x000fe4000784c0ff */
[----:B----4-:R-:W-:Y:S02]  /*4780*/  LEA.HI.X R6, R4, R140, R6, 0x5, P0 ;  /* 0x0000008c04067211 */ /* 0x010fe400000f2c06 */
[C---:B------:R-:W-:Y:S02]  /*4790*/  LEA R4, P0, R5.reuse, c[0x0][0x160], 0x1 ;  /* 0x0000580005047a11 */ /* 0x040fe400078008ff */
[C---:B-----5:R-:W-:Y:S02]  /*47a0*/  ISETP.GE.OR P3, PT, R150.reuse, UR4, !P3 ;  /* 0x0000000496007c0c */ /* 0x060fe4000df66670 */
[----:B------:R-:W-:Y:S02]  /*47b0*/  LEA.HI.X R5, R5, c[0x0][0x164], R6, 0x1, P0 ;  /* 0x0000590005057a11 */ /* 0x000fe400000f0c06 */
[C---:B------:R-:W-:Y:S02]  /*47c0*/  ISETP.GE.OR P2, PT, R150.reuse, UR4, !P2 ;  /* 0x0000000496007c0c */ /* 0x040fe4000d746670 */
[C---:B------:R-:W-:Y:S02]  /*47d0*/  LOP3.LUT P0, RZ, R7.reuse, 0x4, RZ, 0xc0, !PT ;  /* 0x0000000407ff7812 */ /* 0x040fe4000780c0ff */
[----:B------:R-:W-:Y:S02]  /*47e0*/  LOP3.LUT P4, RZ, R7, 0x8, RZ, 0xc0, !PT ;  /* 0x0000000807ff7812 */ /* 0x000fe4000788c0ff */
[----:B------:R-:W1:Y:S01]  /*47f0*/  S2R R7, SR_CTAID.Y ;  /* 0x0000000000077919 */ /* 0x000e620000002600 */
[C---:B------:R-:W-:Y:S02]  /*4800*/  ISETP.GE.OR P0, PT, R150.reuse, UR4, !P0 ;  /* 0x0000000496007c0c */ /* 0x040fe4000c706670 */
[----:B------:R-:W-:Y:S01]  /*4810*/  ISETP.GE.OR P4, PT, R150, UR4, !P4 ;  /* 0x0000000496007c0c */ /* 0x000fe2000e786670 */
[----:B------:R-:W-:Y:S01]  /*4820*/  @!PT LDS RZ, [RZ] ;  /* 0x00000000fffff984 */ /* 0x000fe20000000800 */
[----:B------:R-:W-:Y:S01]  /*4830*/  @!PT LDS RZ, [RZ] ;  /* 0x00000000fffff984 */ /* 0x000fe20000000800 */
[----:B------:R-:W-:Y:S01]  /*4840*/  @!PT LDS RZ, [RZ] ;  /* 0x00000000fffff984 */ /* 0x000fe20000000800 */
[----:B------:R3:W-:Y:S01]  /*4850*/  LDGSTS.E.BYPASS.LTC128B.128 [R149+0x8080], [R4.64], !P3 ;  /* 0x0808000004957fae */ /* 0x0007e2000d901d54 */
[----:B------:R-:W-:Y:S03]  /*4860*/  USHF.R.S32.HI UR4, URZ, 0x1f, UR5 ;  /* 0x0000001f3f047899 */ /* 0x000fe60008011405 */
[----:B------:R3:W-:Y:S06]  /*4870*/  LDGSTS.E.BYPASS.LTC128B.128 [R149+0x9080], [R4.64+0x80], !P2 ;  /* 0x0908008004957fae */ /* 0x0007ec000d101d54 */
[----:B------:R3:W-:Y:S04]  /*4880*/  LDGSTS.E.BYPASS.LTC128B.128 [R149+0xa080], [R4.64+0x100], !P0 ;  /* 0x0a08010004957fae */ /* 0x0007e8000c101d54 */
[----:B------:R3:W-:Y:S01]  /*4890*/  LDGSTS.E.BYPASS.LTC128B.128 [R149+0xb080], [R4.64+0x180], !P4 ;  /* 0x0b08018004957fae */ /* 0x0007e2000e101d54 */
[----:B-1----:R-:W-:Y:S05]  /*48a0*/  SHF.R.S32.HI R6, RZ, 0x1f, R7 ;  /* 0x0000001fff067819 */ /* 0x002fea0000011407 */
[----:B------:R-:W-:Y:S04]  /*48b0*/  IMAD R6, R6, c[0x0][0x270], RZ ;  /* 0x00009c0006067a24 */ /* 0x000fe800078e02ff */
[C---:B------:R-:W-:Y:S02]  /*48c0*/  IMAD R6, R7.reuse, c[0x0][0x274], R6 ;  /* 0x00009d0007067a24 */ /* 0x040fe400078e0206 */
[----:B---3--:R-:W-:Y:S02]  /*48d0*/  IMAD.MOV.U32 R4, RZ, RZ, R10 ;  /* 0x000000ffff047224 */ /* 0x008fe400078e000a */
[----:B------:R-:W-:Y:S04]  /*48e0*/  IMAD.MOV.U32 R5, RZ, RZ, R11 ;  /* 0x000000ffff057224 */ /* 0x000fe800078e000b */
[----:B------:R-:W-:Y:S04]  /*48f0*/  IMAD.WIDE.U32 R4, R7, c[0x0][0x270], R4 ;  /* 0x00009c0007047a25 */ /* 0x000fe800078e0004 */
[----:B------:R-:W-:Y:S02]  /*4900*/  IMAD.U32 R7, RZ, RZ, UR5 ;  /* 0x00000005ff077e24 */ /* 0x000fe4000f8e00ff */
[----:B------:R-:W-:Y:S03]  /*4910*/  IMAD.IADD R6, R5, 0x1, R6 ;  /* 0x0000000105067824 */ /* 0x000fe600078e0206 */
[----:B------:R-:W-:Y:S01]  /*4920*/  IADD3 R5, P2, P0, R7, UR18, R4 ;  /* 0x0000001207057c10 */ /* 0x000fe2000f85e004 */
[----:B------:R-:W-:Y:S05]  /*4930*/  IMAD.U32 R4, RZ, RZ, UR4 ;  /* 0x00000004ff047e24 */ /* 0x000fea000f8e00ff */
[----:B------:R-:W-:Y:S02]  /*4940*/  IADD3.X R6, R4, UR15, R6, P2, P0 ;  /* 0x0000000f04067c10 */ /* 0x000fe400097e0406 */
[C---:B------:R-:W-:Y:S04]  /*4950*/  LEA R4, P0, R5.reuse, c[0x0][0x258], 0x2 ;  /* 0x0000960005047a11 */ /* 0x040fe800078010ff */
[----:B------:R-:W-:Y:S01]  /*4960*/  LEA.HI.X R5, R5, c[0x0][0x25c], R6, 0x2, P0 ;  /* 0x0000970005057a11 */ /* 0x000fe200000f1406 */
[----:B--2---:R-:W-:Y:S05]  /*4970*/  @!P1 IMAD.SHL.U32 R6, R8, 0x10, RZ ;  /* 0x0000001008069824 */ /* 0x004fea00078e00ff */
[----:B------:R1:W-:Y:S03]  /*4980*/  @!P1 LDGSTS.E.BYPASS.LTC128B.128 [R6+0x14080], [R4.64] ;  /* 0x1408000004069fae */ /* 0x0003e6000b901d54 */
.L_x_147:
        /* <DEDUP_REMOVED lines=102> */
[----:B-1----:R-:W-:Y:S01]  /*4ff0*/  FMUL.FTZ R10, R137, c[0x0][0x298] ;  /* 0x0000a600890a7a20 */ /* 0x002fe20000410000 */
[----:B------:R-:W-:Y:S01]  /*5000*/  PLOP3.LUT P1, PT, PT, PT, PT, 0x8, 0x0 ;  /* 0x000000000000781c */ /* 0x000fe20003f2e170 */
[----:B------:R-:W-:-:S02]  /*5010*/  FMUL.FTZ R7, R76, c[0x0][0x298] ;  /* 0x0000a6004c077a20 */ /* 0x000fc40000410000 */
[----:B------:R-:W-:Y:S02]  /*5020*/  FMUL.FTZ R5, R77, c[0x0][0x298] ;  /* 0x0000a6004d057a20 */ /* 0x000fe40000410000 */
[----:B------:R-:W-:Y:S02]  /*5030*/  FMUL.FTZ R6, R78, c[0x0][0x298] ;  /* 0x0000a6004e067a20 */ /* 0x000fe40000410000 */
[----:B------:R-:W-:Y:S02]  /*5040*/  FMUL.FTZ R3, R79, c[0x0][0x298] ;  /* 0x0000a6004f037a20 */ /* 0x000fe40000410000 */
[----:B------:R-:W-:Y:S02]  /*5050*/  FMUL.FTZ R4, R80, c[0x0][0x298] ;  /* 0x0000a60050047a20 */ /* 0x000fe40000410000 */
[----:B-----5:R-:W-:Y:S02]  /*5060*/  FMUL.FTZ R0, R81, c[0x0][0x298] ;  /* 0x0000a60051007a20 */ /* 0x020fe40000410000 */
        /* <DEDUP_REMOVED lines=57> */
.L_x_137:
[----:B------:R-:W-:Y:S05]  /*5400*/  @P1 BRA `(.L_x_149) ;  /* 0x00001d2000001947 */ /* 0x000fea0003800000 */
[----:B------:R-:W2:Y:S01]  /*5410*/  LDL.LU.64 R144, [R1+0x70] ;  /* 0x0000700001907983 */ /* 0x000ea20000300a00 */
[----:B------:R-:W-:Y:S01]  /*5420*/  F2FP.PACK_AB R39, R39, R38 ;  /* 0x000000262727723e */ /* 0x000fe200000000ff */
[----:B------:R-:W-:Y:S01]  /*5430*/  ULDC UR4, c[0x0][0x2f0] ;  /* 0x0000bc0000047ab9 */ /* 0x000fe20000000800 */
[----:B------:R-:W-:Y:S01]  /*5440*/  F2FP.PACK_AB R38, R5, R7 ;  /* 0x000000070526723e */ /* 0x000fe200000000ff */
[----:B------:R-:W-:Y:S01]  /*5450*/  UIADD3 UR4, -UR13, UR4, URZ ;  /* 0x000000040d047290 */ /* 0x000fe2000fffe13f */
[----:B------:R-:W-:Y:S01]  /*5460*/  F2FP.PACK_AB R41, R41, R40 ;  /* 0x000000282929723e */ /* 0x000fe200000000ff */
[----:B------:R-:W-:Y:S01]  /*5470*/  BSSY B0, `(.L_x_150) ;  /* 0x00000d6000007945 */ /* 0x000fe20003800000 */
[----:B------:R-:W-:Y:S01]  /*5480*/  F2FP.PACK_AB R40, R37, R36 ;  /* 0x000000242528723e */ /* 0x000fe200000000ff */
[----:B------:R-:W-:Y:S01]  /*5490*/  UISETP.LT.AND UP0, UPT, UR4, 0x40, UPT ;  /* 0x000000400400788c */ /* 0x000fe2000bf01270 */
[----:B------:R-:W-:-:S02]  /*54a0*/  F2FP.PACK_AB R37, R3, R6 ;  /* 0x000000060325723e */ /* 0x000fc400000000ff */
[----:B------:R-:W-:Y:S01]  /*54b0*/  F2FP.PACK_AB R36, R0, R4 ;  /* 0x000000040024723e */ /* 0x000fe200000000ff */
[----:B------:R-:W-:Y:S01]  /*54c0*/  USEL UR4, UR4, 0x40, UP0 ;  /* 0x0000004004047887 */ /* 0x000fe20008000000 */
        /* <DEDUP_REMOVED lines=10> */
[----:B------:R-:W-:-:S02]  /*5570*/  F2FP.PACK_AB R79, R29, R28 ;  /* 0x0000001c1d4f723e */ /* 0x000fc400000000ff */
[----:B-1----:R-:W-:Y:S02]  /*5580*/  F2FP.PACK_AB R78, R31, R30 ;  /* 0x0000001e1f4e723e */ /* 0x002fe400000000ff */
        /* <DEDUP_REMOVED lines=13> */
[----:B------:R-:W-:Y:S01]  /*5660*/  F2FP.PACK_AB R74, R75, R74 ;  /* 0x0000004a4b4a723e */ /* 0x000fe200000000ff */
[----:B------:R-:W1:Y:S01]  /*5670*/  S2R R73, SR_CTAID.Z ;  /* 0x0000000000497919 */ /* 0x000e620000002700 */
        /* <DEDUP_REMOVED lines=29> */
[----:B-1----:R-:W-:Y:S02]  /*5850*/  SHF.R.S32.HI R84, RZ, 0x1f, R73 ;  /* 0x0000001fff547819 */ /* 0x002fe40000011449 */
[----:B--2---:R-:W-:-:S04]  /*5860*/  SHF.R.S32.HI R5, RZ, 0x1f, R144 ;  /* 0x0000001fff057819 */ /* 0x004fc80000011490 */
[----:B------:R-:W-:-:S04]  /*5870*/  LEA.HI R3, R5, R144, RZ, 0x2 ;  /* 0x0000009005037211 */ /* 0x000fc800078f10ff */
[--C-:B------:R-:W-:Y:S02]  /*5880*/  SHF.R.S32.HI R4, RZ, 0x2, R3.reuse ;  /* 0x00000002ff047819 */ /* 0x100fe40000011403 */
[----:B------:R-:W-:Y:S02]  /*5890*/  SHF.R.S32.HI R0, RZ, 0x1f, R3 ;  /* 0x0000001fff007819 */ /* 0x000fe40000011403 */
[----:B------:R-:W-:Y:S02]  /*58a0*/  LOP3.LUT R6, R3, 0x3ffffffc, RZ, 0xc0, !PT ;  /* 0x3ffffffc03067812 */ /* 0x000fe400078ec0ff */
[----:B------:R-:W-:Y:S02]  /*58b0*/  LEA.HI R2, R0, R4, RZ, 0x3 ;  /* 0x0000000400027211 */ /* 0x000fe400078f18ff */
[----:B------:R-:W-:Y:S02]  /*58c0*/  LEA.HI R0, R5, R144, RZ, 0x5 ;  /* 0x0000009005007211 */ /* 0x000fe400078f28ff */
[----:B------:R-:W-:-:S02]  /*58d0*/  LOP3.LUT R2, R2, 0xfffffff8, RZ, 0xc0, !PT ;  /* 0xfffffff802027812 */ /* 0x000fc400078ec0ff */
[----:B------:R-:W-:-:S03]  /*58e0*/  SHF.R.S32.HI R8, RZ, 0x5, R0 ;  /* 0x00000005ff087819 */ /* 0x000fc60000011400 */
[----:B------:R-:W-:Y:S01]  /*58f0*/  IMAD.IADD R9, R4, 0x1, -R2 ;  /* 0x0000000104097824 */ /* 0x000fe200078e0a02 */
[----:B------:R-:W-:Y:S02]  /*5900*/  LEA.HI R4, R5, R144, RZ, 0x6 ;  /* 0x0000009005047211 */ /* 0x000fe400078f30ff */
[----:B------:R-:W-:Y:S01]  /*5910*/  LEA.HI R2, R0, R8, RZ, 0x1 ;  /* 0x0000000800027211 */ /* 0x000fe200078f08ff */
[----:B------:R-:W-:Y:S01]  /*5920*/  IMAD.SHL.U32 R5, R9, 0x40, RZ ;  /* 0x0000004009057824 */ /* 0x000fe200078e00ff */
[----:B------:R-:W-:Y:S02]  /*5930*/  SHF.R.U32.HI R7, RZ, 0x3, R4 ;  /* 0x00000003ff077819 */ /* 0x000fe40000011604 */
[----:B------:R-:W-:Y:S02]  /*5940*/  LOP3.LUT R3, R2, 0x1ffffe, RZ, 0xc0, !PT ;  /* 0x001ffffe02037812 */ /* 0x000fe400078ec0ff */
[----:B------:R-:W-:Y:S01]  /*5950*/  LOP3.LUT R2, R5, 0x1c0, RZ, 0xc0, !PT ;  /* 0x000001c005027812 */ /* 0x000fe200078ec0ff */
[----:B------:R-:W-:Y:S01]  /*5960*/  IMAD.IADD R5, R144, 0x1, -R6 ;  /* 0x0000000190057824 */ /* 0x000fe200078e0a06 */
[----:B------:R-:W-:Y:S01]  /*5970*/  LOP3.LUT R0, R0, 0xffffffe0, RZ, 0xc0, !PT ;  /* 0xffffffe000007812 */ /* 0x000fe200078ec0ff */
[----:B------:R-:W-:Y:S01]  /*5980*/  IMAD.IADD R4, R8, 0x1, -R3 ;  /* 0x0000000108047824 */ /* 0x000fe200078e0a03 */
[----:B------:R-:W-:Y:S01]  /*5990*/  LOP3.LUT R7, R2, 0x18, R7, 0xf8, !PT ;  /* 0x0000001802077812 */ /* 0x000fe200078ef807 */
[----:B------:R-:W-:Y:S01]  /*59a0*/  IMAD.SHL.U32 R6, R8, 0x40, RZ ;  /* 0x0000004008067824 */ /* 0x000fe200078e00ff */
[----:B------:R-:W-:Y:S01]  /*59b0*/  SHF.R.U32.HI R3, RZ, 0x3, R2 ;  /* 0x00000003ff037819 */ /* 0x000fe20000011602 */
[----:B------:R-:W-:Y:S01]  /*59c0*/  IMAD.IADD R2, R144, 0x1, -R0 ;  /* 0x0000000190027824 */ /* 0x000fe200078e0a00 */
[----:B------:R-:W-:Y:S01]  /*59d0*/  BAR.SYNC.DEFER_BLOCKING 0x1, 0x100 ;  /* 0x0044000000007b1d */ /* 0x000fe20000010000 */
[----:B------:R-:W-:Y:S01]  /*59e0*/  IMAD R4, R4, 0x200, R5 ;  /* 0x0000020004047824 */ /* 0x000fe200078e0205 */
[----:B------:R-:W-:-:S02]  /*59f0*/  LOP3.LUT R0, R7, R3, RZ, 0x3c, !PT ;  /* 0x0000000307007212 */ /* 0x000fc400078e3cff */
[----:B------:R-:W-:Y:S02]  /*5a00*/  LOP3.LUT P0, RZ, R9, 0x4, RZ, 0xc0, !PT ;  /* 0x0000000409ff7812 */ /* 0x000fe4000780c0ff */
[----:B------:R-:W-:Y:S01]  /*5a10*/  SHF.R.S32.HI R3, RZ, 0x1f, R2 ;  /* 0x0000001fff037819 */ /* 0x000fe20000011402 */
[----:B------:R-:W-:Y:S01]  /*5a20*/  IMAD.U32 R0, R4, 0x2, R0 ;  /* 0x0000000204007824 */ /* 0x000fe200078e0000 */
[----:B------:R-:W-:Y:S01]  /*5a30*/  LOP3.LUT R7, R6, 0x1c0, RZ, 0xc0, !PT ;  /* 0x000001c006077812 */ /* 0x000fe200078ec0ff */
[----:B------:R-:W-:Y:S01]  /*5a40*/  IMAD.SHL.U32 R6, R2, 0x8, RZ ;  /* 0x0000000802067824 */ /* 0x000fe200078e00ff */
[----:B------:R-:W-:Y:S01]  /*5a50*/  LEA.HI R3, R3, R2, RZ, 0x3 ;  /* 0x0000000203037211 */ /* 0x000fe200078f18ff */
[----:B------:R-:W-:Y:S01]  /*5a60*/  IMAD.SHL.U32 R0, R0, 0x2, RZ ;  /* 0x0000000200007824 */ /* 0x000fe200078e00ff */
[----:B------:R-:W-:Y:S02]  /*5a70*/  SHF.R.U32.HI R9, RZ, 0x3, R7 ;  /* 0x00000003ff097819 */ /* 0x000fe40000011607 */
[----:B------:R-:W-:Y:S01]  /*5a80*/  LOP3.LUT R5, R7, 0x38, R6, 0xf8, !PT ;  /* 0x0000003807057812 */ /* 0x000fe200078ef806 */
[----:B------:R-:W-:Y:S01]  /*5a90*/  IMAD.SHL.U32 R7, R3, 0x200, RZ ;  /* 0x0000020003077824 */ /* 0x000fe200078e00ff */
[----:B------:R-:W-:-:S02]  /*5aa0*/  IADD3 R2, R0, 0x40, RZ ;  /* 0x0000004000027810 */ /* 0x000fc40007ffe0ff */
[----:B------:R-:W-:Y:S02]  /*5ab0*/  @P0 IADD3 R2, R0, -0x40, RZ ;  /* 0xffffffc000020810 */ /* 0x000fe40007ffe0ff */
[----:B------:R-:W-:Y:S02]  /*5ac0*/  F2FP.PACK_AB R4, R139, R138 ;  /* 0x0000008a8b04723e */ /* 0x000fe400000000ff */
[----:B------:R-:W-:Y:S01]  /*5ad0*/  LOP3.LUT R9, R5, R9, RZ, 0x3c, !PT ;  /* 0x0000000905097212 */ /* 0x000fe200078e3cff */
[----:B------:R-:W-:Y:S01]  /*5ae0*/  STS [R0+0x8080], R135 ;  /* 0x0080808700007388 */ /* 0x000fe20000000800 */
[----:B------:R-:W-:Y:S02]  /*5af0*/  F2FP.PACK_AB R3, R140, R142 ;  /* 0x0000008e8c03723e */ /* 0x000fe400000000ff */
[----:B------:R-:W-:Y:S01]  /*5b00*/  F2FP.PACK_AB R5, R137, R141 ;  /* 0x0000008d8905723e */ /* 0x000fe200000000ff */
[----:B------:R-:W-:Y:S01]  /*5b10*/  STS [R0+0x8480], R134 ;  /* 0x0084808600007388 */ /* 0x000fe20000000800 */
[----:B------:R-:W-:-:S02]  /*5b20*/  LOP3.LUT R7, R9, 0x7ffff000, R7, 0xf8, !PT ;  /* 0x7ffff00009077812 */ /* 0x000fc400078ef807 */
[----:B------:R-:W-:Y:S01]  /*5b30*/  ISETP.GE.AND P1, PT, R8, UR4, PT ;  /* 0x0000000408007c0c */ /* 0x000fe2000bf26270 */
[----:B------:R-:W-:Y:S01]  /*5b40*/  STS [R2+0x8080], R131 ;  /* 0x0080808302007388 */ /* 0x000fe20000000800 */
[----:B------:R-:W-:Y:S02]  /*5b50*/  SHF.R.S32.HI R9, RZ, 0x1f, R8 ;  /* 0x0000001fff097819 */ /* 0x000fe40000011408 */
[----:B------:R-:W-:Y:S01]  /*5b60*/  ISETP.GE.OR P0, PT, R6, c[0x0][0x324], P1 ;  /* 0x0000c90006007a0c */ /* 0x000fe20000f06670 */
        /* <DEDUP_REMOVED lines=24> */
[----:B------:R2:W-:Y:S04]  /*5cf0*/  STS [R2+0xe480], R74 ;  /* 0x00e4804a02007388 */ /* 0x0005e80000000800 */
[----:B------:R-:W-:Y:S04]  /*5d00*/  STS [R0+0xf080], R64 ;  /* 0x00f0804000007388 */ /* 0x000fe80000000800 */
[----:B------:R-:W-:Y:S04]  /*5d10*/  STS [R0+0xf480], R66 ;  /* 0x00f4804200007388 */ /* 0x000fe80000000800 */
[----:B------:R-:W-:Y:S04]  /*5d20*/  STS [R2+0xf080], R68 ;  /* 0x00f0804402007388 */ /* 0x000fe80000000800 */
[----:B------:R-:W-:Y:S04]  /*5d30*/  STS [R2+0xf480], R70 ;  /* 0x00f4804602007388 */ /* 0x000fe80000000800 */
[----:B------:R-:W-:Y:S01]  /*5d40*/  STS [R0+0x80], R38 ;  /* 0x0000802600007388 */ /* 0x000fe20000000800 */
[----:B-1----:R-:W-:-:S03]  /*5d50*/  P2R R72, PR, RZ, 0x2 ;  /* 0x00000002ff487803 */ /* 0x002fc60000000000 */
        /* <DEDUP_REMOVED lines=30> */
[----:B------:R3:W-:Y:S04]  /*5f40*/  STS [R2+0x7480], R5 ;  /* 0x0074800502007388 */ /* 0x0007e80000000800 */
[----:B--2---:R-:W2:Y:S01]  /*5f50*/  S2R R74, SR_CTAID.Y ;  /* 0x00000000004a7919 */ /* 0x004ea20000002600 */
[----:B-1----:R-:W-:-:S03]  /*5f60*/  IMAD.SHL.U32 R0, R7, 0x2, RZ ;  /* 0x0000000207007824 */ /* 0x002fc600078e00ff */
[----:B------:R-:W-:Y:S01]  /*5f70*/  BAR.SYNC.DEFER_BLOCKING 0x1, 0x100 ;  /* 0x0044000000007b1d */ /* 0x000fe20000010000 */
[----:B------:R-:W-:Y:S01]  /*5f80*/  SHF.R.S32.HI R7, RZ, 0x1f, R6 ;  /* 0x0000001fff077819 */ /* 0x000fe20000011406 */
[----:B---3--:R-:W-:Y:S01]  /*5f90*/  IMAD.U32 R5, RZ, RZ, UR10 ;  /* 0x0000000aff057e24 */ /* 0x008fe2000f8e00ff */
[----:B--2---:R-:W-:-:S03]  /*5fa0*/  SHF.R.S32.HI R75, RZ, 0x1f, R74 ;  /* 0x0000001fff4b7819 */ /* 0x004fc6000001144a */
[----:B------:R-:W-:-:S04]  /*5fb0*/  IMAD.WIDE.U32 R2, R74, c[0x0][0x338], R6 ;  /* 0x0000ce004a027a25 */ /* 0x000fc800078e0006 */
[----:B------:R-:W-:-:S04]  /*5fc0*/  IMAD R4, R75, c[0x0][0x338], RZ ;  /* 0x0000ce004b047a24 */ /* 0x000fc800078e02ff */
[----:B------:R-:W-:-:S04]  /*5fd0*/  IMAD R4, R74, c[0x0][0x33c], R4 ;  /* 0x0000cf004a047a24 */ /* 0x000fc800078e0204 */
[----:B------:R-:W-:Y:S01]  /*5fe0*/  IMAD.IADD R3, R3, 0x1, R4 ;  /* 0x0000000103037824 */ /* 0x000fe200078e0204 */
[----:B------:R1:W2:Y:S01]  /*5ff0*/  LDS.128 R20, [R0+0x8480] ;  /* 0x0084800000147984 */ /* 0x0002a20000000c00 */
[----:B------:R-:W-:Y:S02]  /*6000*/  IMAD R4, R84, c[0x0][0x340], RZ ;  /* 0x0000d00054047a24 */ /* 0x000fe400078e02ff */
[C---:B------:R-:W-:Y:S01]  /*6010*/  IMAD.WIDE.U32 R10, R73.reuse, c[0x0][0x340], R2 ;  /* 0x0000d000490a7a25 */ /* 0x040fe200078e0002 */
[----:B------:R1:W3:Y:S03]  /*6020*/  LDS.128 R24, [R0+0x8880] ;  /* 0x0088800000187984 */ /* 0x0002e60000000c00 */
[----:B------:R-:W-:Y:S01]  /*6030*/  IMAD R4, R73, c[0x0][0x344], R4 ;  /* 0x0000d10049047a24 */ /* 0x000fe200078e0204 */
[----:B------:R1:W4:Y:S01]  /*6040*/  LDS.128 R28, [R0+0x8c80] ;  /* 0x008c8000001c7984 */ /* 0x0003220000000c00 */
[----:B------:R-:W-:-:S03]  /*6050*/  IMAD.WIDE R2, R5, 0x40, R8 ;  /* 0x0000004005027825 */ /* 0x000fc600078e0208 */
        /* <DEDUP_REMOVED lines=23> */
.L_x_151:
[----:B--234-:R-:W-:Y:S05]  /*61d0*/  BSYNC B0 ;  /* 0x0000000000007941 */ /* 0x01cfea0003800000 */
.L_x_150:
[----:B-1----:R-:W-:Y:S01]  /*61e0*/  IADD3 R0, R8, 0x8, RZ ;  /* 0x0000000808007810 */ /* 0x002fe20007ffe0ff */
[----:B------:R-:W-:Y:S03]  /*61f0*/  BSSY B0, `(.L_x_152) ;  /* 0x0000010000007945 */ /* 0x000fe60003800000 */
[----:B------:R-:W-:-:S04]  /*6200*/  ISETP.GE.AND P0, PT, R0, UR4, PT ;  /* 0x0000000400007c0c */ /* 0x000fc8000bf06270 */
        /* <DEDUP_REMOVED lines=14> */
.L_x_153:
[----:B------:R-:W-:Y:S05]  /*62f0*/  BSYNC B0 ;  /* 0x0000000000007941 */ /* 0x000fea0003800000 */
.L_x_152:
[----:B------:R-:W-:Y:S01]  /*6300*/  IADD3 R0, R8, 0x10, RZ ;  /* 0x0000001008007810 */ /* 0x000fe20007ffe0ff */
[----:B------:R-:W-:Y:S03]  /*6310*/  BSSY B0, `(.L_x_154) ;  /* 0x000000f000007945 */ /* 0x000fe60003800000 */
[----:B------:R-:W-:-:S04]  /*6320*/  ISETP.GE.AND P6, PT, R0, UR4, PT ;  /* 0x0000000400007c0c */ /* 0x000fc8000bfc6270 */
        /* <DEDUP_REMOVED lines=13> */
.L_x_155:
[----:B------:R-:W-:Y:S05]  /*6400*/  BSYNC B0 ;  /* 0x0000000000007941 */ /* 0x000fea0003800000 */
.L_x_154:
        /* <DEDUP_REMOVED lines=16> */
.L_x_157:
[----:B------:R-:W-:Y:S05]  /*6510*/  BSYNC B0 ;  /* 0x0000000000007941 */ /* 0x000fea0003800000 */
.L_x_156:
        /* <DEDUP_REMOVED lines=16> */
.L_x_159:
[----:B------:R-:W-:Y:S05]  /*6620*/  BSYNC B0 ;  /* 0x0000000000007941 */ /* 0x000fea0003800000 */
.L_x_158:
        /* <DEDUP_REMOVED lines=16> */
.L_x_161:
[----:B------:R-:W-:Y:S05]  /*6730*/  BSYNC B0 ;  /* 0x0000000000007941 */ /* 0x000fea0003800000 */
.L_x_160:
        /* <DEDUP_REMOVED lines=16> */
.L_x_163:
[----:B------:R-:W-:Y:S05]  /*6840*/  BSYNC B0 ;  /* 0x0000000000007941 */ /* 0x000fea0003800000 */
.L_x_162:
[----:B------:R-:W-:Y:S01]  /*6850*/  IADD3 R0, R8, 0x38, RZ ;  /* 0x0000003808007810 */ /* 0x000fe20007ffe0ff */
[----:B------:R-:W-:Y:S03]  /*6860*/  BSSY B0, `(.L_x_164) ;  /* 0x000000e000007945 */ /* 0x000fe60003800000 */
[----:B------:R-:W-:-:S04]  /*6870*/  ISETP.GE.AND P1, PT, R0, UR4, PT ;  /* 0x0000000400007c0c */ /* 0x000fc8000bf26270 */
        /* <DEDUP_REMOVED lines=12> */
.L_x_165:
[----:B------:R-:W-:Y:S05]  /*6940*/  BSYNC B0 ;  /* 0x0000000000007941 */ /* 0x000fea0003800000 */
.L_x_164:
[----:B------:R-:W-:Y:S01]  /*6950*/  ISETP.NE.AND P0, PT, R72, RZ, PT ;  /* 0x000000ff4800720c */ /* 0x000fe20003f05270 */
[----:B------:R-:W-:Y:S01]  /*6960*/  IMAD R0, R75, c[0x0][0x308], RZ ;  /* 0x0000c2004b007a24 */ /* 0x000fe200078e02ff */
[----:B------:R-:W-:Y:S01]  /*6970*/  BSSY B0, `(.L_x_166) ;  /* 0x0000012000007945 */ /* 0x000fe20003800000 */
[----:B--2---:R-:W-:Y:S01]  /*6980*/  IMAD.WIDE.U32 R4, R74, c[0x0][0x308], R6 ;  /* 0x0000c2004a047a25 */ /* 0x004fe200078e0006 */
        /* <DEDUP_REMOVED lines=16> */
.L_x_167:
[----:B------:R-:W-:Y:S05]  /*6a90*/  BSYNC B0 ;  /* 0x0000000000007941 */ /* 0x000fea0003800000 */
.L_x_166:
        /* <DEDUP_REMOVED lines=15> */
.L_x_169:
[----:B------:R-:W-:Y:S05]  /*6b90*/  BSYNC B0 ;  /* 0x0000000000007941 */ /* 0x000fea0003800000 */
.L_x_168:
        /* <DEDUP_REMOVED lines=14> */
.L_x_171:
[----:B------:R-:W-:Y:S05]  /*6c80*/  BSYNC B0 ;  /* 0x0000000000007941 */ /* 0x000fea0003800000 */
.L_x_170:
        /* <DEDUP_REMOVED lines=14> */
.L_x_173:
[----:B------:R-:W-:Y:S05]  /*6d70*/  BSYNC B0 ;  /* 0x0000000000007941 */ /* 0x000fea0003800000 */
.L_x_172:
        /* <DEDUP_REMOVED lines=14> */
.L_x_175:
[----:B------:R-:W-:Y:S05]  /*6e60*/  BSYNC B0 ;  /* 0x0000000000007941 */ /* 0x000fea0003800000 */
.L_x_174:
        /* <DEDUP_REMOVED lines=14> */
.L_x_177:
[----:B------:R-:W-:Y:S05]  /*6f50*/  BSYNC B0 ;  /* 0x0000000000007941 */ /* 0x000fea0003800000 */
.L_x_176:
        /* <DEDUP_REMOVED lines=14> */
.L_x_179:
[----:B------:R-:W-:Y:S05]  /*7040*/  BSYNC B0 ;  /* 0x0000000000007941 */ /* 0x000fea0003800000 */
.L_x_178:
        /* <DEDUP_REMOVED lines=14> */
.L_x_149:
[----:B------:R-:W2:Y:S01]  /*7130*/  LDL.LU.64 R2, [R1+0x70] ;  /* 0x0000700001027983 */ /* 0x000ea20000300a00 */
[----:B------:R-:W-:Y:S01]  /*7140*/  ULDC UR4, c[0x0][0x2f0] ;  /* 0x0000bc0000047ab9 */ /* 0x000fe20000000800 */
[----:B------:R-:W-:Y:S01]  /*7150*/  BSSY B0, `(.L_x_180) ;  /* 0x0000024000007945 */ /* 0x000fe20003800000 */
[----:B------:R-:W-:Y:S01]  /*7160*/  UIADD3 UR4, -UR13, UR4, URZ ;  /* 0x000000040d047290 */ /* 0x000fe2000fffe13f */
[----:B------:R-:W3:Y:S04]  /*7170*/  S2R R18, SR_CTAID.Y ;  /* 0x0000000000127919 */ /* 0x000ee80000002600 */
[----:B------:R-:W4:Y:S01]  /*7180*/  S2R R19, SR_CTAID.Z ;  /* 0x0000000000137919 */ /* 0x000f220000002700 */
[----:B---3--:R-:W-:-:S02]  /*7190*/  SHF.R.S32.HI R20, RZ, 0x1f, R18 ;  /* 0x0000001fff147819 */ /* 0x008fc40000011412 */
[----:B----4-:R-:W-:-:S05]  /*71a0*/  SHF.R.S32.HI R21, RZ, 0x1f, R19 ;  /* 0x0000001fff157819 */ /* 0x010fca0000011413 */
[----:B------:R-:W-:-:S04]  /*71b0*/  IMAD R8, R21, c[0x0][0x310], RZ ;  /* 0x0000c40015087a24 */ /* 0x000fc800078e02ff */
[----:B------:R-:W-:Y:S01]  /*71c0*/  IMAD R8, R19, c[0x0][0x314], R8 ;  /* 0x0000c50013087a24 */ /* 0x000fe200078e0208 */
[----:B--2---:R-:W-:-:S04]  /*71d0*/  SHF.R.S32.HI R0, RZ, 0x1f, R2 ;  /* 0x0000001fff007819 */ /* 0x004fc80000011402 */
[----:B------:R-:W-:-:S04]  /*71e0*/  LEA.HI R0, R0, R2, RZ, 0x5 ;  /* 0x0000000200007211 */ /* 0x000fc800078f28ff */
[----:B------:R-:W-:Y:S02]  /*71f0*/  LOP3.LUT R4, R0, 0x1fffffe0, RZ, 0xc0, !PT ;  /* 0x1fffffe000047812 */ /* 0x000fe400078ec0ff */
[----:B------:R-:W-:-:S03]  /*7200*/  SHF.R.S32.HI R6, RZ, 0x5, R0 ;  /* 0x00000005ff067819 */ /* 0x000fc60000011400 */
[----:B------:R-:W-:Y:S01]  /*7210*/  IMAD.IADD R4, R2, 0x1, -R4 ;  /* 0x0000000102047824 */ /* 0x000fe200078e0a04 */
[----:B------:R-:W-:Y:S01]  /*7220*/  ISETP.GE.AND P0, PT, R6, UR4, PT ;  /* 0x0000000406007c0c */ /* 0x000fe2000bf06270 */
[----:B------:R-:W-:Y:S01]  /*7230*/  IMAD R2, R20, c[0x0][0x308], RZ ;  /* 0x0000c20014027a24 */ /* 0x000fe200078e02ff */
[----:B------:R-:W-:Y:S01]  /*7240*/  SHF.R.S32.HI R7, RZ, 0x1f, R6 ;  /* 0x0000001fff077819 */ /* 0x000fe20000011406 */
[----:B------:R-:W-:Y:S01]  /*7250*/  IMAD.SHL.U32 R4, R4, 0x8, RZ ;  /* 0x0000000804047824 */ /* 0x000fe200078e00ff */
[----:B------:R-:W-:Y:S01]  /*7260*/  P2R R16, PR, RZ, 0x1 ;  /* 0x00000001ff107803 */ /* 0x000fe20000000000 */
[----:B------:R-:W-:-:S03]  /*7270*/  IMAD R2, R18, c[0x0][0x30c], R2 ;  /* 0x0000c30012027a24 */ /* 0x000fc600078e0202 */
[----:B------:R-:W-:Y:S02]  /*7280*/  SHF.R.S32.HI R5, RZ, 0x1f, R4 ;  /* 0x0000001fff057819 */ /* 0x000fe40000011404 */
[----:B------:R-:W-:-:S03]  /*7290*/  ISETP.GE.OR P0, PT, R4, c[0x0][0x2f4], P0 ;  /* 0x0000bd0004007a0c */ /* 0x000fc60000706670 */
[----:B------:R-:W-:-:S05]  /*72a0*/  IMAD.WIDE.U32 R10, R18, c[0x0][0x308], R4 ;  /* 0x0000c200120a7a25 */ /* 0x000fca00078e0004 */
[----:B------:R-:W-:Y:S01]  /*72b0*/  IADD3 R11, R2, R11, RZ ;  /* 0x0000000b020b7210 */ /* 0x000fe20007ffe0ff */
[----:B------:R-:W-:-:S04]  /*72c0*/  IMAD.U32 R2, RZ, RZ, UR10 ;  /* 0x0000000aff027e24 */ /* 0x000fc8000f8e00ff */
[----:B------:R-:W-:-:S04]  /*72d0*/  IMAD.WIDE.U32 R10, R19, c[0x0][0x310], R10 ;  /* 0x0000c400130a7a25 */ /* 0x000fc800078e000a */
[----:B------:R-:W-:Y:S01]  /*72e0*/  IMAD.WIDE R2, R2, 0x40, R6 ;  /* 0x0000004002027825 */ /* 0x000fe200078e0206 */
        /* <DEDUP_REMOVED lines=10> */
.L_x_181:
[----:B------:R-:W-:Y:S05]  /*7390*/  BSYNC B0 ;  /* 0x0000000000007941 */ /* 0x000fea0003800000 */
.L_x_180:
[----:B------:R-:W-:Y:S01]  /*73a0*/  IADD3 R0, R6, 0x8, RZ ;  /* 0x0000000806007810 */ /* 0x000fe20007ffe0ff */
        /* <DEDUP_REMOVED lines=15> */
[----:B------:R2:W-:Y:S02]  /*74a0*/  STG.E.128 [R14.64], RZ ;  /* 0x000000ff0e007986 */ /* 0x0005e4000c101d14 */
.L_x_183:
[----:B------:R-:W-:Y:S05]  /*74b0*/  BSYNC B0 ;  /* 0x0000000000007941 */ /* 0x000fea0003800000 */
.L_x_182:
        /* <DEDUP_REMOVED lines=16> */
.L_x_185:
[----:B------:R-:W-:Y:S05]  /*75c0*/  BSYNC B0 ;  /* 0x0000000000007941 */ /* 0x000fea0003800000 */
.L_x_184:
        /* <DEDUP_REMOVED lines=16> */
.L_x_187:
[----:B------:R-:W-:Y:S05]  /*76d0*/  BSYNC B0 ;  /* 0x0000000000007941 */ /* 0x000fea0003800000 */
.L_x_186:
        /* <DEDUP_REMOVED lines=16> */
.L_x_189:
[----:B------:R-:W-:Y:S05]  /*77e0*/  BSYNC B0 ;  /* 0x0000000000007941 */ /* 0x000fea0003800000 */
.L_x_188:
        /* <DEDUP_REMOVED lines=16> */
.L_x_191:
[----:B------:R-:W-:Y:S05]  /*78f0*/  BSYNC B0 ;  /* 0x0000000000007941 */ /* 0x000fea0003800000 */
.L_x_190:
        /* <DEDUP_REMOVED lines=16> */
.L_x_193:
[----:B------:R-:W-:Y:S05]  /*7a00*/  BSYNC B0 ;  /* 0x0000000000007941 */ /* 0x000fea0003800000 */
.L_x_192:
[----:B------:R-:W-:Y:S01]  /*7a10*/  IADD3 R6, R6, 0x38, RZ ;  /* 0x0000003806067810 */ /* 0x000fe20007ffe0ff */
[----:B------:R-:W-:Y:S03]  /*7a20*/  BSSY B0, `(.L_x_194) ;  /* 0x000000e000007945 */ /* 0x000fe60003800000 */
[----:B------:R-:W-:-:S04]  /*7a30*/  ISETP.GE.AND P1, PT, R6, UR4, PT ;  /* 0x0000000406007c0c */ /* 0x000fc8000bf26270 */
[----:B------:R-:W-:-:S13]  /*7a40*/  ISETP.GE.OR P0, PT, R4, c[0x0][0x2f4], P1 ;  /* 0x0000bd0004007a0c */ /* 0x000fda0000f06670 */
[----:B------:R-:W-:Y:S05]  /*7a50*/  @P0 BRA `(.L_x_195) ;  /* 0x000000a000000947 */ /* 0x000fea0003800000 */
[----:B------:R-:W-:Y:S02]  /*7a60*/  IADD3 R0, P0, R2, 0x38, RZ ;  /* 0x0000003802007810 */ /* 0x000fe40007f1e0ff */
[----:B------:R-:W-:Y:S02]  /*7a70*/  MOV R8, R10 ;  /* 0x0000000a00087202 */ /* 0x000fe40000000f00 */
[----:B------:R-:W-:-:S03]  /*7a80*/  IADD3.X R6, RZ, R3, RZ, P0, !PT ;  /* 0x00000003ff067210 */ /* 0x000fc600007fe4ff */
[----:B------:R-:W-:-:S04]  /*7a90*/  IMAD.WIDE.U32 R8, R0, c[0x0][0x300], R8 ;  /* 0x0000c00000087a25 */ /* 0x000fc800078e0008 */
[----:B------:R-:W-:-:S04]  /*7aa0*/  IMAD R6, R6, c[0x0][0x300], RZ ;  /* 0x0000c00006067a24 */ /* 0x000fc800078e02ff */
[----:B------:R-:W-:Y:S01]  /*7ab0*/  IMAD R0, R0, c[0x0][0x304], R6 ;  /* 0x0000c10000007a24 */ /* 0x000fe200078e0206 */
[----:B------:R-:W-:-:S04]  /*7ac0*/  LEA R6, P0, R8, c[0x0][0x2e8], 0x1 ;  /* 0x0000ba0008067a11 */ /* 0x000fc800078008ff */
[----:B------:R-:W-:-:S04]  /*7ad0*/  IADD3 R0, R0, R9, RZ ;  /* 0x0000000900007210 */ /* 0x000fc80007ffe0ff */
[----:B------:R-:W-:-:S05]  /*7ae0*/  LEA.HI.X R7, R8, c[0x0][0x2ec], R0, 0x1, P0 ;  /* 0x0000bb0008077a11 */ /* 0x000fca00000f0c00 */
[----:B------:R3:W-:Y:S02]  /*7af0*/  STG.E.128 [R6.64], RZ ;  /* 0x000000ff06007986 */ /* 0x0007e4000c101d14 */
.L_x_195:
[----:B------:R-:W-:Y:S05]  /*7b00*/  BSYNC B0 ;  /* 0x0000000000007941 */ /* 0x000fea0003800000 */
.L_x_194:
[----:B------:R-:W-:Y:S01]  /*7b10*/  ISETP.NE.AND P0, PT, R16, RZ, PT ;  /* 0x000000ff1000720c */ /* 0x000fe20003f05270 */
[----:B------:R-:W-:Y:S01]  /*7b20*/  IMAD R0, R20, c[0x0][0x338], RZ ;  /* 0x0000ce0014007a24 */ /* 0x000fe200078e02ff */
[----:B------:R-:W-:Y:S01]  /*7b30*/  BSSY B0, `(.L_x_196) ;  /* 0x0000012000007945 */ /* 0x000fe20003800000 */
[----:B------:R-:W-:Y:S01]  /*7b40*/  IMAD.WIDE.U32 R8, R18, c[0x0][0x338], R4 ;  /* 0x0000ce0012087a25 */ /* 0x000fe200078e0004 */
[----:B------:R-:W-:-:S03]  /*7b50*/  ISETP.GE.OR P0, PT, R4, c[0x0][0x324], P0 ;  /* 0x0000c90004007a0c */ /* 0x000fc60000706670 */
[----:B------:R-:W-:Y:S02]  /*7b60*/  IMAD R0, R18, c[0x0][0x33c], R0 ;  /* 0x0000cf0012007a24 */ /* 0x000fe400078e0200 */
[----:B---3--:R-:W-:-:S03]  /*7b70*/  IMAD R6, R21, c[0x0][0x340], RZ ;  /* 0x0000d00015067a24 */ /* 0x008fc600078e02ff */
        /* <DEDUP_REMOVED lines=13> */
.L_x_197:
[----:B------:R-:W-:Y:S05]  /*7c50*/  BSYNC B0 ;  /* 0x0000000000007941 */ /* 0x000fea0003800000 */
.L_x_196:
[----:B------:R-:W-:Y:S01]  /*7c60*/  ISETP.NE.AND P0, PT, R17, RZ, PT ;  /* 0x000000ff1100720c */ /* 0x000fe20003f05270 */
[----:B------:R-:W-:Y:S03]  /*7c70*/  BSSY B0, `(.L_x_198) ;  /* 0x000000e000007945 */ /* 0x000fe60003800000 */
[----:B------:R-:W-:-:S13]  /*7c80*/  ISETP.GE.OR P0, PT, R4, c[0x0][0x324], P0 ;  /* 0x0000c90004007a0c */ /* 0x000fda0000706670 */
[----:B------:R-:W-:Y:S05]  /*7c90*/  @P0 BRA `(.L_x_199) ;  /* 0x000000b000000947 */ /* 0x000fea0003800000 */
[----:B------:R-:W-:Y:S02]  /*7ca0*/  IADD3 R0, P0, R2, 0x8, RZ ;  /* 0x0000000802007810 */ /* 0x000fe40007f1e0ff */
[----:B------:R-:W-:-:S03]  /*7cb0*/  MOV R11, R7 ;  /* 0x00000007000b7202 */ /* 0x000fc60000000f00 */
[----:B------:R-:W-:-:S04]  /*7cc0*/  IMAD.X R10, RZ, RZ, R3, P0 ;  /* 0x000000ffff0a7224 */ /* 0x000fc800000e0603 */
[----:B---3--:R-:W-:Y:S02]  /*7cd0*/  IMAD R12, R10, c[0x0][0x330], RZ ;  /* 0x0000cc000a0c7a24 */ /* 0x008fe400078e02ff */
[----:B------:R-:W-:-:S04]  /*7ce0*/  IMAD.MOV.U32 R10, RZ, RZ, R8 ;  /* 0x000000ffff0a7224 */ /* 0x000fc800078e0008 */
[----:B------:R-:W-:-:S04]  /*7cf0*/  IMAD.WIDE.U32 R10, R0, c[0x0][0x330], R10 ;  /* 0x0000cc00000a7a25 */ /* 0x000fc800078e000a */
[----:B------:R-:W-:Y:S01]  /*7d00*/  IMAD R0, R0, c[0x0][0x334], R12 ;  /* 0x0000cd0000007a24 */ /* 0x000fe200078e020c */
[----:B------:R-:W-:-:S04]  /*7d10*/  LEA R12, P0, R10, c[0x0][0x318], 0x1 ;  /* 0x0000c6000a0c7a11 */ /* 0x000fc800078008ff */
[----:B------:R-:W-:-:S04]  /*7d20*/  IADD3 R0, R0, R11, RZ ;  /* 0x0000000b00007210 */ /* 0x000fc80007ffe0ff */
[----:B------:R-:W-:-:S05]  /*7d30*/  LEA.HI.X R13, R10, c[0x0][0x31c], R0, 0x1, P0 ;  /* 0x0000c7000a0d7a11 */ /* 0x000fca00000f0c00 */
[----:B------:R3:W-:Y:S02]  /*7d40*/  STG.E.128 [R12.64], RZ ;  /* 0x000000ff0c007986 */ /* 0x0007e4000c101d14 */
.L_x_199:
[----:B------:R-:W-:Y:S05]  /*7d50*/  BSYNC B0 ;  /* 0x0000000000007941 */ /* 0x000fea0003800000 */
.L_x_198:
[----:B------:R-:W-:Y:S01]  /*7d60*/  ISETP.GE.OR P6, PT, R4, c[0x0][0x324], P6 ;  /* 0x0000c90004007a0c */ /* 0x000fe200037c6670 */
[----:B------:R-:W-:-:S12]  /*7d70*/  BSSY B0, `(.L_x_200) ;  /* 0x000000d000007945 */ /* 0x000fd80003800000 */
        /* <DEDUP_REMOVED lines=12> */
.L_x_201:
[----:B------:R-:W-:Y:S05]  /*7e40*/  BSYNC B0 ;  /* 0x0000000000007941 */ /* 0x000fea0003800000 */
.L_x_200:
        /* <DEDUP_REMOVED lines=14> */
.L_x_203:
[----:B------:R-:W-:Y:S05]  /*7f30*/  BSYNC B0 ;  /* 0x0000000000007941 */ /* 0x000fea0003800000 */
.L_x_202:
        /* <DEDUP_REMOVED lines=14> */
.L_x_205:
[----:B------:R-:W-:Y:S05]  /*8020*/  BSYNC B0 ;  /* 0x0000000000007941 */ /* 0x000fea0003800000 */
.L_x_204:
        /* <DEDUP_REMOVED lines=14> */
.L_x_207:
[----:B------:R-:W-:Y:S05]  /*8110*/  BSYNC B0 ;  /* 0x0000000000007941 */ /* 0x000fea0003800000 */
.L_x_206:
        /* <DEDUP_REMOVED lines=14> */
.L_x_209:
[----:B------:R-:W-:Y:S05]  /*8200*/  BSYNC B0 ;  /* 0x0000000000007941 */ /* 0x000fea0003800000 */
.L_x_208:
[----:B------:R-:W-:-:S13]  /*8210*/  ISETP.GE.OR P1, PT, R4, c[0x0][0x324], P1 ;  /* 0x0000c90004007a0c */ /* 0x000fda0000f26670 */
[----:B------:R-:W-:Y:S05]  /*8220*/  @P1 EXIT ;  /* 0x000000000000194d */ /* 0x000fea0003800000 */
        /* <DEDUP_REMOVED lines=9> */
[----:B------:R-:W-:Y:S01]  /*82c0*/  STG.E.128 [R2.64], RZ ;  /* 0x000000ff02007986 */ /* 0x000fe2000c101d14 */
[----:B------:R-:W-:Y:S05]  /*82d0*/  EXIT ;  /* 0x000000000000794d */ /* 0x000fea0003800000 */
.L_x_210:
        /* <DEDUP_REMOVED lines=10> */
.L_x_1150:


//--------------------- .text._ZN7cutlass13device_kernelIN5flash19enable_sm80_to_sm89INS1_16FlashAttnBwdSm80INS1_25CollectiveMainloopBwdSm80ILi1ELi1EN4cute5tupleIJNS5_1CILi32EEENS7_ILi64EEENS7_ILi256EEEEEENS_6half_tEfNS_4arch4Sm80ELb0ELb1ELb1ELb0ELb0ELb0ELb0ELb0ELi2ELi2ELi2ELi1ELb1EEENS1_24CollectiveEpilogueBwdGQAISB_fSE_Li256ELb0ELb0EEENS1_19SingleTileSchedulerILb0ELb0ELb0ELi64EEEEEEEEEvNT_6ParamsE --------------------------
	.section	.text._ZN7cutlass13device_kernelIN5flash19enable_sm80_to_sm89INS1_16FlashAttnBwdSm80INS1_25CollectiveMainloopBwdSm80ILi1ELi1EN4cute5tupleIJNS5_1CILi32EEENS7_ILi64EEENS7_ILi256EEEEEENS_6half_tEfNS_4arch4Sm80ELb0ELb1ELb1ELb0ELb0ELb0ELb0ELb0ELi2ELi2ELi2ELi1ELb1EEENS1_24CollectiveEpilogueBwdGQAISB_fSE_Li256ELb0ELb0EEENS1_19SingleTileSchedulerILb0ELb0ELb0ELi64EEEEEEEEEvNT_6ParamsE,"ax",@progbits
	.sectioninfo	@"SHI_REGISTERS=255"
	.align	128
.text._ZN7cutlass13device_kernelIN5flash19enable_sm80_to_sm89INS1_16FlashAttnBwdSm80INS1_25CollectiveMainloopBwdSm80ILi1ELi1EN4cute5tupleIJNS5_1CILi32EEENS7_ILi64EEENS7_ILi256EEEEEENS_6half_tEfNS_4arch4Sm80ELb0ELb1ELb1ELb0ELb0ELb0ELb0ELb0ELi2ELi2ELi2ELi1ELb1EEENS1_24CollectiveEpilogueBwdGQAISB_fSE_Li256ELb0ELb0EEENS1_19SingleTileSchedulerILb0ELb0ELb0ELi64EEEEEEEEEvNT_6ParamsE:
        .type           _ZN7cutlass13device_kernelIN5flash19enable_sm80_to_sm89INS1_16FlashAttnBwdSm80INS1_25CollectiveMainloopBwdSm80ILi1ELi1EN4cute5tupleIJNS5_1CILi32EEENS7_ILi64EEENS7_ILi256EEEEEENS_6half_tEfNS_4arch4Sm80ELb0ELb1ELb1ELb0ELb0ELb0ELb0ELb0ELi2ELi2ELi2ELi1ELb1EEENS1_24CollectiveEpilogueBwdGQAISB_fSE_Li256ELb0ELb0EEENS1_19SingleTileSchedulerILb0ELb0ELb0ELi64EEEEEEEEEvNT_6ParamsE,@function
        .size           _ZN7cutlass13device_kernelIN5flash19enable_sm80_to_sm89INS1_16FlashAttnBwdSm80INS1_25CollectiveMainloopBwdSm80ILi1ELi1EN4cute5tupleIJNS5_1CILi32EEENS7_ILi64EEENS7_ILi256EEEEEENS_6half_tEfNS_4arch4Sm80ELb0ELb1ELb1ELb0ELb0ELb0ELb0ELb0ELi2ELi2ELi2ELi1ELb1EEENS1_24CollectiveEpilogueBwdGQAISB_fSE_Li256ELb0ELb0EEENS1_19SingleTileSchedulerILb0ELb0ELb0ELi64EEEEEEEEEvNT_6ParamsE,(.L_x_1151 - _ZN7cutlass13device_kernelIN5flash19enable_sm80_to_sm89INS1_16FlashAttnBwdSm80INS1_25CollectiveMainloopBwdSm80ILi1ELi1EN4cute5tupleIJNS5_1CILi32EEENS7_ILi64EEENS7_ILi256EEEEEENS_6half_tEfNS_4arch4Sm80ELb0ELb1ELb1ELb0ELb0ELb0ELb0ELb0ELi2ELi2ELi2ELi1ELb1EEENS1_24CollectiveEpilogueBwdGQAISB_fSE_Li256ELb0ELb0EEENS1_19SingleTileSchedulerILb0ELb0ELb0ELi64EEEEEEEEEvNT_6ParamsE)
        .other          _ZN7cutlass13device_kernelIN5flash19enable_sm80_to_sm89INS1_16FlashAttnBwdSm80INS1_25CollectiveMainloopBwdSm80ILi1ELi1EN4cute5tupleIJNS5_1CILi32EEENS7_ILi64EEENS7_ILi256EEEEEENS_6half_tEfNS_4arch4Sm80ELb0ELb1ELb1ELb0ELb0ELb0ELb0ELb0ELi2ELi2ELi2ELi1ELb1EEENS1_24CollectiveEpilogueBwdGQAISB_fSE_Li256ELb0ELb0EEENS1_19SingleTileSchedulerILb0ELb0ELb0ELi64EEEEEEEEEvNT_6ParamsE,@"STO_CUDA_ENTRY STV_DEFAULT"
_ZN7cutlass13device_kernelIN5flash19enable_sm80_to_sm89INS1_16FlashAttnBwdSm80INS1_25CollectiveMainloopBwdSm80ILi1ELi1EN4cute5tupleIJNS5_1CILi32EEENS7_ILi64EEENS7_ILi256EEEEEENS_6half_tEfNS_4arch4Sm80ELb0ELb1ELb1ELb0ELb0ELb0ELb0ELb0ELi2ELi2ELi2ELi1ELb1EEENS1_24CollectiveEpilogueBwdGQAISB_fSE_Li256ELb0ELb0EEENS1_19SingleTileSchedulerILb0ELb0ELb0ELi64EEEEEEEEEvNT_6ParamsE:
        /* <DEDUP_REMOVED lines=29> */
.L_x_211:
[----:B------:R-:W-:Y:S01]  /*01d0*/  USHF.L.U32 UR13, UR10, 0x6, URZ ;  /* 0x000000060a0d7899 */ /* 0x000fe2000800063f */
[----:B------:R-:W-:Y:S01]  /*01e0*/  PLOP3.LUT P1, PT, PT, PT, PT, 0x80, 0x0 ;  /* 0x000000000000781c */ /* 0x000fe20003f2f070 */
[----:B------:R-:W-:Y:S01]  /*01f0*/  ULDC UR6, c[0x0][0x168] ;  /* 0x00005a0000067ab9 */ /* 0x000fe20000000800 */
[----:B------:R-:W-:Y:S01]  /*0200*/  CS2R R134, SRZ ;  /* 0x0000000000867805 */ /* 0x000fe2000001ff00 */
[----:B------:R-:W-:Y:S01]  /*0210*/  UIADD3 UR6, UR13, UR6, URZ ;  /* 0x000000060d067290 */ /* 0x000fe2000fffe03f */
[----:B------:R-:W-:Y:S01]  /*0220*/  CS2R R132, SRZ ;  /* 0x0000000000847805 */ /* 0x000fe2000001ff00 */
[----:B------:R-:W-:Y:S01]  /*0230*/  ULDC UR5, c[0x0][0x198] ;  /* 0x0000660000057ab9 */ /* 0x000fe20000000800 */
[----:B------:R-:W-:Y:S01]  /*0240*/  CS2R R138, SRZ ;  /* 0x00000000008a7805 */ /* 0x000fe2000001ff00 */
[----:B------:R-:W-:Y:S01]  /*0250*/  UIADD3 UR5, UR6, -UR5, URZ ;  /* 0x8000000506057290 */ /* 0x000fe2000fffe03f */
[----:B------:R-:W-:Y:S01]  /*0260*/  CS2R R136, SRZ ;  /* 0x0000000000887805 */ /* 0x000fe2000001ff00 */
[----:B------:R-:W-:Y:S01]  /*0270*/  ULDC UR4, c[0x0][0x2a4] ;  /* 0x0000a90000047ab9 */ /* 0x000fe20000000800 */
[----:B------:R-:W-:Y:S01]  /*0280*/  CS2R R130, SRZ ;  /* 0x0000000000827805 */ /* 0x000fe2000001ff00 */
[----:B------:R-:W-:Y:S01]  /*0290*/  UIADD3 UR5, UR5, -UR4, URZ ;  /* 0x8000000405057290 */ /* 0x000fe2000fffe03f */
[----:B------:R-:W-:Y:S01]  /*02a0*/  CS2R R128, SRZ ;  /* 0x0000000000807805 */ /* 0x000fe2000001ff00 */
        /* <DEDUP_REMOVED lines=74> */
[----:B-1----:R-:W-:Y:S01]  /*0750*/  IMAD.U32 R2, RZ, RZ, UR24 ;  /* 0x00000018ff027e24 */ /* 0x002fe2000f8e00ff */
        /* <DEDUP_REMOVED lines=58> */
[----:B-1----:R-:W-:Y:S01]  /*0b00*/  IADD3 R10, R5, UR22, RZ ;  /* 0x00000016050a7c10 */ /* 0x002fe2000fffe0ff */
        /* <DEDUP_REMOVED lines=119> */
[----:B-1----:R-:W-:Y:S01]  /*1280*/  IMAD.WIDE.U32 R2, R38, c[0x0][0x178], R12 ;  /* 0x00005e0026027a25 */ /* 0x002fe200078e000c */
        /* <DEDUP_REMOVED lines=15> */
[----:B--2---:R-:W-:Y:S01]  /*1380*/  IMAD.IADD R5, R3, 0x1, R0 ;  /* 0x0000000103057824 */ /* 0x004fe200078e0200 */
        /* <DEDUP_REMOVED lines=48> */
[----:B---3--:R-:W-:Y:S01]  /*1690*/  IMAD.U32 R9, RZ, RZ, UR11 ;  /* 0x0000000bff097e24 */ /* 0x008fe2000f8e00ff */
        /* <DEDUP_REMOVED lines=33> */
[----:B-1----:R-:W-:Y:S01]  /*18b0*/  LEA R6, P3, R8, c[0x0][0x160], 0x1 ;  /* 0x0000580008067a11 */ /* 0x002fe200078608ff */
[----:B------:R-:W-:Y:S01]  /*18c0*/  IMAD.IADD R2, R0, 0x1, R2 ;  /* 0x0000000100027824 */ /* 0x000fe200078e0202 */
[----:B------:R-:W-:Y:S01]  /*18d0*/  CS2R R108, SRZ ;  /* 0x00000000006c7805 */ /* 0x000fe2000001ff00 */
[----:B------:R-:W-:Y:S01]  /*18e0*/  CS2R R106, SRZ ;  /* 0x00000000006a7805 */ /* 0x000fe2000001ff00 */
[----:B------:R-:W-:Y:S01]  /*18f0*/  CS2R R104, SRZ ;  /* 0x0000000000687805 */ /* 0x000fe2000001ff00 */
[----:B------:R-:W-:Y:S01]  /*1900*/  IMAD.SHL.U32 R2, R2, 0x2, RZ ;  /* 0x0000000202027824 */ /* 0x000fe200078e00ff */
[----:B--2---:R-:W-:Y:S01]  /*1910*/  IADD3 R33, R41, UR24, RZ ;  /* 0x0000001829217c10 */ /* 0x004fe2000fffe0ff */
[----:B------:R-:W-:Y:S01]  /*1920*/  BAR.SYNC.DEFER_BLOCKING 0x0 ;  /* 0x0000000000007b1d */ /* 0x000fe20000010000 */
[----:B------:R-:W-:Y:S01]  /*1930*/  CS2R R102, SRZ ;  /* 0x0000000000667805 */ /* 0x000fe2000001ff00 */
[----:B------:R-:W-:Y:S01]  /*1940*/  CS2R R100, SRZ ;  /* 0x0000000000647805 */ /* 0x000fe2000001ff00 */
[----:B---3--:R-:W-:Y:S01]  /*1950*/  IADD3 R11, R15, UR4, RZ ;  /* 0x000000040f0b7c10 */ /* 0x008fe2000fffe0ff */
        /* <DEDUP_REMOVED lines=20> */
[----:B------:R-:W2:Y:S01]  /*1aa0*/  LDSM.16.M88.4 R164, [R2+0x8080] ;  /* 0x0080800002a4783b */ /* 0x000ea20000000200 */
[----:B------:R-:W-:Y:S01]  /*1ab0*/  CS2R R82, SRZ ;  /* 0x0000000000527805 */ /* 0x000fe2000001ff00 */
[----:B------:R-:W-:Y:S01]  /*1ac0*/  CS2R R80, SRZ ;  /* 0x0000000000507805 */ /* 0x000fe2000001ff00 */
[----:B------:R-:W-:Y:S01]  /*1ad0*/  CS2R R78, SRZ ;  /* 0x00000000004e7805 */ /* 0x000fe2000001ff00 */
[----:B------:R-:W3:Y:S01]  /*1ae0*/  LDSM.16.M88.4 R180, [R2+0xa080] ;  /* 0x00a0800002b4783b */ /* 0x000ee20000000200 */
[----:B------:R-:W-:Y:S01]  /*1af0*/  CS2R R76, SRZ ;  /* 0x00000000004c7805 */ /* 0x000fe2000001ff00 */
[----:B------:R-:W-:Y:S01]  /*1b00*/  CS2R R74, SRZ ;  /* 0x00000000004a7805 */ /* 0x000fe2000001ff00 */
[----:B------:R-:W-:Y:S01]  /*1b10*/  CS2R R72, SRZ ;  /* 0x0000000000487805 */ /* 0x000fe2000001ff00 */
[----:B------:R-:W4:Y:S01]  /*1b20*/  LDSM.16.M88.4 R196, [R2+0xc080] ;  /* 0x00c0800002c4783b */ /* 0x000f220000000200 */
[----:B------:R-:W-:Y:S01]  /*1b30*/  CS2R R70, SRZ ;  /* 0x0000000000467805 */ /* 0x000fe2000001ff00 */
[----:B------:R-:W-:Y:S01]  /*1b40*/  CS2R R68, SRZ ;  /* 0x0000000000447805 */ /* 0x000fe2000001ff00 */
[----:B------:R-:W-:Y:S01]  /*1b50*/  CS2R R66, SRZ ;  /* 0x0000000000427805 */ /* 0x000fe2000001ff00 */
[----:B------:R5:W2:Y:S01]  /*1b60*/  LDSM.16.M88.4 R212, [R2+0xe080] ;  /* 0x00e0800002d4783b */ /* 0x000aa20000000200 */
[C---:B-1----:R-:W-:Y:S01]  /*1b70*/  LEA R10, P2, R4.reuse, c[0x0][0x1f0], 0x1 ;  /* 0x00007c00040a7a11 */ /* 0x042fe200078408ff */
        /* <DEDUP_REMOVED lines=21> */
[----:B------:R-:W1:Y:S01]  /*1cd0*/  LDSM.16.M88.4 R168, [R9+0x8080] ;  /* 0x0080800009a8783b */ /* 0x000e620000000200 */
        /* <DEDUP_REMOVED lines=28> */
[----:B------:R-:W-:Y:S01]  /*1ea0*/  CS2R R38, SRZ ;  /* 0x0000000000267805 */ /* 0x000fe2000001ff00 */
[----:B------:R-:W-:-:S02]  /*1eb0*/  ULDC UR5, c[0x0][0x2a8] ;  /* 0x0000aa0000057ab9 */ /* 0x000fc40000000800 */
[----:B------:R-:W1:Y:S01]  /*1ec0*/  LDSM.16.M88.4 R208, [R5+0xc080] ;  /* 0x00c0800005d0783b */ /* 0x000e620000000200 */
[----:B------:R-:W-:Y:S02]  /*1ed0*/  UISETP.GT.AND UP2, UPT, UR10, -0x1, UPT ;  /* 0xffffffff0a00788c */ /* 0x000fe4000bf44270 */
[----:B------:R-:W-:Y:S01]  /*1ee0*/  ULDC UR6, c[0x0][0x168] ;  /* 0x00005a0000067ab9 */ /* 0x000fe20000000800 */
[----:B------:R-:W1:Y:S01]  /*1ef0*/  LDSM.16.M88.4 R216, [R9+0xe080] ;  /* 0x00e0800009d8783b */ /* 0x000e620000000200 */
[----:B------:R-:W-:-:S03]  /*1f00*/  UISETP.LE.AND UP1, UPT, UR8, UR5, UPT ;  /* 0x000000050800728c */ /* 0x000fc6000bf23270 */
        /* <DEDUP_REMOVED lines=113> */
[----:B------:R-:W-:-:S02]  /*2620*/  CS2R R12, SRZ ;  /* 0x00000000000c7805 */ /* 0x000fc4000001ff00 */
        /* <DEDUP_REMOVED lines=22> */
.L_x_223:
        /* <DEDUP_REMOVED lines=116> */
.L_x_215:
[----:B------:R-:W-:Y:S04]  /*2ed0*/  MOV R6, 0x1 ;  /* 0x0000000100067802 */ /* 0x000fe80000000f00 */
[----:B------:R-:W-:Y:S11]  /*2ee0*/  ISETP.NE.AND P2, PT, R6, c[0x0][0x2a8], PT ;  /* 0x0000aa0006007a0c */ /* 0x000ff60003f45270 */
[----:B------:R-:W-:Y:S02]  /*2ef0*/  @!UPT UIADD3 URZ, URZ, URZ, URZ ;  /* 0x0000003f3f3ff290 */ /* 0x000fe4000fffe03f */
[----:B------:R-:W-:Y:S05]  /*2f00*/  @P2 IMAD.HI.U32 R6, R4, c[0x0][0x2ac], RZ ;  /* 0x0000ab0004062a27 */ /* 0x000fea00078e00ff */
[----:B------:R-:W-:Y:S02]  /*2f10*/  @P2 SHF.R.U32.HI R4, RZ, c[0x0][0x2b0], R6 ;  /* 0x0000ac00ff042a19 */ /* 0x000fe40000011606 */
.L_x_216:
[----:B------:R-:W-:Y:S05]  /*2f20*/  BSYNC B0 ;  /* 0x0000000000007941 */ /* 0x000fea0003800000 */
.L_x_214:
[----:B-1----:R-:W2:Y:S01]  /*2f30*/  LDL R7, [R1+0x84] ;  /* 0x0000840001077983 */ /* 0x002ea20000100800 */
[----:B------:R-:W-:Y:S04]  /*2f40*/  IMAD.MOV.U32 R6, RZ, RZ, c[0x0][0x2a8] ;  /* 0x0000aa00ff067624 */ /* 0x000fe800078e00ff */
[----:B------:R-:W-:Y:S04]  /*2f50*/  IMAD R4, R4, R6, -UR13 ;  /* 0x8000000d04047e24 */ /* 0x000fe8000f8e0206 */
[----:B--2---:R-:W-:Y:S05]  /*2f60*/  IMAD.IADD R4, R4, 0x1, -R7 ;  /* 0x0000000104047824 */ /* 0x004fea00078e0a07 */
[----:B------:R-:W-:Y:S02]  /*2f70*/  IADD3 R6, R4, c[0x0][0x2a8], RZ ;  /* 0x0000aa0004067a10 */ /* 0x000fe40007ffe0ff */
[----:B------:R-:W-:Y:S02]  /*2f80*/  IMNMX R148, R148, R4, !PT ;  /* 0x0000000494947217 */ /* 0x000fe40007800200 */
[----:B------:R-:W-:Y:S02]  /*2f90*/  IMNMX R150, R150, R6, PT ;  /* 0x0000000696967217 */ /* 0x000fe40003800200 */
.L_x_213:
        /* <DEDUP_REMOVED lines=19> */
.L_x_219:
[----:B------:R-:W-:Y:S04]  /*30d0*/  MOV R5, 0x1 ;  /* 0x0000000100057802 */ /* 0x000fe80000000f00 */
[----:B------:R-:W-:Y:S11]  /*30e0*/  ISETP.NE.AND P0, PT, R5, c[0x0][0x2a8], PT ;  /* 0x0000aa0005007a0c */ /* 0x000ff60003f05270 */
[----:B------:R-:W-:Y:S02]  /*30f0*/  @!UPT UIADD3 URZ, URZ, URZ, URZ ;  /* 0x0000003f3f3ff290 */ /* 0x000fe4000fffe03f */
[----:B------:R-:W-:Y:S05]  /*3100*/  @P0 IMAD.HI.U32 R5, R4, c[0x0][0x2ac], RZ ;  /* 0x0000ab0004050a27 */ /* 0x000fea00078e00ff */
[----:B------:R-:W-:Y:S02]  /*3110*/  @P0 SHF.R.U32.HI R4, RZ, c[0x0][0x2b0], R5 ;  /* 0x0000ac00ff040a19 */ /* 0x000fe40000011605 */
.L_x_220:
[----:B------:R-:W-:Y:S05]  /*3120*/  BSYNC B0 ;  /* 0x0000000000007941 */ /* 0x000fea0003800000 */
.L_x_218:
[----:B------:R-:W2:Y:S01]  /*3130*/  LDL R6, [R1+0x84] ;  /* 0x0000840001067983 */ /* 0x000ea20000100800 */
[----:B------:R-:W-:Y:S04]  /*3140*/  IMAD.MOV.U32 R5, RZ, RZ, c[0x0][0x2a8] ;  /* 0x0000aa00ff057624 */ /* 0x000fe800078e00ff */
[----:B------:R-:W-:Y:S04]  /*3150*/  IMAD R4, R4, R5, -UR13 ;  /* 0x8000000d04047e24 */ /* 0x000fe8000f8e0205 */
[----:B--2---:R-:W-:Y:S05]  /*3160*/  IMAD.IADD R4, R4, 0x1, -R6 ;  /* 0x0000000104047824 */ /* 0x004fea00078e0a06 */
[----:B------:R-:W-:Y:S02]  /*3170*/  IADD3 R5, R4, c[0x0][0x2a8], RZ ;  /* 0x0000aa0004057a10 */ /* 0x000fe40007ffe0ff */
[----:B------:R-:W-:Y:S02]  /*3180*/  IMNMX R149, R149, R4, !PT ;  /* 0x0000000495957217 */ /* 0x000fe40007800200 */
[----:B------:R-:W-:Y:S02]  /*3190*/  IMNMX R151, R151, R5, PT ;  /* 0x0000000597977217 */ /* 0x000fe40003800200 */
.L_x_217:
        /* <DEDUP_REMOVED lines=277> */
.L_x_221:
        /* <DEDUP_REMOVED lines=104> */
.L_x_222:
        /* <DEDUP_REMOVED lines=102> */
[----:B------:R-:W-:Y:S01]  /*4fd0*/  FMUL.FTZ R76, R76, c[0x0][0x298] ;  /* 0x0000a6004c4c7a20 */ /* 0x000fe20000410000 */
[----:B------:R-:W-:Y:S01]  /*4fe0*/  PLOP3.LUT P1, PT, PT, PT, PT, 0x8, 0x0 ;  /* 0x000000000000781c */ /* 0x000fe20003f2e170 */
        /* <DEDUP_REMOVED lines=63> */
.L_x_212:
[----:B------:R-:W-:Y:S05]  /*53e0*/  @P1 EXIT ;  /* 0x000000000000194d */ /* 0x000fea0003800000 */
[----:B-1----:R-:W2:Y:S01]  /*53f0*/  LDL.LU.64 R4, [R1+0x70] ;  /* 0x0000700001047983 */ /* 0x002ea20000300a00 */
[----:B------:R-:W-:Y:S01]  /*5400*/  MOV R2, 0x1 ;  /* 0x0000000100027802 */ /* 0x000fe20000000f00 */
[----:B------:R-:W-:Y:S02]  /*5410*/  USHF.L.U32 UR5, UR10, 0xe, URZ ;  /* 0x0000000e0a057899 */ /* 0x000fe4000800063f */
[----:B-----5:R-:W1:Y:S04]  /*5420*/  S2R R0, SR_CTAID.Y ;  /* 0x0000000000007919 */ /* 0x020e680000002600 */
[----:B------:R-:W-:Y:S01]  /*5430*/  BAR.SYNC.DEFER_BLOCKING 0x1, 0x100 ;  /* 0x0044000000007b1d */ /* 0x000fe20000010000 */
[----:B------:R-:W-:Y:S01]  /*5440*/  ISETP.NE.AND P1, PT, R2, c[0x0][0x338], PT ;  /* 0x0000ce0002007a0c */ /* 0x000fe20003f25270 */
[----:B------:R-:W-:-:S04]  /*5450*/  USHF.R.S32.HI UR4, URZ, 0x1f, UR5 ;  /* 0x0000001f3f047899 */ /* 0x000fc80008011405 */
[----:B------:R-:W3:Y:S08]  /*5460*/  S2R R11, SR_CTAID.Z ;  /* 0x00000000000b7919 */ /* 0x000ef00000002700 */
[----:B-1----:R-:W-:-:S05]  /*5470*/  @P1 IMAD.HI.U32 R3, R0, c[0x0][0x33c], RZ ;  /* 0x0000cf0000031a27 */ /* 0x002fca00078e00ff */
[----:B------:R-:W-:Y:S02]  /*5480*/  @P1 SHF.R.U32.HI R0, RZ, c[0x0][0x340], R3 ;  /* 0x0000d000ff001a19 */ /* 0x000fe40000011603 */
[----:B--2---:R-:W-:-:S04]  /*5490*/  IADD3 R2, P0, R4, UR5, RZ ;  /* 0x0000000504027c10 */ /* 0x004fc8000ff1e0ff */
[----:B------:R-:W-:Y:S02]  /*54a0*/  LEA.HI.X.SX32 R3, R4, UR4, 0x1, P0 ;  /* 0x0000000404037c11 */ /* 0x000fe400080f0eff */
[----:B------:R-:W-:-:S05]  /*54b0*/  SHF.R.S32.HI R4, RZ, 0x1f, R0 ;  /* 0x0000001fff047819 */ /* 0x000fca0000011400 */
[C---:B------:R-:W-:Y:S02]  /*54c0*/  IMAD R6, R4.reuse, c[0x0][0x328], RZ ;  /* 0x0000ca0004067a24 */ /* 0x040fe400078e02ff */
[----:B------:R-:W-:Y:S02]  /*54d0*/  IMAD R7, R4, c[0x0][0x300], RZ ;  /* 0x0000c00004077a24 */ /* 0x000fe400078e02ff */
[----:B------:R-:W-:-:S04]  /*54e0*/  IMAD.WIDE.U32 R4, R0, c[0x0][0x328], R2 ;  /* 0x0000ca0000047a25 */ /* 0x000fc800078e0002 */
[----:B------:R-:W-:-:S04]  /*54f0*/  IMAD.WIDE.U32 R2, R0, c[0x0][0x300], R2 ;  /* 0x0000c00000027a25 */ /* 0x000fc800078e0002 */
[C---:B------:R-:W-:Y:S02]  /*5500*/  IMAD R6, R0.reuse, c[0x0][0x32c], R6 ;  /* 0x0000cb0000067a24 */ /* 0x040fe400078e0206 */
[----:B------:R-:W-:Y:S01]  /*5510*/  IMAD R0, R0, c[0x0][0x304], R7 ;  /* 0x0000c10000007a24 */ /* 0x000fe200078e0207 */
[----:B---3--:R-:W-:Y:S02]  /*5520*/  SHF.R.S32.HI R7, RZ, 0x1f, R11 ;  /* 0x0000001fff077819 */ /* 0x008fe4000001140b */
[----:B------:R-:W-:Y:S02]  /*5530*/  IADD3 R5, R5, R6, RZ ;  /* 0x0000000605057210 */ /* 0x000fe40007ffe0ff */
[----:B------:R-:W-:Y:S01]  /*5540*/  IADD3 R3, R3, R0, RZ ;  /* 0x0000000003037210 */ /* 0x000fe20007ffe0ff */
[----:B------:R-:W-:Y:S02]  /*5550*/  IMAD R10, R7, c[0x0][0x330], RZ ;  /* 0x0000cc00070a7a24 */ /* 0x000fe400078e02ff */
[----:B------:R-:W-:-:S04]  /*5560*/  IMAD.WIDE.U32 R8, R11, c[0x0][0x330], R4 ;  /* 0x0000cc000b087a25 */ /* 0x000fc800078e0004 */
[----:B------:R-:W-:Y:S01]  /*5570*/  IMAD R10, R11, c[0x0][0x334], R10 ;  /* 0x0000cd000b0a7a24 */ /* 0x000fe200078e020a */
[----:B------:R-:W-:Y:S01]  /*5580*/  LEA R4, P1, R8, c[0x0][0x310], 0x2 ;  /* 0x0000c40008047a11 */ /* 0x000fe200078210ff */
[----:B------:R-:W-:Y:S02]  /*5590*/  IMAD R0, R7, c[0x0][0x308], RZ ;  /* 0x0000c20007007a24 */ /* 0x000fe400078e02ff */
[----:B------:R-:W-:Y:S01]  /*55a0*/  IMAD.WIDE.U32 R6, R11, c[0x0][0x308], R2 ;  /* 0x0000c2000b067a25 */ /* 0x000fe200078e0002 */
[----:B------:R-:W-:-:S03]  /*55b0*/  IADD3 R10, R9, R10, RZ ;  /* 0x0000000a090a7210 */ /* 0x000fc60007ffe0ff */
[----:B------:R-:W-:Y:S01]  /*55c0*/  IMAD R0, R11, c[0x0][0x30c], R0 ;  /* 0x0000c3000b007a24 */ /* 0x000fe200078e0200 */
[----:B------:R-:W-:Y:S02]  /*55d0*/  LEA.HI.X R5, R8, c[0x0][0x314], R10, 0x2, P1 ;  /* 0x0000c50008057a11 */ /* 0x000fe400008f140a */
[C---:B------:R-:W-:Y:S02]  /*55e0*/  LEA R2, P0, R6.reuse, c[0x0][0x2e8], 0x2 ;  /* 0x0000ba0006027a11 */ /* 0x040fe400078010ff */
[----:B------:R-:W-:Y:S01]  /*55f0*/  IADD3 R0, R7, R0, RZ ;  /* 0x0000000007007210 */ /* 0x000fe20007ffe0ff */
[----:B------:R-:W-:Y:S03]  /*5600*/  RED.E.ADD.F32.FTZ.RN.STRONG.GPU [R4.64], R12 ;  /* 0x0000000c0400798e */ /* 0x000fe6000c10e794 */
[----:B------:R-:W-:Y:S01]  /*5610*/  LEA.HI.X R3, R6, c[0x0][0x2ec], R0, 0x2, P0 ;  /* 0x0000bb0006037a11 */ /* 0x000fe200000f1400 */
        /* <DEDUP_REMOVED lines=128> */
.L_x_224:
        /* <DEDUP_REMOVED lines=14> */
.L_x_1151:


//--------------------- .text._ZN7cutlass13device_kernelIN5flash19enable_sm80_to_sm89INS1_16FlashAttnBwdSm80INS1_25CollectiveMainloopBwdSm80ILi1ELi1EN4cute5tupleIJNS5_1CILi32EEENS7_ILi64EEENS7_ILi256EEEEEENS_6half_tEfNS_4arch4Sm80ELb0ELb1ELb1ELb1ELb0ELb0ELb0ELb0ELi2ELi2ELi2ELi1ELb1EEENS1_21CollectiveEpilogueBwdISB_SC_SE_Li256ELb1ELb0ELi4EEENS1_19SingleTileSchedulerILb1ELb0ELb0ELi64EEEEEEEEEvNT_6ParamsE --------------------------
	.section	.text._ZN7cutlass13device_kernelIN5flash19enable_sm80_to_sm89INS1_16FlashAttnBwdSm80INS1_25CollectiveMainloopBwdSm80ILi1ELi1EN4cute5tupleIJNS5_1CILi32EEENS7_ILi64EEENS7_ILi256EEEEEENS_6half_tEfNS_4arch4Sm80ELb0ELb1ELb1ELb1ELb0ELb0ELb0ELb0ELi2ELi2ELi2ELi1ELb1EEENS1_21CollectiveEpilogueBwdISB_SC_SE_Li256ELb1ELb0ELi4EEENS1_19SingleTileSchedulerILb1ELb0ELb0ELi64EEEEEEEEEvNT_6ParamsE,"ax",@progbits
	.sectioninfo	@"SHI_REGISTERS=255"
	.align	128
.text._ZN7cutlass13device_kernelIN5flash19enable_sm80_to_sm89INS1_16FlashAttnBwdSm80INS1_25CollectiveMainloopBwdSm80ILi1ELi1EN4cute5tupleIJNS5_1CILi32EEENS7_ILi64EEENS7_ILi256EEEEEENS_6half_tEfNS_4arch4Sm80ELb0ELb1ELb1ELb1ELb0ELb0ELb0ELb0ELi2ELi2ELi2ELi1ELb1EEENS1_21CollectiveEpilogueBwdISB_SC_SE_Li256ELb1ELb0ELi4EEENS1_19SingleTileSchedulerILb1ELb0ELb0ELi64EEEEEEEEEvNT_6ParamsE:
        .type           _ZN7cutlass13device_kernelIN5flash19enable_sm80_to_sm89INS1_16FlashAttnBwdSm80INS1_25CollectiveMainloopBwdSm80ILi1ELi1EN4cute5tupleIJNS5_1CILi32EEENS7_ILi64EEENS7_ILi256EEEEEENS_6half_tEfNS_4arch4Sm80ELb0ELb1ELb1ELb1ELb0ELb0ELb0ELb0ELi2ELi2ELi2ELi1ELb1EEENS1_21CollectiveEpilogueBwdISB_SC_SE_Li256ELb1ELb0ELi4EEENS1_19SingleTileSchedulerILb1ELb0ELb0ELi64EEEEEEEEEvNT_6ParamsE,@function
        .size           _ZN7cutlass13device_kernelIN5flash19enable_sm80_to_sm89INS1_16FlashAttnBwdSm80INS1_25CollectiveMainloopBwdSm80ILi1ELi1EN4cute5tupleIJNS5_1CILi32EEENS7_ILi64EEENS7_ILi256EEEEEENS_6half_tEfNS_4arch4Sm80ELb0ELb1ELb1ELb1ELb0ELb0ELb0ELb0ELi2ELi2ELi2ELi1ELb1EEENS1_21CollectiveEpilogueBwdISB_SC_SE_Li256ELb1ELb0ELi4EEENS1_19SingleTileSchedulerILb1ELb0ELb0ELi64EEEEEEEEEvNT_6ParamsE,(.L_x_1152 - _ZN7cutlass13device_kernelIN5flash19enable_sm80_to_sm89INS1_16FlashAttnBwdSm80INS1_25CollectiveMainloopBwdSm80ILi1ELi1EN4cute5tupleIJNS5_1CILi32EEENS7_ILi64EEENS7_ILi256EEEEEENS_6half_tEfNS_4arch4Sm80ELb0ELb1ELb1ELb1ELb0ELb0ELb0ELb0ELi2ELi2ELi2ELi1ELb1EEENS1_21CollectiveEpilogueBwdISB_SC_SE_Li256ELb1ELb0ELi4EEENS1_19SingleTileSchedulerILb1ELb0ELb0ELi64EEEEEEEEEvNT_6ParamsE)
        .other          _ZN7cutlass13device_kernelIN5flash19enable_sm80_to_sm89INS1_16FlashAttnBwdSm80INS1_25CollectiveMainloopBwdSm80ILi1ELi1EN4cute5tupleIJNS5_1CILi32EEENS7_ILi64EEENS7_ILi256EEEEEENS_6half_tEfNS_4arch4Sm80ELb0ELb1ELb1ELb1ELb0ELb0ELb0ELb0ELi2ELi2ELi2ELi1ELb1EEENS1_21CollectiveEpilogueBwdISB_SC_SE_Li256ELb1ELb0ELi4EEENS1_19SingleTileSchedulerILb1ELb0ELb0ELi64EEEEEEEEEvNT_6ParamsE,@"STO_CUDA_ENTRY STV_DEFAULT"
_ZN7cutlass13device_kernelIN5flash19enable_sm80_to_sm89INS1_16FlashAttnBwdSm80INS1_25CollectiveMainloopBwdSm80ILi1ELi1EN4cute5tupleIJNS5_1CILi32EEENS7_ILi64EEENS7_ILi256EEEEEENS_6half_tEfNS_4arch4Sm80ELb0ELb1ELb1ELb1ELb0ELb0ELb0ELb0ELi2ELi2ELi2ELi1ELb1EEENS1_21CollectiveEpilogueBwdISB_SC_SE_Li256ELb1ELb0ELi4EEENS1_19SingleTileSchedulerILb1ELb0ELb0ELi64EEEEEEEEEvNT_6ParamsE:
[----:B------:R-:W-:Y:S02]  /*0000*/  MOV R1, c[0x0][0x28] ;  /* 0x00000a0000017a02 */ /* 0x000fe40000000f00 */
[----:B------:R-:W1:Y:S01]  /*0010*/  S2R R78, SR_TID.X ;  /* 0x00000000004e7919 */ /* 0x000e620000002100 */
[----:B------:R-:W-:Y:S01]  /*0020*/  IMAD.MOV.U32 R8, RZ, RZ, 0x4 ;  /* 0x00000004ff087424 */ /* 0x000fe200078e00ff */
[----:B------:R-:W2:Y:S01]  /*0030*/  S2UR UR6, SR_CTAID.X ;  /* 0x00000000000679c3 */ /* 0x000ea20000002500 */
[----:B------:R-:W-:Y:S01]  /*0040*/  ULDC.64 UR10, c[0x0][0x118] ;  /* 0x00004600000a7ab9 */ /* 0x000fe20000000a00 */
[----:B------:R-:W3:Y:S01]  /*0050*/  S2R R5, SR_CTAID.Z ;  /* 0x0000000000057919 */ /* 0x000ee20000002700 */
[----:B------:R-:W-:-:S03]  /*0060*/  IADD3 R1, R1, -0xd8, RZ ;  /* 0xffffff2801017810 */ /* 0x000fc60007ffe0ff */
[----:B------:R-:W4:Y:S01]  /*0070*/  S2R R77, SR_CTAID.Y ;  /* 0x00000000004d7919 */ /* 0x000f220000002600 */
[----:B-1----:R-:W-:Y:S01]  /*0080*/  SHF.R.U32.HI R0, RZ, 0x5, R78 ;  /* 0x00000005ff007819 */ /* 0x002fe2000001164e */
[----:B---3--:R-:W-:-:S05]  /*0090*/  IMAD.WIDE R2, R5, R8, c[0x0][0x3c0] ;  /* 0x0000f00005027625 */ /* 0x008fca00078e0208 */
[----:B------:R-:W1:Y:S02]  /*00a0*/  SHFL.IDX PT, R0, R0, RZ, 0x1f ;  /* 0x00001fff00007589 */ /* 0x000e6400000e0000 */
[----:B-1----:R-:W-:-:S13]  /*00b0*/  ISETP.NE.AND P0, PT, R0, RZ, PT ;  /* 0x000000ff0000720c */ /* 0x002fda0003f05270 */
[----:B------:R-:W-:Y:S05]  /*00c0*/  @!P0 BRA `(.L_x_225) ;  /* 0x0000013000008947 */ /* 0x000fea0003800000 */
[----:B--2-4-:R-:W-:-:S04]  /*00d0*/  ISETP.NE.U32.AND P0, PT, RZ, c[0x0][0x3c0], PT ;  /* 0x0000f000ff007a0c */ /* 0x014fc80003f05070 */
[----:B------:R-:W-:-:S13]  /*00e0*/  ISETP.NE.AND.EX P0, PT, RZ, c[0x0][0x3c4], PT, P0 ;  /* 0x0000f100ff007a0c */ /* 0x000fda0003f05300 */
[----:B------:R-:W-:Y:S05]  /*00f0*/  @!P0 BRA `(.L_x_226) ;  /* 0x0000002000008947 */ /* 0x000fea0003800000 */
[----:B------:R1:W5:Y:S01]  /*0100*/  LDG.E R0, [R2.64] ;  /* 0x0000000a02007981 */ /* 0x000362000c1e1900 */
[----:B------:R-:W-:Y:S05]  /*0110*/  BRA `(.L_x_227) ;  /* 0x0000009000007947 */ /* 0x000fea0003800000 */
.L_x_226:
        /* <DEDUP_REMOVED lines=8> */
.L_x_228:
[----:B------:R-:W-:Y:S02]  /*01a0*/  MOV R0, c[0x0][0x3a4] ;  /* 0x0000e90000007a02 */ /* 0x000fe40000000f00 */
.L_x_227:
[----:B------:R-:W-:-:S06]  /*01b0*/  USHF.L.U32 UR9, UR6, 0x6, URZ ;  /* 0x0000000606097899 */ /* 0x000fcc000800063f */
[----:B-----5:R-:W-:-:S04]  /*01c0*/  ISETP.LE.AND P0, PT, R0, UR9, PT ;  /* 0x0000000900007c0c */ /* 0x020fc8000bf03270 */
[----:B------:R-:W-:-:S05]  /*01d0*/  SEL R0, R5, 0xffffffff, !P0 ;  /* 0xffffffff05007807 */ /* 0x000fca0004000000 */
[----:B------:R2:W-:Y:S01]  /*01e0*/  STL [R1+0xbc], R0 ;  /* 0x0000bc0001007387 */ /* 0x0005e20000100800 */
[----:B------:R-:W-:Y:S05]  /*01f0*/  BRA `(.L_x_229) ;  /* 0x0000012000007947 */ /* 0x000fea0003800000 */
.L_x_225:
[----:B--2-4-:R-:W-:-:S04]  /*0200*/  ISETP.NE.U32.AND P0, PT, RZ, c[0x0][0x3c0], PT ;  /* 0x0000f000ff007a0c */ /* 0x014fc80003f05070 */
[----:B------:R-:W-:-:S13]  /*0210*/  ISETP.NE.AND.EX P0, PT, RZ, c[0x0][0x3c4], PT, P0 ;  /* 0x0000f100ff007a0c */ /* 0x000fda0003f05300 */
[----:B------:R-:W-:Y:S05]  /*0220*/  @!P0 BRA `(.L_x_230) ;  /* 0x0000002000008947 */ /* 0x000fea0003800000 */
[----:B------:R1:W5:Y:S01]  /*0230*/  LDG.E R0, [R2.64] ;  /* 0x0000000a02007981 */ /* 0x000362000c1e1900 */
[----:B------:R-:W-:Y:S05]  /*0240*/  BRA `(.L_x_231) ;  /* 0x0000009000007947 */ /* 0x000fea0003800000 */
.L_x_230:
        /* <DEDUP_REMOVED lines=8> */
.L_x_232:
[----:B------:R-:W-:Y:S02]  /*02d0*/  MOV R0, c[0x0][0x3a4] ;  /* 0x0000e90000007a02 */ /* 0x000fe40000000f00 */
.L_x_231:
[----:B------:R-:W-:-:S06]  /*02e0*/  USHF.L.U32 UR9, UR6, 0x6, URZ ;  /* 0x0000000606097899 */ /* 0x000fcc000800063f */
[----:B-----5:R-:W-:-:S04]  /*02f0*/  ISETP.LE.AND P0, PT, R0, UR9, PT ;  /* 0x0000000900007c0c */ /* 0x020fc8000bf03270 */
[----:B------:R-:W-:-:S05]  /*0300*/  SEL R0, R5, 0xffffffff, !P0 ;  /* 0xffffffff05007807 */ /* 0x000fca0004000000 */
[----:B------:R2:W-:Y:S04]  /*0310*/  STL [R1+0xbc], R0 ;  /* 0x0000bc0001007387 */ /* 0x0005e80000100800 */
.L_x_229:
[----:B------:R-:W3:Y:S02]  /*0320*/  LDL R79, [R1+0xbc] ;  /* 0x0000bc00014f7983 */ /* 0x000ee40000100800 */
[----:B---3--:R-:W-:-:S13]  /*0330*/  ISETP.GE.AND P0, PT, R79, RZ, PT ;  /* 0x000000ff4f00720c */ /* 0x008fda0003f06270 */
[----:B------:R-:W-:Y:S05]  /*0340*/  @!P0 EXIT ;  /* 0x000000000000894d */ /* 0x000fea0003800000 */
[----:B------:R-:W-:Y:S01]  /*0350*/  ISETP.NE.U32.AND P0, PT, RZ, c[0x0][0x2d8], PT ;  /* 0x0000b600ff007a0c */ /* 0x000fe20003f05070 */
[----:B------:R-:W-:Y:S01]  /*0360*/  IMAD.WIDE R6, R79, R8, c[0x0][0x2c8] ;  /* 0x0000b2004f067625 */ /* 0x000fe200078e0208 */
[----:B------:R-:W-:Y:S02]  /*0370*/  ISETP.NE.U32.AND P1, PT, RZ, c[0x0][0x2c8], PT ;  /* 0x0000b200ff007a0c */ /* 0x000fe40003f25070 */
[----:B------:R-:W-:Y:S02]  /*0380*/  ISETP.NE.AND.EX P0, PT, RZ, c[0x0][0x2dc], PT, P0 ;  /* 0x0000b700ff007a0c */ /* 0x000fe40003f05300 */
[----:B------:R-:W-:Y:S02]  /*0390*/  ISETP.NE.AND.EX P6, PT, RZ, c[0x0][0x2cc], PT, P1 ;  /* 0x0000b300ff007a0c */ /* 0x000fe40003fc5310 */
[----:B------:R-:W-:-:S09]  /*03a0*/  ISETP.NE.U32.AND P2, PT, RZ, c[0x0][0x2d0], PT ;  /* 0x0000b400ff007a0c */ /* 0x000fd20003f45070 */
[----:B-1----:R-:W-:Y:S02]  /*03b0*/  @P0 IMAD.WIDE R2, R79, R8, c[0x0][0x2d8] ;  /* 0x0000b6004f020625 */ /* 0x002fe400078e0208 */
[----:B--2---:R-:W2:Y:S01]  /*03c0*/  @P6 LDG.E R0, [R6.64] ;  /* 0x0000000a06006981 */ /* 0x004ea2000c1e1900 */
[----:B------:R-:W-:-:S03]  /*03d0*/  ISETP.NE.AND.EX P2, PT, RZ, c[0x0][0x2d4], PT, P2 ;  /* 0x0000b500ff007a0c */ /* 0x000fc60003f45320 */
[----:B------:R-:W3:Y:S01]  /*03e0*/  @P0 LDG.E R2, [R2.64] ;  /* 0x0000000a02020981 */ /* 0x000ee2000c1e1900 */
[----:B------:R-:W-:Y:S02]  /*03f0*/  IMAD.MOV.U32 R76, RZ, RZ, RZ ;  /* 0x000000ffff4c7224 */ /* 0x000fe400078e00ff */
[----:B------:R-:W-:Y:S02]  /*0400*/  IMAD.MOV.U32 R9, RZ, RZ, RZ ;  /* 0x000000ffff097224 */ /* 0x000fe400078e00ff */
[----:B------:R-:W-:Y:S02]  /*0410*/  IMAD.WIDE R4, R79, R8, c[0x0][0x2d0] ;  /* 0x0000b4004f047625 */ /* 0x000fe400078e0208 */
[----:B------:R1:W5:Y:S04]  /*0420*/  @P6 LDG.E R76, [R6.64] ;  /* 0x0000000a064c6981 */ /* 0x000368000c1e1900 */
[----:B------:R1:W5:Y:S01]  /*0430*/  @P2 LDG.E R9, [R4.64] ;  /* 0x0000000a04092981 */ /* 0x000362000c1e1900 */
[----:B------:R-:W-:-:S02]  /*0440*/  ULDC UR8, c[0x0][0x168] ;  /* 0x00005a0000087ab9 */ /* 0x000fc40000000800 */
[----:B------:R-:W-:Y:S01]  /*0450*/  ULDC UR15, c[0x0][0x198] ;  /* 0x00006600000f7ab9 */ /* 0x000fe20000000800 */
[----:B------:R-:W-:Y:S02]  /*0460*/  IMAD.MOV.U32 R11, RZ, RZ, RZ ;  /* 0x000000ffff0b7224 */ /* 0x000fe400078e00ff */
[----:B--2---:R-:W-:Y:S01]  /*0470*/  @P6 IMAD R0, R79, 0x20, R0 ;  /* 0x000000204f006824 */ /* 0x004fe200078e0200 */
[----:B---3--:R2:W3:Y:S04]  /*0480*/  @P0 R2UR UR8, R2 ;  /* 0x00000000020803c2 */ /* 0x0084e800000e0000 */
[----:B--2---:R-:W-:-:S04]  /*0490*/  @P6 SHF.R.S32.HI R2, RZ, 0x1f, R0 ;  /* 0x0000001fff026819 */ /* 0x004fc80000011400 */
[----:B------:R-:W-:-:S04]  /*04a0*/  @P6 LEA.HI R0, R2, R0, RZ, 0x5 ;  /* 0x0000000002006211 */ /* 0x000fc800078f28ff */
[----:B------:R-:W-:Y:S01]  /*04b0*/  @P6 LOP3.LUT R11, R0, 0xffffffe0, RZ, 0xc0, !PT ;  /* 0xffffffe0000b6812 */ /* 0x000fe200078ec0ff */
[----:B------:R-:W-:Y:S05]  /*04c0*/  @P0 BRA `(.L_x_233) ;  /* 0x0000006000000947 */ /* 0x000fea0003800000 */
[----:B-1-3--:R-:W-:Y:S05]  /*04d0*/  @!P6 BRA `(.L_x_233) ;  /* 0x000000500000e947 */ /* 0x00afea0003800000 */
[----:B------:R-:W2:Y:S04]  /*04e0*/  LDG.E R2, [R6.64] ;  /* 0x0000000a06027981 */ /* 0x000ea8000c1e1900 */
[----:B------:R-:W3:Y:S01]  /*04f0*/  LDG.E R0, [R6.64+0x4] ;  /* 0x0000040a06007981 */ /* 0x000ee2000c1e1900 */
[----:B--2---:R-:W1:Y:S08]  /*0500*/  R2UR UR8, R2 ;  /* 0x00000000020873c2 */ /* 0x004e7000000e0000 */
[----:B---3--:R-:W1:Y:S02]  /*0510*/  R2UR UR4, R0 ;  /* 0x00000000000473c2 */ /* 0x008e6400000e0000 */
[----:B-1----:R-:W-:-:S06]  /*0520*/  UIADD3 UR8, -UR8, UR4, URZ ;  /* 0x0000000408087290 */ /* 0x002fcc000fffe13f */
.L_x_233:
[----:B-1-3--:R-:W-:-:S04]  /*0530*/  ISETP.NE.U32.AND P0, PT, RZ, c[0x0][0x2e0], PT ;  /* 0x0000b800ff007a0c */ /* 0x00afc80003f05070 */
[----:B------:R-:W-:-:S13]  /*0540*/  ISETP.NE.AND.EX P0, PT, RZ, c[0x0][0x2e4], PT, P0 ;  /* 0x0000b900ff007a0c */ /* 0x000fda0003f05300 */
[----:B------:R-:W-:Y:S05]  /*0550*/  @!P0 BRA `(.L_x_234) ;  /* 0x0000004000008947 */ /* 0x000fea0003800000 */
[----:B------:R-:W-:-:S05]  /*0560*/  IMAD.WIDE R2, R79, R8, c[0x0][0x2e0] ;  /* 0x0000b8004f027625 */ /* 0x000fca00078e0208 */
[----:B------:R-:W2:Y:S02]  /*0570*/  LDG.E R0, [R2.64] ;  /* 0x0000000a02007981 */ /* 0x000ea4000c1e1900 */
[----:B--2---:R1:W2:Y:S02]  /*0580*/  R2UR UR15, R0 ;  /* 0x00000000000f73c2 */ /* 0x0042a400000e0000 */
[----:B-12---:R-:W-:Y:S05]  /*0590*/  BRA `(.L_x_235) ;  /* 0x0000006000007947 */ /* 0x006fea0003800000 */
.L_x_234:
[----:B------:R-:W-:Y:S05]  /*05a0*/  @!P2 BRA `(.L_x_235) ;  /* 0x000000500000a947 */ /* 0x000fea0003800000 */
[----:B------:R-:W2:Y:S04]  /*05b0*/  LDG.E R2, [R4.64] ;  /* 0x0000000a04027981 */ /* 0x000ea8000c1e1900 */
[----:B------:R-:W3:Y:S01]  /*05c0*/  LDG.E R0, [R4.64+0x4] ;  /* 0x0000040a04007981 */ /* 0x000ee2000c1e1900 */
[----:B--2---:R-:W1:Y:S08]  /*05d0*/  R2UR UR15, R2 ;  /* 0x00000000020f73c2 */ /* 0x004e7000000e0000 */
[----:B---3--:R-:W1:Y:S02]  /*05e0*/  R2UR UR4, R0 ;  /* 0x00000000000473c2 */ /* 0x008e6400000e0000 */
[----:B-1----:R-:W-:-:S06]  /*05f0*/  UIADD3 UR15, -UR15, UR4, URZ ;  /* 0x000000040f0f7290 */ /* 0x002fcc000fffe13f */
.L_x_235:
[----:B------:R-:W-:Y:S01]  /*0600*/  UIADD3 UR5, UR8, 0x1f, URZ ;  /* 0x0000001f08057890 */ /* 0x000fe2000fffe03f */
[----:B------:R-:W-:-:S03]  /*0610*/  ISETP.LE.AND P0, PT, RZ, UR6, PT ;  /* 0x00000006ff007c0c */ /* 0x000fc6000bf03270 */
[----:B------:R-:W-:-:S04]  /*0620*/  USHF.R.S32.HI UR4, URZ, 0x1f, UR5 ;  /* 0x0000001f3f047899 */ /* 0x000fc80008011405 */
[----:B------:R-:W-:-:S04]  /*0630*/  ULEA.HI UR4, UR4, UR5, URZ, 0x5 ;  /* 0x0000000504047291 */ /* 0x000fc8000f8f283f */
[----:B------:R-:W-:Y:S02]  /*0640*/  USHF.R.S32.HI UR7, URZ, 0x5, UR4 ;  /* 0x000000053f077899 */ /* 0x000fe40008011404 */
[----:B------:R-:W-:Y:S05]  /*0650*/  @!P0 BRA `(.L_x_236) ;  /* 0x0000009000008947 */ /* 0x000fea0003800000 */
[----:B------:R-:W-:Y:S02]  /*0660*/  UIADD3 UR4, -UR15, 0x5f, UR8 ;  /* 0x0000005f0f047890 */ /* 0x000fe4000fffe108 */
[----:B------:R-:W-:Y:S02]  /*0670*/  ULDC UR5, c[0x0][0x2a0] ;  /* 0x0000a80000057ab9 */ /* 0x000fe40000000800 */
[----:B------:R-:W-:-:S04]  /*0680*/  ULEA UR4, UR6, UR4, 0x6 ;  /* 0x0000000406047291 */ /* 0x000fc8000f8e303f */
[----:B------:R-:W-:-:S04]  /*0690*/  UIADD3 UR5, UR4, UR5, URZ ;  /* 0x0000000504057290 */ /* 0x000fc8000fffe03f */
[----:B------:R-:W-:-:S04]  /*06a0*/  USHF.R.S32.HI UR4, URZ, 0x1f, UR5 ;  /* 0x0000001f3f047899 */ /* 0x000fc80008011405 */
[----:B------:R-:W-:-:S04]  /*06b0*/  ULEA.HI UR4, UR4, UR5, URZ, 0x5 ;  /* 0x0000000504047291 */ /* 0x000fc8000f8f283f */
[----:B------:R-:W-:-:S04]  /*06c0*/  USHF.R.S32.HI UR4, URZ, 0x5, UR4 ;  /* 0x000000053f047899 */ /* 0x000fc80008011404 */
[----:B------:R-:W-:-:S04]  /*06d0*/  UISETP.LT.AND UP0, UPT, UR7, UR4, UPT ;  /* 0x000000040700728c */ /* 0x000fc8000bf01270 */
[----:B------:R-:W-:Y:S02]  /*06e0*/  USEL UR7, UR7, UR4, UP0 ;  /* 0x0000000407077287 */ /* 0x000fe40008000000 */
.L_x_236:
[----:B------:R-:W-:Y:S01]  /*06f0*/  UIADD3 UR4, UR9, UR8, -UR15 ;  /* 0x0000000809047290 */ /* 0x000fe2000fffe80f */
[----:B------:R-:W-:Y:S01]  /*0700*/  PLOP3.LUT P0, PT, PT, PT, PT, 0x80, 0x0 ;  /* 0x000000000000781c */ /* 0x000fe20003f0f070 */
[----:B------:R-:W-:Y:S01]  /*0710*/  ULDC UR5, c[0x0][0x2a4] ;  /* 0x0000a90000057ab9 */ /* 0x000fe20000000800 */
[----:B------:R-:W-:Y:S01]  /*0720*/  IMAD.MOV.U32 R10, RZ, RZ, RZ ;  /* 0x000000ffff0a7224 */ /* 0x000fe200078e00ff */
[----:B------:R-:W-:Y:S01]  /*0730*/  UIADD3 UR5, UR4, -UR5, URZ ;  /* 0x8000000504057290 */ /* 0x000fe2000fffe03f */
[----:B------:R-:W-:Y:S01]  /*0740*/  IMAD.MOV.U32 R134, RZ, RZ, RZ ;  /* 0x000000ffff867224 */ /* 0x000fe200078e00ff */
        /* <DEDUP_REMOVED lines=9> */
[----:B------:R-:W-:Y:S01]  /*07e0*/  MOV R124, RZ ;  /* 0x000000ff007c7202 */ /* 0x000fe20000000f00 */
[----:B------:R-:W-:Y:S01]  /*07f0*/  USHF.R.S32.HI UR12, URZ, 0x5, UR4 ;  /* 0x000000053f0c7899 */ /* 0x000fe20008011404 */
[----:B------:R-:W-:Y:S01]  /*0800*/  IMAD.MOV.U32 R8, RZ, RZ, RZ ;  /* 0x000000ffff087224 */ /* 0x000fe200078e00ff */
[----:B------:R-:W-:Y:S01]  /*0810*/  MOV R118, RZ ;  /* 0x000000ff00767202 */ /* 0x000fe20000000f00 */
        /* <DEDUP_REMOVED lines=60> */
[----:B------:R-:W-:Y:S01]  /*0be0*/  IMAD.MOV.U32 R0, RZ, RZ, c[0x0][0x248] ;  /* 0x00009200ff007624 */ /* 0x000fe200078e00ff */
[----:B------:R-:W-:Y:S01]  /*0bf0*/  SHF.R.S32.HI R31, RZ, 0x1f, R78 ;  /* 0x0000001fff1f7819 */ /* 0x000fe2000001144e */
[----:B------:R-:W-:Y:S01]  /*0c00*/  IMAD.MOV.U32 R10, RZ, RZ, R77 ;  /* 0x000000ffff0a7224 */ /* 0x000fe200078e004d */
[----:B------:R-:W-:Y:S01]  /*0c10*/  SHF.R.S32.HI R28, RZ, 0x1f, R79 ;  /* 0x0000001fff1c7819 */ /* 0x000fe2000001144f */
[----:B------:R-:W-:Y:S01]  /*0c20*/  IMAD.SHL.U32 R12, R78, 0x4, RZ ;  /* 0x000000044e0c7824 */ /* 0x000fe200078e00ff */
[----:B------:R-:W-:Y:S01]  /*0c30*/  ISETP.NE.AND P0, PT, R0, 0x1, PT ;  /* 0x000000010000780c */ /* 0x000fe20003f05270 */
[----:B------:R-:W-:Y:S01]  /*0c40*/  UIADD3 UR14, -UR9, UR15, URZ ;  /* 0x0000000f090e7290 */ /* 0x000fe2000fffe13f */
[----:B------:R-:W-:Y:S01]  /*0c50*/  LEA.HI R37, R31, R78, RZ, 0x3 ;  /* 0x0000004e1f257211 */ /* 0x000fe200078f18ff */
[----:B------:R-:W-:Y:S01]  /*0c60*/  IMAD.MOV.U32 R17, RZ, RZ, c[0x0][0x1d8] ;  /* 0x00007600ff117624 */ /* 0x000fe200078e00ff */
[----:B------:R-:W-:Y:S01]  /*0c70*/  SEL R22, R28, RZ, !P2 ;  /* 0x000000ff1c167207 */ /* 0x000fe20005000000 */
[----:B------:R-:W-:Y:S01]  /*0c80*/  IMAD.MOV.U32 R18, RZ, RZ, c[0x0][0x1dc] ;  /* 0x00007700ff127624 */ /* 0x000fe200078e00ff */
[----:B------:R-:W-:Y:S01]  /*0c90*/  LOP3.LUT R0, R37, 0xfffffff8, RZ, 0xc0, !PT ;  /* 0xfffffff825007812 */ /* 0x000fe200078ec0ff */
[----:B------:R-:W-:Y:S01]  /*0ca0*/  IMAD.MOV.U32 R15, RZ, RZ, c[0x0][0x2a8] ;  /* 0x0000aa00ff0f7624 */ /* 0x000fe200078e00ff */
[----:B------:R-:W-:Y:S01]  /*0cb0*/  SHF.R.S32.HI R43, RZ, 0x3, R37 ;  /* 0x00000003ff2b7819 */ /* 0x000fe20000011425 */
[----:B------:R-:W-:Y:S01]  /*0cc0*/  IMAD R8, R22, c[0x0][0x1e8], RZ ;  /* 0x00007a0016087a24 */ /* 0x000fe200078e02ff */
[----:B------:R-:W-:Y:S01]  /*0cd0*/  SEL R19, R79, RZ, !P2 ;  /* 0x000000ff4f137207 */ /* 0x000fe20005000000 */
[----:B------:R-:W-:Y:S01]  /*0ce0*/  IMAD.IADD R23, R78, 0x1, -R0 ;  /* 0x000000014e177824 */ /* 0x000fe200078e0a00 */
[----:B------:R-:W-:Y:S01]  /*0cf0*/  SHF.R.S32.HI R13, RZ, 0x1f, R43 ;  /* 0x0000001fff0d7819 */ /* 0x000fe2000001142b */
[----:B------:R-:W-:Y:S01]  /*0d00*/  @P0 IMAD.HI.U32 R2, R77, c[0x0][0x24c], RZ ;  /* 0x000093004d020a27 */ /* 0x000fe200078e00ff */
[----:B------:R-:W-:Y:S01]  /*0d10*/  IADD3 R20, P1, R12, R11, RZ ;  /* 0x0000000b0c147210 */ /* 0x000fe20007f3e0ff */
[----:B------:R-:W-:Y:S01]  /*0d20*/  USHF.R.S32.HI UR13, URZ, 0x1f, UR12 ;  /* 0x0000001f3f0d7899 */ /* 0x000fe2000801140c */
[----:B-----5:R-:W-:Y:S01]  /*0d30*/  IADD3 R14, P2, R43, R76, RZ ;  /* 0x0000004c2b0e7210 */ /* 0x020fe20007f5e0ff */
[----:B------:R-:W-:Y:S01]  /*0d40*/  ULDC.64 UR4, c[0x0][0x178] ;  /* 0x00005e0000047ab9 */ /* 0x000fe20000000a00 */
[----:B------:R-:W-:Y:S01]  /*0d50*/  @P0 SHF.R.U32.HI R10, RZ, c[0x0][0x250], R2 ;  /* 0x00009400ff0a0a19 */ /* 0x000fe20000011602 */
[----:B------:R-:W-:Y:S01]  /*0d60*/  IMAD.SHL.U32 R2, R23, 0x8, RZ ;  /* 0x0000000817027824 */ /* 0x000fe200078e00ff */
[----:B------:R-:W-:Y:S01]  /*0d70*/  IADD3 R6, P0, R43, R9, RZ ;  /* 0x000000092b067210 */ /* 0x000fe20007f1e0ff */
[----:B------:R-:W-:Y:S01]  /*0d80*/  UIMAD UR16, UR13, UR4, URZ ;  /* 0x000000040d1072a4 */ /* 0x000fe2000f8e023f */
[----:B------:R-:W-:Y:S01]  /*0d90*/  SHF.R.S32.HI R16, RZ, 0x1f, R10 ;  /* 0x0000001fff107819 */ /* 0x000fe2000001140a */
[----:B------:R-:W-:Y:S01]  /*0da0*/  UIMAD.WIDE.U32 UR18, UR12, UR4, URZ ;  /* 0x000000040c1272a5 */ /* 0x000fe2000f8e003f */
[--C-:B------:R-:W-:Y:S01]  /*0db0*/  SHF.R.S32.HI R3, RZ, 0x1f, R2.reuse ;  /* 0x0000001fff037819 */ /* 0x100fe20000011402 */
[----:B------:R-:W-:Y:S01]  /*0dc0*/  UIMAD UR5, UR12, UR5, UR16 ;  /* 0x000000050c0572a4 */ /* 0x000fe2000f8e0210 */
[----:B------:R-:W-:Y:S01]  /*0dd0*/  LEA.HI.X.SX32 R7, R9, R13, 0x1, P0 ;  /* 0x0000000d09077211 */ /* 0x000fe200000f0eff */
[----:B------:R-:W-:Y:S01]  /*0de0*/  IMAD R0, R16, c[0x0][0x1e0], RZ ;  /* 0x0000780010007a24 */ /* 0x000fe200078e02ff */
[----:B------:R-:W-:Y:S01]  /*0df0*/  IADD3 R35, R2, 0x40, RZ ;  /* 0x0000004002237810 */ /* 0x000fe20007ffe0ff */
[C---:B------:R-:W-:Y:S01]  /*0e00*/  IMAD.WIDE.U32 R4, R10.reuse, c[0x0][0x1e0], R2 ;  /* 0x000078000a047a25 */ /* 0x040fe200078e0002 */
[-C--:B------:R-:W-:Y:S01]  /*0e10*/  LEA.HI R40, R31, R78.reuse, RZ, 0x4 ;  /* 0x0000004e1f287211 */ /* 0x080fe200078f20ff */
[----:B------:R-:W-:Y:S01]  /*0e20*/  UIADD3 UR5, UR19, UR5, URZ ;  /* 0x0000000513057290 */ /* 0x000fe2000fffe03f */
[----:B------:R-:W-:Y:S01]  /*0e30*/  ISETP.GE.AND P4, PT, R35, c[0x0][0x1cc], PT ;  /* 0x0000730023007a0c */ /* 0x000fe20003f86270 */
[----:B------:R-:W-:Y:S01]  /*0e40*/  IMAD R0, R10, c[0x0][0x1e4], R0 ;  /* 0x000079000a007a24 */ /* 0x000fe200078e0200 */
[-C--:B------:R-:W-:Y:S01]  /*0e50*/  LEA.HI R30, R31, R78.reuse, RZ, 0x2 ;  /* 0x0000004e1f1e7211 */ /* 0x080fe200078f10ff */
[----:B------:R-:W-:Y:S01]  /*0e60*/  IMAD.U32 R9, RZ, RZ, UR6 ;  /* 0x00000006ff097e24 */ /* 0x000fe2000f8e00ff */
[C---:B------:R-:W-:Y:S01]  /*0e70*/  IADD3 R34, R2.reuse, 0x80, RZ ;  /* 0x0000008002227810 */ /* 0x040fe20007ffe0ff */
[----:B------:R-:W-:Y:S01]  /*0e80*/  IMAD.IADD R5, R5, 0x1, R0 ;  /* 0x0000000105057824 */ /* 0x000fe200078e0200 */
[----:B------:R-:W-:Y:S01]  /*0e90*/  IADD3 R33, R2, 0xc0, RZ ;  /* 0x000000c002217810 */ /* 0x000fe20007ffe0ff */
[----:B------:R-:W-:Y:S01]  /*0ea0*/  IMAD R0, R19, c[0x0][0x1ec], R8 ;  /* 0x00007b0013007a24 */ /* 0x000fe200078e0208 */
[----:B------:R-:W-:Y:S01]  /*0eb0*/  SHF.R.S32.HI R29, RZ, 0x2, R30 ;  /* 0x00000002ff1d7819 */ /* 0x000fe2000001141e */
[----:B------:R-:W-:Y:S01]  /*0ec0*/  IMAD.WIDE R8, R9, 0x40, R6 ;  /* 0x0000004009087825 */ /* 0x000fe200078e0206 */
[----:B------:R-:W-:Y:S01]  /*0ed0*/  ISETP.GE.AND P3, PT, R34, c[0x0][0x1cc], PT ;  /* 0x0000730022007a0c */ /* 0x000fe20003f66270 */
[----:B------:R-:W-:Y:S01]  /*0ee0*/  USHF.L.U32 UR16, UR12, 0x5, URZ ;  /* 0x000000050c107899 */ /* 0x000fe2000800063f */
[-C--:B------:R-:W-:Y:S01]  /*0ef0*/  LEA.HI R38, R31, R78.reuse, RZ, 0x5 ;  /* 0x0000004e1f267211 */ /* 0x080fe200078f28ff */
[----:B------:R-:W-:Y:S01]  /*0f00*/  IMAD.WIDE.U32 R4, R19, c[0x0][0x1e8], R4 ;  /* 0x00007a0013047a25 */ /* 0x000fe200078e0004 */
[----:B------:R-:W-:Y:S01]  /*0f10*/  SHF.R.S32.HI R41, RZ, 0x1f, R77 ;  /* 0x0000001fff297819 */ /* 0x000fe2000001144d */
[----:B------:R-:W-:Y:S01]  /*0f20*/  UIADD3 UR4, -UR16, UR8, URZ ;  /* 0x0000000810047290 */ /* 0x000fe2000fffe13f */
[----:B------:R-:W-:Y:S01]  /*0f30*/  SHF.R.S32.HI R36, RZ, 0x5, R38 ;  /* 0x00000005ff247819 */ /* 0x000fe20000011426 */
[----:B------:R-:W-:Y:S01]  /*0f40*/  IMAD R6, R9, c[0x0][0x1d8], RZ ;  /* 0x0000760009067a24 */ /* 0x000fe200078e02ff */
[----:B------:R-:W-:Y:S01]  /*0f50*/  UMOV UR17, 0x5 ;  /* 0x0000000500117882 */ /* 0x000fe20000000000 */
[----:B------:R-:W-:Y:S01]  /*0f60*/  IMAD.IADD R5, R5, 0x1, R0 ;  /* 0x0000000105057824 */ /* 0x000fe200078e0200 */
[----:B------:R-:W-:Y:S01]  /*0f70*/  CS2R R138, SRZ ;  /* 0x00000000008a7805 */ /* 0x000fe2000001ff00 */
[C---:B------:R-:W-:Y:S01]  /*0f80*/  IMAD R0, R8.reuse, c[0x0][0x1dc], R6 ;  /* 0x0000770008007a24 */ /* 0x040fe200078e0206 */
[----:B------:R-:W-:Y:S01]  /*0f90*/  CS2R R136, SRZ ;  /* 0x0000000000887805 */ /* 0x000fe2000001ff00 */
[----:B------:R-:W-:Y:S01]  /*0fa0*/  IMAD.WIDE.U32 R6, R8, c[0x0][0x1d8], R4 ;  /* 0x0000760008067a25 */ /* 0x000fe200078e0004 */
[----:B------:R-:W-:Y:S01]  /*0fb0*/  SHF.R.S32.HI R5, RZ, 0x1f, R11 ;  /* 0x0000001fff057819 */ /* 0x000fe2000001140b */
[----:B------:R-:W-:Y:S01]  /*0fc0*/  CS2R R134, SRZ ;  /* 0x0000000000867805 */ /* 0x000fe2000001ff00 */
[----:B------:R-:W-:Y:S01]  /*0fd0*/  CS2R R132, SRZ ;  /* 0x0000000000847805 */ /* 0x000fe2000001ff00 */
[----:B------:R-:W-:Y:S01]  /*0fe0*/  IMAD.IADD R0, R7, 0x1, R0 ;  /* 0x0000000107007824 */ /* 0x000fe200078e0200 */
[----:B------:R-:W-:Y:S01]  /*0ff0*/  LEA R4, P0, R6, c[0x0][0x1c0], 0x1 ;  /* 0x0000700006047a11 */ /* 0x000fe200078008ff */
[----:B------:R-:W-:Y:S01]  /*1000*/  IMAD.SHL.U32 R7, R43, 0x40, RZ ;  /* 0x000000402b077824 */ /* 0x000fe200078e00ff */
[----:B------:R-:W-:Y:S01]  /*1010*/  LEA.HI.X.SX32 R21, R12, R5, 0x1, P1 ;  /* 0x000000050c157211 */ /* 0x000fe200008f0eff */
[----:B------:R-:W-:Y:S01]  /*1020*/  IMAD.MOV.U32 R142, RZ, RZ, 0x20 ;  /* 0x00000020ff8e7424 */ /* 0x000fe200078e00ff */
[----:B------:R-:W-:Y:S01]  /*1030*/  LEA.HI.X R5, R6, c[0x0][0x1c4], R0, 0x1, P0 ;  /* 0x0000710006057a11 */ /* 0x000fe200000f0c00 */
[----:B------:R-:W-:Y:S01]  /*1040*/  IMAD.SHL.U32 R6, R11, 0x100, RZ ;  /* 0x000001000b067824 */ /* 0x000fe200078e00ff */
[-C--:B------:R-:W-:Y:S01]  /*1050*/  LEA.HI R0, R31, R78.reuse, RZ, 0x6 ;  /* 0x0000004e1f007211 */ /* 0x080fe200078f30ff */
[----:B------:R-:W-:Y:S01]  /*1060*/  CS2R R130, SRZ ;  /* 0x0000000000827805 */ /* 0x000fe2000001ff00 */
[----:B------:R-:W-:Y:S01]  /*1070*/  SHF.R.S32.HI R11, RZ, 0x1f, R78 ;  /* 0x0000001fff0b7819 */ /* 0x000fe2000001144e */
[----:B------:R-:W-:Y:S01]  /*1080*/  CS2R R128, SRZ ;  /* 0x0000000000807805 */ /* 0x000fe2000001ff00 */
[----:B------:R-:W-:Y:S01]  /*1090*/  SHF.R.S32.HI R26, RZ, 0x6, R0 ;  /* 0x00000006ff1a7819 */ /* 0x000fe20000011400 */
[----:B------:R-:W-:Y:S01]  /*10a0*/  CS2R R126, SRZ ;  /* 0x00000000007e7805 */ /* 0x000fe2000001ff00 */
[----:B------:R-:W-:Y:S01]  /*10b0*/  LOP3.LUT R0, R7, 0x1c0, RZ, 0xc0, !PT ;  /* 0x000001c007007812 */ /* 0x000fe200078ec0ff */
[----:B------:R-:W-:Y:S01]  /*10c0*/  CS2R R124, SRZ ;  /* 0x00000000007c7805 */ /* 0x000fe2000001ff00 */
[----:B------:R-:W-:Y:S01]  /*10d0*/  IADD3 R24, P1, R6, R78, RZ ;  /* 0x0000004e06187210 */ /* 0x000fe20007f3e0ff */
[----:B------:R-:W-:Y:S01]  /*10e0*/  IMAD.SHL.U32 R39, R26, 0x200, RZ ;  /* 0x000002001a277824 */ /* 0x000fe200078e00ff */
[----:B------:R-:W-:Y:S01]  /*10f0*/  LOP3.LUT R7, R0, 0x38, R2, 0xf8, !PT ;  /* 0x0000003800077812 */ /* 0x000fe200078ef802 */
[----:B------:R-:W-:Y:S01]  /*1100*/  CS2R R122, SRZ ;  /* 0x00000000007a7805 */ /* 0x000fe2000001ff00 */
[----:B------:R-:W-:Y:S01]  /*1110*/  SHF.R.U32.HI R0, RZ, 0x3, R0 ;  /* 0x00000003ff007819 */ /* 0x000fe20000011600 */
[----:B------:R-:W-:Y:S01]  /*1120*/  CS2R R120, SRZ ;  /* 0x0000000000787805 */ /* 0x000fe2000001ff00 */
[----:B------:R-:W-:Y:S01]  /*1130*/  LEA.HI.X.SX32 R25, R6, R11, 0x1, P1 ;  /* 0x0000000b06197211 */ /* 0x000fe200008f0eff */
[----:B------:R-:W-:Y:S01]  /*1140*/  CS2R R118, SRZ ;  /* 0x0000000000767805 */ /* 0x000fe2000001ff00 */
[----:B------:R-:W-:Y:S01]  /*1150*/  LEA.HI.X.SX32 R11, R76, R13, 0x1, P2 ;  /* 0x0000000d4c0b7211 */ /* 0x000fe200010f0eff */
[----:B------:R-:W-:Y:S01]  /*1160*/  CS2R R116, SRZ ;  /* 0x0000000000747805 */ /* 0x000fe2000001ff00 */
[----:B------:R-:W-:Y:S01]  /*1170*/  LOP3.LUT R6, R39, R7, R0, 0xf6, !PT ;  /* 0x0000000727067212 */ /* 0x000fe200078ef600 */
[----:B------:R-:W-:Y:S01]  /*1180*/  IMAD.WIDE.U32 R24, R77, c[0x0][0x238], R24 ;  /* 0x00008e004d187a25 */ /* 0x000fe200078e0018 */
[----:B------:R-:W-:Y:S01]  /*1190*/  IADD3 R0, -R43, UR14, RZ ;  /* 0x0000000e2b007c10 */ /* 0x000fe2000fffe1ff */
[----:B------:R-:W-:Y:S01]  /*11a0*/  CS2R R114, SRZ ;  /* 0x0000000000727805 */ /* 0x000fe2000001ff00 */
[----:B------:R-:W-:Y:S01]  /*11b0*/  ISETP.GE.AND P2, PT, R2, c[0x0][0x1cc], PT ;  /* 0x0000730002007a0c */ /* 0x000fe20003f46270 */
[----:B------:R-:W-:Y:S01]  /*11c0*/  IMAD.SHL.U32 R42, R6, 0x2, RZ ;  /* 0x00000002062a7824 */ /* 0x000fe200078e00ff */
[C---:B------:R-:W-:Y:S01]  /*11d0*/  LEA R12, P0, R17.reuse, R4, 0x6 ;  /* 0x00000004110c7211 */ /* 0x040fe200078030ff */
[----:B------:R-:W-:Y:S01]  /*11e0*/  CS2R R112, SRZ ;  /* 0x0000000000707805 */ /* 0x000fe2000001ff00 */
[C---:B------:R-:W-:Y:S01]  /*11f0*/  ISETP.LT.OR P1, PT, R0.reuse, 0x1, P2 ;  /* 0x000000010000780c */ /* 0x040fe20001721670 */
[----:B------:R-:W-:Y:S01]  /*1200*/  CS2R R110, SRZ ;  /* 0x00000000006e7805 */ /* 0x000fe2000001ff00 */
[----:B------:R-:W-:Y:S01]  /*1210*/  LEA.HI.X R13, R17, R5, R18, 0x6, P0 ;  /* 0x00000005110d7211 */ /* 0x000fe200000f3412 */
[----:B------:R-:W-:Y:S01]  /*1220*/  STL [R1+0x50], R42 ;  /* 0x0000502a01007387 */ /* 0x000fe20000100800 */
[----:B------:R-:W-:Y:S01]  /*1230*/  ISETP.LT.OR P0, PT, R0, 0x1, P4 ;  /* 0x000000010000780c */ /* 0x000fe20002701670 */
[----:B------:R-:W-:Y:S01]  /*1240*/  CS2R R108, SRZ ;  /* 0x00000000006c7805 */ /* 0x000fe2000001ff00 */
[----:B------:R-:W-:Y:S01]  /*1250*/  SHF.R.S32.HI R18, RZ, 0x4, R40 ;  /* 0x00000004ff127819 */ /* 0x000fe20000011428 */
[----:B------:R-:W-:Y:S01]  /*1260*/  CS2R R106, SRZ ;  /* 0x00000000006a7805 */ /* 0x000fe2000001ff00 */
[----:B------:R-:W-:Y:S01]  /*1270*/  SHF.R.S32.HI R7, RZ, 0x1f, R30 ;  /* 0x0000001fff077819 */ /* 0x000fe2000001141e */
[----:B------:R-:W-:Y:S01]  /*1280*/  CS2R R104, SRZ ;  /* 0x0000000000687805 */ /* 0x000fe2000001ff00 */
[----:B------:R-:W-:Y:S01]  /*1290*/  LEA.HI R6, R40, R18, RZ, 0x1 ;  /* 0x0000001228067211 */ /* 0x000fe200078f08ff */
[----:B------:R-:W-:Y:S01]  /*12a0*/  CS2R R102, SRZ ;  /* 0x0000000000667805 */ /* 0x000fe2000001ff00 */
[----:B------:R-:W-:Y:S01]  /*12b0*/  LEA.HI R7, R7, R29, RZ, 0x3 ;  /* 0x0000001d07077211 */ /* 0x000fe200078f18ff */
[----:B------:R-:W-:Y:S01]  /*12c0*/  @!PT LDS RZ, [RZ] ;  /* 0x00000000fffff984 */ /* 0x000fe20000000800 */
[----:B------:R-:W-:Y:S01]  /*12d0*/  @!PT LDS RZ, [RZ] ;  /* 0x00000000fffff984 */ /* 0x000fe20000000800 */
[----:B------:R-:W-:Y:S01]  /*12e0*/  @!PT LDS RZ, [RZ] ;  /* 0x00000000fffff984 */ /* 0x000fe20000000800 */
[----:B------:R1:W-:Y:S01]  /*12f0*/  LDGSTS.E.BYPASS.LTC128B.128 [R42+0x8080], [R4.64], !P1 ;  /* 0x08080000042a7fae */ /* 0x0003e2000c901d4a */
[----:B------:R-:W-:Y:S01]  /*1300*/  ISETP.GE.AND P1, PT, R15, 0x1, PT ;  /* 0x000000010f00780c */ /* 0x000fe20003f26270 */
[----:B------:R-:W-:Y:S01]  /*1310*/  CS2R R100, SRZ ;  /* 0x0000000000647805 */ /* 0x000fe2000001ff00 */
[----:B------:R-:W-:Y:S01]  /*1320*/  ISETP.GE.AND P1, PT, R33, c[0x0][0x1cc], PT ;  /* 0x0000730021007a0c */ /* 0x000fe20003f26270 */
[----:B------:R1:W-:Y:S01]  /*1330*/  LDGSTS.E.BYPASS.LTC128B.128 [R42+0xa080], [R4.64+0x80], !P0 ;  /* 0x0a080080042a7fae */ /* 0x0003e2000c101d4a */
[----:B------:R-:W-:Y:S01]  /*1340*/  LOP3.LUT R15, R6, 0xfffffffe, RZ, 0xc0, !PT ;  /* 0xfffffffe060f7812 */ /* 0x000fe200078ec0ff */
[----:B------:R-:W-:Y:S01]  /*1350*/  IMAD R6, R16, c[0x0][0x1b0], RZ ;  /* 0x00006c0010067a24 */ /* 0x000fe200078e02ff */
[C---:B------:R-:W-:Y:S01]  /*1360*/  ISETP.LT.OR P5, PT, R0.reuse, 0x1, P3 ;  /* 0x000000010000780c */ /* 0x040fe20001fa1670 */
[----:B------:R-:W-:Y:S01]  /*1370*/  CS2R R98, SRZ ;  /* 0x0000000000627805 */ /* 0x000fe2000001ff00 */
[----:B------:R-:W-:Y:S01]  /*1380*/  ISETP.LT.OR P0, PT, R0, 0x1, P1 ;  /* 0x000000010000780c */ /* 0x000fe20000f01670 */
[C---:B------:R-:W-:Y:S01]  /*1390*/  IMAD R16, R10.reuse, c[0x0][0x1b4], R6 ;  /* 0x00006d000a107a24 */ /* 0x040fe200078e0206 */
[----:B------:R-:W-:Y:S01]  /*13a0*/  LOP3.LUT R17, R7, 0xfffffff8, RZ, 0xc0, !PT ;  /* 0xfffffff807117812 */ /* 0x000fe200078ec0ff */
[----:B------:R-:W-:Y:S01]  /*13b0*/  IMAD.WIDE.U32 R6, R10, c[0x0][0x1b0], R2 ;  /* 0x00006c000a067a25 */ /* 0x000fe200078e0002 */
[C---:B------:R-:W-:Y:S01]  /*13c0*/  ISETP.LT.OR P4, PT, R0.reuse, 0x21, P4 ;  /* 0x000000210000780c */ /* 0x040fe20002781670 */
[----:B------:R-:W-:Y:S01]  /*13d0*/  CS2R R96, SRZ ;  /* 0x0000000000607805 */ /* 0x000fe2000001ff00 */
[C---:B------:R-:W-:Y:S01]  /*13e0*/  ISETP.LT.OR P3, PT, R0.reuse, 0x21, P3 ;  /* 0x000000210000780c */ /* 0x040fe20001f61670 */
[C---:B------:R-:W-:Y:S01]  /*13f0*/  IMAD R10, R11.reuse, c[0x0][0x178], RZ ;  /* 0x00005e000b0a7a24 */ /* 0x040fe200078e02ff */
[----:B------:R-:W-:Y:S01]  /*1400*/  ISETP.LT.OR P1, PT, R0, 0x21, P1 ;  /* 0x000000210000780c */ /* 0x000fe20000f21670 */
[----:B------:R-:W-:Y:S01]  /*1410*/  IMAD R11, R11, c[0x0][0x208], RZ ;  /* 0x000082000b0b7a24 */ /* 0x000fe200078e02ff */
[----:B------:R-:W-:Y:S01]  /*1420*/  CS2R R94, SRZ ;  /* 0x00000000005e7805 */ /* 0x000fe2000001ff00 */
[----:B------:R-:W-:Y:S01]  /*1430*/  IMAD.IADD R27, R18, 0x1, -R15 ;  /* 0x00000001121b7824 */ /* 0x000fe200078e0a0f */
[----:B------:R1:W-:Y:S01]  /*1440*/  LDGSTS.E.BYPASS.LTC128B.128 [R42+0xc080], [R4.64+0x100], !P5 ;  /* 0x0c080100042a7fae */ /* 0x0003e2000e901d4a */
[----:B------:R-:W-:Y:S01]  /*1450*/  IMAD.IADD R15, R29, 0x1, -R17 ;  /* 0x000000011d0f7824 */ /* 0x000fe200078e0a11 */
[----:B------:R-:W-:Y:S01]  /*1460*/  CS2R R92, SRZ ;  /* 0x00000000005c7805 */ /* 0x000fe2000001ff00 */
[----:B------:R-:W-:Y:S01]  /*1470*/  IMAD.IADD R7, R7, 0x1, R16 ;  /* 0x0000000107077824 */ /* 0x000fe200078e0210 */
[----:B------:R1:W-:Y:S01]  /*1480*/  LDGSTS.E.BYPASS.LTC128B.128 [R42+0xe080], [R4.64+0x180], !P0 ;  /* 0x0e080180042a7fae */ /* 0x0003e2000c101d4a */
[----:B------:R-:W-:Y:S01]  /*1490*/  IMAD R18, R14, c[0x0][0x17c], R10 ;  /* 0x00005f000e127a24 */ /* 0x000fe200078e020a */
[----:B------:R-:W-:Y:S01]  /*14a0*/  ISETP.LT.OR P0, PT, R0, 0x21, P2 ;  /* 0x000000210000780c */ /* 0x000fe20001701670 */
[C---:B------:R-:W-:Y:S01]  /*14b0*/  IMAD R29, R14.reuse, c[0x0][0x20c], R11 ;  /* 0x000083000e1d7a24 */ /* 0x040fe200078e020b */
[----:B------:R-:W-:Y:S01]  /*14c0*/  LOP3.LUT P5, RZ, R15, 0x4, RZ, 0xc0, !PT ;  /* 0x000000040fff7812 */ /* 0x000fe200078ac0ff */
[C-C-:B------:R-:W-:Y:S01]  /*14d0*/  IMAD.WIDE.U32 R10, R14.reuse, c[0x0][0x178], R2.reuse ;  /* 0x00005e000e0a7a25 */ /* 0x140fe200078e0002 */
[----:B------:R-:W-:Y:S01]  /*14e0*/  ISETP.GE.AND P2, PT, R35, c[0x0][0x19c], PT ;  /* 0x0000670023007a0c */ /* 0x000fe20003f46270 */
[----:B------:R-:W-:Y:S01]  /*14f0*/  CS2R R90, SRZ ;  /* 0x00000000005a7805 */ /* 0x000fe2000001ff00 */
[----:B------:R-:W-:Y:S01]  /*1500*/  CS2R R88, SRZ ;  /* 0x0000000000587805 */ /* 0x000fe2000001ff00 */
[----:B------:R-:W-:Y:S01]  /*1510*/  IMAD.WIDE.U32 R16, R14, c[0x0][0x208], R2 ;  /* 0x000082000e107a25 */ /* 0x000fe200078e0002 */
[----:B------:R-:W-:Y:S01]  /*1520*/  CS2R R86, SRZ ;  /* 0x0000000000567805 */ /* 0x000fe2000001ff00 */
[----:B------:R-:W-:Y:S01]  /*1530*/  CS2R R84, SRZ ;  /* 0x0000000000547805 */ /* 0x000fe2000001ff00 */
[----:B------:R-:W-:Y:S01]  /*1540*/  CS2R R82, SRZ ;  /* 0x0000000000527805 */ /* 0x000fe2000001ff00 */
[----:B------:R-:W-:Y:S01]  /*1550*/  IMAD.SHL.U32 R3, R15, 0x40, RZ ;  /* 0x000000400f037824 */ /* 0x000fe200078e00ff */
[----:B------:R-:W-:Y:S01]  /*1560*/  CS2R R80, SRZ ;  /* 0x0000000000507805 */ /* 0x000fe2000001ff00 */
[----:B------:R-:W-:Y:S01]  /*1570*/  IMAD R14, R22, c[0x0][0x1b8], RZ ;  /* 0x00006e00160e7a24 */ /* 0x000fe200078e02ff */
[----:B------:R2:W-:Y:S01]  /*1580*/  LDGSTS.E.BYPASS.LTC128B.128 [R42+0x9080], [R12.64], !P0 ;  /* 0x090800000c2a7fae */ /* 0x0005e2000c101d4a */
[----:B------:R-:W-:Y:S01]  /*1590*/  CS2R R74, SRZ ;  /* 0x00000000004a7805 */ /* 0x000fe2000001ff00 */
[----:B------:R-:W-:Y:S01]  /*15a0*/  LOP3.LUT R3, R3, 0x1c0, RZ, 0xc0, !PT ;  /* 0x000001c003037812 */ /* 0x000fe200078ec0ff */
[C---:B------:R-:W-:Y:S01]  /*15b0*/  IMAD R14, R19.reuse, c[0x0][0x1bc], R14 ;  /* 0x00006f00130e7a24 */ /* 0x040fe200078e020e */
[----:B------:R2:W-:Y:S01]  /*15c0*/  LDGSTS.E.BYPASS.LTC128B.128 [R42+0xb080], [R12.64+0x80], !P4 ;  /* 0x0b0800800c2a7fae */ /* 0x0005e2000e101d4a */
[----:B------:R-:W-:Y:S01]  /*15d0*/  CS2R R72, SRZ ;  /* 0x0000000000487805 */ /* 0x000fe2000001ff00 */
[----:B------:R-:W-:Y:S01]  /*15e0*/  CS2R R70, SRZ ;  /* 0x0000000000467805 */ /* 0x000fe2000001ff00 */
[----:B------:R-:W-:Y:S01]  /*15f0*/  CS2R R68, SRZ ;  /* 0x0000000000447805 */ /* 0x000fe2000001ff00 */
[----:B------:R2:W-:Y:S01]  /*1600*/  LDGSTS.E.BYPASS.LTC128B.128 [R42+0xd080], [R12.64+0x100], !P3 ;  /* 0x0d0801000c2a7fae */ /* 0x0005e2000d901d4a */
[----:B------:R-:W-:Y:S01]  /*1610*/  ISETP.LT.OR P3, PT, R0, 0x1, P2 ;  /* 0x000000010000780c */ /* 0x000fe20001761670 */
[----:B------:R-:W-:Y:S01]  /*1620*/  CS2R R66, SRZ ;  /* 0x0000000000427805 */ /* 0x000fe2000001ff00 */
[----:B-1----:R-:W-:Y:S01]  /*1630*/  IMAD.WIDE.U32 R4, R19, c[0x0][0x1b8], R6 ;  /* 0x00006e0013047a25 */ /* 0x002fe200078e0006 */
[----:B------:R2:W-:Y:S01]  /*1640*/  LDGSTS.E.BYPASS.LTC128B.128 [R42+0xf080], [R12.64+0x180], !P1 ;  /* 0x0f0801800c2a7fae */ /* 0x0005e2000c901d4a */
[----:B------:R-:W-:Y:S01]  /*1650*/  ISETP.GE.AND P1, PT, R34, c[0x0][0x19c], PT ;  /* 0x0000670022007a0c */ /* 0x000fe20003f26270 */
[----:B------:R-:W-:Y:S01]  /*1660*/  CS2R R64, SRZ ;  /* 0x0000000000407805 */ /* 0x000fe2000001ff00 */
[----:B------:R-:W-:Y:S01]  /*1670*/  IMAD.SHL.U32 R6, R26, 0x8, RZ ;  /* 0x000000081a067824 */ /* 0x000fe200078e00ff */
[----:B------:R-:W0:Y:S01]  /*1680*/  LDGDEPBAR ;  /* 0x00000000000079af */ /* 0x000e220000000000 */
[----:B------:R-:W-:Y:S01]  /*1690*/  IMAD.IADD R7, R11, 0x1, R18 ;  /* 0x000000010b077824 */ /* 0x000fe200078e0212 */
[----:B------:R-:W-:Y:S01]  /*16a0*/  SHF.R.U32.HI R11, RZ, 0x3, R3 ;  /* 0x00000003ff0b7819 */ /* 0x000fe20000011603 */
[----:B------:R-:W-:Y:S01]  /*16b0*/  IMAD.IADD R5, R5, 0x1, R14 ;  /* 0x0000000105057824 */ /* 0x000fe200078e020e */
[----:B------:R-:W-:Y:S01]  /*16c0*/  LOP3.LUT R31, R6, 0x18, RZ, 0xc0, !PT ;  /* 0x00000018061f7812 */ /* 0x000fe200078ec0ff */
[----:B------:R-:W-:Y:S01]  /*16d0*/  IMAD.MOV.U32 R6, RZ, RZ, R10 ;  /* 0x000000ffff067224 */ /* 0x000fe200078e000a */
[----:B------:R-:W-:Y:S01]  /*16e0*/  LEA.HI R10, R38, R36, RZ, 0x1 ;  /* 0x00000024260a7211 */ /* 0x000fe200078f08ff */
[----:B------:R-:W-:Y:S01]  /*16f0*/  IMAD R14, R41, c[0x0][0x180], RZ ;  /* 0x00006000290e7a24 */ /* 0x000fe200078e02ff */
[----:B------:R-:W-:Y:S01]  /*1700*/  LOP3.LUT R18, R11, R3, R31, 0x1e, !PT ;  /* 0x000000030b127212 */ /* 0x000fe200078e1e1f */
[----:B------:R-:W-:Y:S01]  /*1710*/  IMAD R3, R9, c[0x0][0x1a8], RZ ;  /* 0x00006a0009037a24 */ /* 0x000fe200078e02ff */
[----:B------:R-:W-:Y:S01]  /*1720*/  CS2R R62, SRZ ;  /* 0x00000000003e7805 */ /* 0x000fe2000001ff00 */
[C---:B------:R-:W-:Y:S01]  /*1730*/  IMAD R14, R77.reuse, c[0x0][0x184], R14 ;  /* 0x000061004d0e7a24 */ /* 0x040fe200078e020e */
[----:B------:R-:W-:Y:S01]  /*1740*/  CS2R R60, SRZ ;  /* 0x00000000003c7805 */ /* 0x000fe2000001ff00 */
[----:B------:R-:W-:Y:S01]  /*1750*/  IMAD R15, R8, c[0x0][0x1ac], R3 ;  /* 0x00006b00080f7a24 */ /* 0x000fe200078e0203 */
[----:B------:R-:W-:Y:S01]  /*1760*/  LOP3.LUT R3, R30, 0x3ffffffc, RZ, 0xc0, !PT ;  /* 0x3ffffffc1e037812 */ /* 0x000fe200078ec0ff */
[----:B------:R-:W-:Y:S01]  /*1770*/  IMAD.WIDE.U32 R8, R8, c[0x0][0x1a8], R4 ;  /* 0x00006a0008087a25 */ /* 0x000fe200078e0004 */
[----:B------:R-:W-:Y:S01]  /*1780*/  LOP3.LUT R4, R10, 0xfffffffe, RZ, 0xc0, !PT ;  /* 0xfffffffe0a047812 */ /* 0x000fe200078ec0ff */
[----:B------:R-:W-:Y:S01]  /*1790*/  CS2R R58, SRZ ;  /* 0x00000000003a7805 */ /* 0x000fe2000001ff00 */
[----:B------:R-:W-:Y:S01]  /*17a0*/  CS2R R56, SRZ ;  /* 0x0000000000387805 */ /* 0x000fe2000001ff00 */
[----:B------:R-:W-:Y:S01]  /*17b0*/  IMAD.IADD R5, R78, 0x1, -R3 ;  /* 0x000000014e057824 */ /* 0x000fe200078e0a03 */
[----:B------:R-:W-:Y:S01]  /*17c0*/  CS2R R54, SRZ ;  /* 0x0000000000367805 */ /* 0x000fe2000001ff00 */
[----:B------:R-:W-:Y:S01]  /*17d0*/  IMAD.IADD R22, R36, 0x1, -R4 ;  /* 0x0000000124167824 */ /* 0x000fe200078e0a04 */
[----:B------:R-:W-:Y:S01]  /*17e0*/  LEA R4, P0, R8, c[0x0][0x190], 0x1 ;  /* 0x0000640008047a11 */ /* 0x000fe200078008ff */
[----:B------:R-:W-:Y:S01]  /*17f0*/  IMAD.WIDE.U32 R10, R77, c[0x0][0x180], R6 ;  /* 0x000060004d0a7a25 */ /* 0x000fe200078e0006 */
[----:B------:R-:W-:Y:S01]  /*1800*/  CS2R R52, SRZ ;  /* 0x0000000000347805 */ /* 0x000fe2000001ff00 */
[----:B------:R-:W-:Y:S01]  /*1810*/  CS2R R50, SRZ ;  /* 0x0000000000327805 */ /* 0x000fe2000001ff00 */
[----:B------:R-:W-:Y:S01]  /*1820*/  UISETP.GT.AND UP1, UPT, UR6, -0x1, UPT ;  /* 0xffffffff0600788c */ /* 0x000fe2000bf24270 */
[----:B------:R-:W-:-:S02]  /*1830*/  IMAD.SHL.U32 R32, R22, 0x400, RZ ;  /* 0x0000040016207824 */ /* 0x000fc400078e00ff */
[----:B------:R-:W-:Y:S02]  /*1840*/  IMAD.IADD R3, R9, 0x1, R15 ;  /* 0x0000000109037824 */ /* 0x000fe400078e020f */
[----:B------:R-:W-:Y:S02]  /*1850*/  IMAD.MOV.U32 R19, RZ, RZ, c[0x0][0x1a8] ;  /* 0x00006a00ff137624 */ /* 0x000fe400078e00ff */
[----:B------:R-:W-:Y:S01]  /*1860*/  IMAD R7, R5, 0x2, R32 ;  /* 0x0000000205077824 */ /* 0x000fe200078e0220 */
[----:B------:R-:W-:Y:S01]  /*1870*/  LEA.HI.X R5, R8, c[0x0][0x194], R3, 0x1, P0 ;  /* 0x0000650008057a11 */ /* 0x000fe200000f0c03 */
[----:B------:R-:W-:Y:S01]  /*1880*/  IMAD.IADD R9, R11, 0x1, R14 ;  /* 0x000000010b097824 */ /* 0x000fe200078e020e */
[----:B------:R-:W-:Y:S01]  /*1890*/  LEA R6, P0, R19, R4, 0x6 ;  /* 0x0000000413067211 */ /* 0x000fe200078030ff */
[----:B------:R-:W-:Y:S02]  /*18a0*/  IMAD.MOV.U32 R11, RZ, RZ, c[0x0][0x1ac] ;  /* 0x00006b00ff0b7624 */ /* 0x000fe400078e00ff */
[----:B------:R-:W-:Y:S01]  /*18b0*/  IMAD.IADD R3, R7, 0x1, R18 ;  /* 0x0000000107037824 */ /* 0x000fe200078e0212 */
[----:B------:R-:W-:Y:S01]  /*18c0*/  SEL R18, R28, RZ, !P6 ;  /* 0x000000ff1c127207 */ /* 0x000fe20007000000 */
[----:B------:R-:W-:Y:S01]  /*18d0*/  IMAD.MOV.U32 R8, RZ, RZ, R10 ;  /* 0x000000ffff087224 */ /* 0x000fe200078e000a */
[----:B------:R-:W-:Y:S01]  /*18e0*/  LEA.HI.X R7, R19, R5, R11, 0x6, P0 ;  /* 0x0000000513077211 */ /* 0x000fe200000f340b */
[----:B------:R-:W-:Y:S01]  /*18f0*/  IMAD.SHL.U32 R10, R3, 0x2, RZ ;  /* 0x00000002030a7824 */ /* 0x000fe200078e00ff */
[----:B------:R-:W-:Y:S01]  /*1900*/  ISETP.GE.AND P0, PT, R2, c[0x0][0x19c], PT ;  /* 0x0000670002007a0c */ /* 0x000fe20003f06270 */
[----:B--2---:R-:W-:Y:S01]  /*1910*/  IMAD R12, R18, c[0x0][0x188], RZ ;  /* 0x00006200120c7a24 */ /* 0x004fe200078e02ff */
[----:B------:R-:W-:Y:S01]  /*1920*/  SEL R19, R79, RZ, !P6 ;  /* 0x000000ff4f137207 */ /* 0x000fe20007000000 */
[----:B------:R-:W-:Y:S01]  /*1930*/  IMAD.U32 R11, RZ, RZ, UR19 ;  /* 0x00000013ff0b7e24 */ /* 0x000fe2000f8e00ff */
[C---:B------:R-:W-:Y:S01]  /*1940*/  ISETP.LT.OR P4, PT, R0.reuse, 0x1, P0 ;  /* 0x000000010000780c */ /* 0x040fe20000781670 */
[----:B------:R1:W-:Y:S01]  /*1950*/  STL [R1+0x64], R10 ;  /* 0x0000640a01007387 */ /* 0x0003e20000100800 */
[----:B------:R-:W-:Y:S01]  /*1960*/  ISETP.LT.OR P6, PT, R0, 0x21, P0 ;  /* 0x000000210000780c */ /* 0x000fe200007c1670 */
[----:B------:R-:W-:Y:S01]  /*1970*/  IMAD R12, R19, c[0x0][0x18c], R12 ;  /* 0x00006300130c7a24 */ /* 0x000fe200078e020c */
[----:B------:R-:W-:Y:S01]  /*1980*/  ISETP.GE.AND P0, PT, R33, c[0x0][0x19c], PT ;  /* 0x0000670021007a0c */ /* 0x000fe20003f06270 */
[----:B------:R-:W-:Y:S01]  /*1990*/  IMAD.WIDE.U32 R14, R19, c[0x0][0x188], R8 ;  /* 0x00006200130e7a25 */ /* 0x000fe200078e0008 */
[----:B------:R-:W-:-:S03]  /*19a0*/  IADD3 R3, R10, 0x14180, RZ ;  /* 0x000141800a037810 */ /* 0x000fc60007ffe0ff */
[----:B------:R-:W-:Y:S02]  /*19b0*/  IMAD.U32 R11, RZ, RZ, UR5 ;  /* 0x00000005ff0b7e24 */ /* 0x000fe4000f8e00ff */
[----:B------:R-:W-:Y:S02]  /*19c0*/  IMAD.IADD R13, R15, 0x1, R12 ;  /* 0x000000010f0d7824 */ /* 0x000fe400078e020c */
[----:B------:R2:W-:Y:S01]  /*19d0*/  LDGSTS.E.BYPASS.LTC128B.128 [R42+0x80], [R4.64], !P4 ;  /* 0x00080000042a7fae */ /* 0x0005e2000e101d4a */
[C---:B------:R-:W-:Y:S01]  /*19e0*/  ISETP.LT.OR P4, PT, R0.reuse, 0x1, P1 ;  /* 0x000000010000780c */ /* 0x040fe20000f81670 */
[----:B------:R-:W-:Y:S02]  /*19f0*/  IMAD.MOV.U32 R8, RZ, RZ, R16 ;  /* 0x000000ffff087224 */ /* 0x000fe400078e0010 */
[----:B------:R2:W-:Y:S01]  /*1a00*/  LDGSTS.E.BYPASS.LTC128B.128 [R42+0x2080], [R4.64+0x80], !P3 ;  /* 0x02080080042a7fae */ /* 0x0005e2000d901d4a */
[----:B------:R-:W-:Y:S01]  /*1a10*/  ISETP.LT.OR P3, PT, R0, 0x21, P1 ;  /* 0x000000210000780c */ /* 0x000fe20000f61670 */
[----:B------:R-:W-:-:S02]  /*1a20*/  IMAD.IADD R9, R17, 0x1, R29 ;  /* 0x0000000111097824 */ /* 0x000fc400078e021d */
[C---:B------:R-:W-:Y:S02]  /*1a30*/  IMAD R28, R41.reuse, c[0x0][0x270], RZ ;  /* 0x00009c00291c7a24 */ /* 0x040fe400078e02ff */
[C---:B------:R-:W-:Y:S02]  /*1a40*/  IMAD R29, R41.reuse, c[0x0][0x288], RZ ;  /* 0x0000a200291d7a24 */ /* 0x040fe400078e02ff */
[----:B------:R-:W-:Y:S01]  /*1a50*/  IMAD R30, R41, c[0x0][0x238], RZ ;  /* 0x00008e00291e7a24 */ /* 0x000fe200078e02ff */
[----:B-1----:R-:W-:Y:S01]  /*1a60*/  IADD3 R10, R10, 0x141c0, RZ ;  /* 0x000141c00a0a7810 */ /* 0x002fe20007ffe0ff */
[----:B------:R2:W-:Y:S01]  /*1a70*/  LDGSTS.E.BYPASS.LTC128B.128 [R42+0x4080], [R4.64+0x100], !P4 ;  /* 0x04080100042a7fae */ /* 0x0005e2000e101d4a */
[C---:B------:R-:W-:Y:S01]  /*1a80*/  ISETP.LT.OR P4, PT, R0.reuse, 0x1, P0 ;  /* 0x000000010000780c */ /* 0x040fe20000781670 */
[----:B------:R-:W-:Y:S01]  /*1a90*/  IMAD.WIDE.U32 R8, R77, c[0x0][0x210], R8 ;  /* 0x000084004d087a25 */ /* 0x000fe200078e0008 */
[----:B------:R-:W-:Y:S02]  /*1aa0*/  @P5 IADD3 R10, R3, -0x40, RZ ;  /* 0xffffffc0030a5810 */ /* 0x000fe40007ffe0ff */
[C---:B------:R-:W-:Y:S01]  /*1ab0*/  ISETP.LT.OR P5, PT, R0.reuse, 0x21, P2 ;  /* 0x000000210000780c */ /* 0x040fe200017a1670 */
[----:B------:R-:W-:Y:S01]  /*1ac0*/  IMAD R28, R77, c[0x0][0x274], R28 ;  /* 0x00009d004d1c7a24 */ /* 0x000fe200078e021c */
[----:B------:R-:W-:Y:S01]  /*1ad0*/  ISETP.LT.OR P2, PT, R0, 0x21, P0 ;  /* 0x000000210000780c */ /* 0x000fe20000741670 */
[----:B------:R1:W-:Y:S01]  /*1ae0*/  STL [R1+0x68], R10 ;  /* 0x0000680a01007387 */ /* 0x0003e20000100800 */
[----:B------:R-:W-:-:S02]  /*1af0*/  IMAD.SHL.U32 R0, R23, 0x40, RZ ;  /* 0x0000004017007824 */ /* 0x000fc400078e00ff */
[C---:B------:R-:W-:Y:S01]  /*1b00*/  IMAD R29, R77.reuse, c[0x0][0x28c], R29 ;  /* 0x0000a3004d1d7a24 */ /* 0x040fe200078e021d */
[----:B------:R3:W-:Y:S01]  /*1b10*/  STL.64 [R1+0xa0], R14 ;  /* 0x0000a00e01007387 */ /* 0x0007e20000100a00 */
[----:B------:R-:W-:Y:S01]  /*1b20*/  IMAD R30, R77, c[0x0][0x23c], R30 ;  /* 0x00008f004d1e7a24 */ /* 0x000fe200078e021e */
[----:B------:R-:W-:Y:S02]  /*1b30*/  LOP3.LUT R16, R0, 0x1c0, RZ, 0xc0, !PT ;  /* 0x000001c000107812 */ /* 0x000fe400078ec0ff */
[----:B------:R2:W-:Y:S01]  /*1b40*/  LDGSTS.E.BYPASS.LTC128B.128 [R42+0x6080], [R4.64+0x180], !P4 ;  /* 0x06080180042a7fae */ /* 0x0005e2000e101d4a */
[----:B------:R-:W-:-:S03]  /*1b50*/  ISETP.GE.AND P4, PT, R2, c[0x0][0x16c], PT ;  /* 0x00005b0002007a0c */ /* 0x000fc60003f86270 */
[----:B------:R4:W-:Y:S01]  /*1b60*/  LDGSTS.E.BYPASS.LTC128B.128 [R42+0x1080], [R6.64], !P6 ;  /* 0x01080000062a7fae */ /* 0x0009e2000f101d4a */
[----:B------:R-:W-:-:S03]  /*1b70*/  ISETP.GT.AND P6, PT, R78, 0x7, PT ;  /* 0x000000074e00780c */ /* 0x000fc60003fc4270 */
[----:B------:R4:W-:Y:S01]  /*1b80*/  LDGSTS.E.BYPASS.LTC128B.128 [R42+0x3080], [R6.64+0x80], !P5 ;  /* 0x03080080062a7fae */ /* 0x0009e2000e901d4a */
[----:B------:R-:W-:-:S03]  /*1b90*/  ISETP.GE.AND P5, PT, R2, c[0x0][0x1fc], PT ;  /* 0x00007f0002007a0c */ /* 0x000fc60003fa6270 */
[----:B------:R4:W-:Y:S04]  /*1ba0*/  LDGSTS.E.BYPASS.LTC128B.128 [R42+0x5080], [R6.64+0x100], !P3 ;  /* 0x05080100062a7fae */ /* 0x0009e8000d901d4a */
[----:B------:R4:W-:Y:S01]  /*1bb0*/  LDGSTS.E.BYPASS.LTC128B.128 [R42+0x7080], [R6.64+0x180], !P2 ;  /* 0x07080180062a7fae */ /* 0x0009e2000d101d4a */
[----:B-1----:R-:W-:Y:S01]  /*1bc0*/  IMAD.U32 R10, RZ, RZ, UR18 ;  /* 0x00000012ff0a7e24 */ /* 0x002fe2000f8e00ff */
[----:B------:R-:W-:Y:S01]  /*1bd0*/  ISETP.LT.AND P2, PT, R43, UR4, PT ;  /* 0x000000042b007c0c */ /* 0x000fe2000bf41270 */
[----:B------:R-:W-:Y:S01]  /*1be0*/  ULDC.64 UR4, c[0x0][0x208] ;  /* 0x0000820000047ab9 */ /* 0x000fe20000000a00 */
[----:B------:R-:W0:Y:S01]  /*1bf0*/  LDGDEPBAR ;  /* 0x00000000000079af */ /* 0x000e220000000000 */
[----:B------:R-:W-:Y:S01]  /*1c00*/  USHF.L.U64.HI UR5, UR4, UR17, UR5 ;  /* 0x0000001104057299 */ /* 0x000fe20008010205 */
[----:B------:R-:W-:Y:S01]  /*1c10*/  LEA R3, P1, R10, R14, 0x5 ;  /* 0x0000000e0a037211 */ /* 0x000fe200078228ff */
[----:B------:R-:W-:Y:S01]  /*1c20*/  USHF.L.U32 UR4, UR4, 0x5, URZ ;  /* 0x0000000504047899 */ /* 0x000fe2000800063f */
[----:B------:R1:W-:Y:S01]  /*1c30*/  STL [R1+0xb8], R13 ;  /* 0x0000b80d01007387 */ /* 0x0003e20000100800 */
[----:B------:R-:W-:Y:S01]  /*1c40*/  ISETP.GE.OR P3, PT, R2, c[0x0][0x16c], !P2 ;  /* 0x00005b0002007a0c */ /* 0x000fe20005766670 */
[----:B------:R-:W-:Y:S01]  /*1c50*/  UIMAD UR5, UR5, UR12, URZ ;  /* 0x0000000c050572a4 */ /* 0x000fe2000f8e023f */
[----:B------:R-:W-:Y:S01]  /*1c60*/  LEA.HI.X R10, R10, R13, R11, 0x5, P1 ;  /* 0x0000000d0a0a7211 */ /* 0x000fe200008f2c0b */
[----:B--2---:R-:W-:Y:S01]  /*1c70*/  IMAD R4, R27, 0x800, R39 ;  /* 0x000008001b047824 */ /* 0x004fe200078e0227 */
[----:B------:R-:W-:Y:S01]  /*1c80*/  LEA R12, P0, R3, c[0x0][0x160], 0x1 ;  /* 0x00005800030c7a11 */ /* 0x000fe200078008ff */
[----:B------:R-:W-:Y:S01]  /*1c90*/  IMAD R11, R41, c[0x0][0x210], RZ ;  /* 0x00008400290b7a24 */ /* 0x000fe200078e02ff */
[----:B------:R-:W-:Y:S01]  /*1ca0*/  LOP3.LUT P1, RZ, R23, 0x4, RZ, 0xc0, !PT ;  /* 0x0000000417ff7812 */ /* 0x000fe2000782c0ff */
[----:B------:R-:W-:Y:S01]  /*1cb0*/  UIMAD UR5, UR13, UR4, UR5 ;  /* 0x000000040d0572a4 */ /* 0x000fe2000f8e0205 */
[----:B---3--:R-:W-:-:S04]  /*1cc0*/  IMAD.WIDE.U32 R14, R77, c[0x0][0x270], R20 ;  /* 0x00009c004d0e7a25 */ /* 0x008fc800078e0014 */
[C---:B------:R-:W-:Y:S02]  /*1cd0*/  IMAD R11, R77.reuse, c[0x0][0x214], R11 ;  /* 0x000085004d0b7a24 */ /* 0x040fe400078e020b */
[----:B------:R-:W-:Y:S02]  /*1ce0*/  IMAD.WIDE.U32 R20, R77, c[0x0][0x288], R20 ;  /* 0x0000a2004d147a25 */ /* 0x000fe400078e0014 */
[----:B------:R-:W-:Y:S02]  /*1cf0*/  CS2R R76, SRZ ;  /* 0x00000000004c7805 */ /* 0x000fe4000001ff00 */
[----:B----4-:R-:W-:Y:S01]  /*1d00*/  IMAD.MOV.U32 R7, RZ, RZ, 0x40 ;  /* 0x00000040ff077424 */ /* 0x010fe200078e00ff */
[----:B------:R-:W-:-:S04]  /*1d10*/  DEPBAR.LE SB0, 0x1 ;  /* 0x000080400000791a */ /* 0x000fc80000000000 */
[----:B------:R-:W-:Y:S01]  /*1d20*/  IMAD.IADD R5, R9, 0x1, R11 ;  /* 0x0000000109057824 */ /* 0x000fe200078e020b */
[----:B-1----:R-:W-:Y:S01]  /*1d30*/  LEA.HI.X R13, R3, c[0x0][0x164], R10, 0x1, P0 ;  /* 0x00005900030d7a11 */ /* 0x002fe200000f0c0a */
[----:B------:R-:W-:Y:S01]  /*1d40*/  BAR.SYNC.DEFER_BLOCKING 0x0 ;  /* 0x0000000000007b1d */ /* 0x000fe20000010000 */
[----:B------:R-:W-:Y:S01]  /*1d50*/  LOP3.LUT P0, RZ, R23, 0x2, RZ, 0xc0, !PT ;  /* 0x0000000217ff7812 */ /* 0x000fe2000780c0ff */
[----:B------:R-:W-:Y:S01]  /*1d60*/  IMAD.U32 R6, RZ, RZ, UR4 ;  /* 0x00000004ff067e24 */ /* 0x000fe2000f8e00ff */
[----:B------:R-:W-:Y:S01]  /*1d70*/  LOP3.LUT R3, R16, 0x8, R37, 0xf8, !PT ;  /* 0x0000000810037812 */ /* 0x000fe200078ef825 */
[----:B------:R-:W-:Y:S01]  /*1d80*/  IMAD.IADD R9, R15, 0x1, R28 ;  /* 0x000000010f097824 */ /* 0x000fe200078e021c */
[----:B------:R-:W-:Y:S01]  /*1d90*/  SHF.R.U32.HI R23, RZ, 0x3, R16 ;  /* 0x00000003ff177819 */ /* 0x000fe20000011610 */
[----:B------:R-:W-:Y:S01]  /*1da0*/  IMAD.IADD R15, R21, 0x1, R29 ;  /* 0x00000001150f7824 */ /* 0x000fe200078e021d */
[----:B------:R-:W-:Y:S01]  /*1db0*/  SEL R0, R142, 0xffffffe0, !P0 ;  /* 0xffffffe08e007807 */ /* 0x000fe20004000000 */
[----:B------:R-:W-:Y:S01]  /*1dc0*/  IMAD.IADD R11, R25, 0x1, R30 ;  /* 0x00000001190b7824 */ /* 0x000fe200078e021e */
[----:B------:R-:W-:Y:S01]  /*1dd0*/  LOP3.LUT R3, R3, R23, RZ, 0x3c, !PT ;  /* 0x0000001703037212 */ /* 0x000fe200078e3cff */
[----:B------:R-:W-:Y:S01]  /*1de0*/  USHF.R.S32.HI UR4, URZ, 0x1f, UR16 ;  /* 0x0000001f3f047899 */ /* 0x000fe20008011410 */
[----:B------:R-:W-:Y:S01]  /*1df0*/  ISETP.GE.OR P0, PT, R2, c[0x0][0x1fc], !P2 ;  /* 0x00007f0002007a0c */ /* 0x000fe20005706670 */
[----:B------:R-:W-:Y:S01]  /*1e00*/  IMAD.MOV.U32 R10, RZ, RZ, R24 ;  /* 0x000000ffff0a7224 */ /* 0x000fe200078e0018 */
[----:B------:R-:W-:Y:S01]  /*1e10*/  SEL R29, RZ, 0x1, P5 ;  /* 0x00000001ff1d7807 */ /* 0x000fe20002800000 */
[----:B------:R-:W-:Y:S01]  /*1e20*/  IMAD.IADD R2, R4, 0x1, R3 ;  /* 0x0000000104027824 */ /* 0x000fe200078e0203 */
[----:B------:R-:W-:Y:S01]  /*1e30*/  P2R R17, PR, RZ, 0x1 ;  /* 0x00000001ff117803 */ /* 0x000fe20000000000 */
[----:B------:R-:W-:Y:S01]  /*1e40*/  IMAD.MOV.U32 R4, RZ, RZ, R8 ;  /* 0x000000ffff047224 */ /* 0x000fe200078e0008 */
[----:B------:R-:W-:Y:S01]  /*1e50*/  ISETP.GE.OR P0, PT, R35, c[0x0][0x16c], !P2 ;  /* 0x00005b0023007a0c */ /* 0x000fe20005706670 */
[----:B------:R-:W-:Y:S01]  /*1e60*/  IMAD.SHL.U32 R49, R2, 0x2, RZ ;  /* 0x0000000202317824 */ /* 0x000fe200078e00ff */
[----:B------:R-:W-:Y:S01]  /*1e70*/  SEL R2, R7, 0xffffffc0, !P1 ;  /* 0xffffffc007027807 */ /* 0x000fe20004800000 */
[----:B------:R-:W-:Y:S01]  /*1e80*/  IMAD R3, R18, c[0x0][0x218], RZ ;  /* 0x0000860012037a24 */ /* 0x000fe200078e02ff */
[----:B------:R-:W-:Y:S01]  /*1e90*/  ISETP.GE.OR P1, PT, R33, c[0x0][0x16c], !P2 ;  /* 0x00005b0021007a0c */ /* 0x000fe20005726670 */
[C---:B------:R-:W-:Y:S01]  /*1ea0*/  IMAD.IADD R48, R49.reuse, 0x1, R0 ;  /* 0x0000000131307824 */ /* 0x040fe200078e0200 */
[----:B------:R-:W-:Y:S01]  /*1eb0*/  SHF.R.S32.HI R0, RZ, 0x1f, R26 ;  /* 0x0000001fff007819 */ /* 0x000fe2000001141a */
[----:B------:R-:W-:Y:S01]  /*1ec0*/  IMAD.IADD R43, R49, 0x1, R2 ;  /* 0x00000001312b7824 */ /* 0x000fe200078e0202 */
[----:B------:R-:W1:Y:S01]  /*1ed0*/  LDSM.16.M88.4 R164, [R49+0x8080] ;  /* 0x0080800031a4783b */ /* 0x000e620000000200 */
[----:B------:R-:W-:Y:S01]  /*1ee0*/  IMAD.IADD R41, R2, 0x1, R48 ;  /* 0x0000000102297824 */ /* 0x000fe200078e0230 */
[----:B------:R-:W-:Y:S01]  /*1ef0*/  LEA.HI R0, R0, R26, RZ, 0x2 ;  /* 0x0000001a00007211 */ /* 0x000fe200078f10ff */
[C---:B------:R-:W-:Y:S01]  /*1f00*/  IMAD R3, R19.reuse, c[0x0][0x21c], R3 ;  /* 0x0000870013037a24 */ /* 0x040fe200078e0203 */
[----:B------:R-:W2:Y:S01]  /*1f10*/  LDSM.16.M88.4 R168, [R48+0x8080] ;  /* 0x0080800030a8783b */ /* 0x000ea20000000200 */
[----:B------:R-:W-:Y:S01]  /*1f20*/  IMAD.WIDE.U32 R46, R19, c[0x0][0x218], R4 ;  /* 0x00008600132e7a25 */ /* 0x000fe200078e0004 */
[----:B------:R-:W-:-:S02]  /*1f30*/  ISETP.NE.AND P5, PT, R17, RZ, PT ;  /* 0x000000ff1100720c */ /* 0x000fc40003fa5270 */
[----:B------:R-:W3:Y:S01]  /*1f40*/  LDSM.16.M88.4 R172, [R43+0x8080] ;  /* 0x008080002bac783b */ /* 0x000ee20000000200 */
[----:B------:R-:W-:Y:S01]  /*1f50*/  IMAD.IADD R45, R47, 0x1, R3 ;  /* 0x000000012f2d7824 */ /* 0x000fe200078e0203 */
[----:B------:R-:W-:Y:S01]  /*1f60*/  LOP3.LUT R3, R0, 0x1ffffffc, RZ, 0xc0, !PT ;  /* 0x1ffffffc00037812 */ /* 0x000fe200078ec0ff */
[----:B------:R-:W-:Y:S01]  /*1f70*/  IMAD.MOV.U32 R44, RZ, RZ, R46 ;  /* 0x000000ffff2c7224 */ /* 0x000fe200078e002e */
[----:B------:R-:W4:Y:S01]  /*1f80*/  LDSM.16.M88.4 R176, [R41+0x8080] ;  /* 0x0080800029b0783b */ /* 0x000f220000000200 */
[----:B------:R-:W-:Y:S01]  /*1f90*/  IMAD.MOV.U32 R8, RZ, RZ, R14 ;  /* 0x000000ffff087224 */ /* 0x000fe200078e000e */
[----:B------:R-:W-:Y:S01]  /*1fa0*/  SEL R30, RZ, 0x1, P4 ;  /* 0x00000001ff1e7807 */ /* 0x000fe20002000000 */
[----:B------:R-:W-:Y:S01]  /*1fb0*/  IMAD.WIDE.U32 R6, R6, UR12, R44 ;  /* 0x0000000c06067c25 */ /* 0x000fe2000f8e002c */
[----:B------:R-:W1:Y:S01]  /*1fc0*/  LDSM.16.M88.4 R180, [R49+0xa080] ;  /* 0x00a0800031b4783b */ /* 0x000e620000000200 */
[----:B------:R-:W-:Y:S02]  /*1fd0*/  ISETP.GE.OR P4, PT, R34, c[0x0][0x1fc], !P2 ;  /* 0x00007f0022007a0c */ /* 0x000fe40005786670 */
[----:B------:R-:W-:Y:S01]  /*1fe0*/  IMAD.IADD R26, R26, 0x1, -R3 ;  /* 0x000000011a1a7824 */ /* 0x000fe200078e0a03 */
[----:B------:R-:W1:Y:S01]  /*1ff0*/  LDSM.16.M88.4 R184, [R48+0xa080] ;  /* 0x00a0800030b8783b */ /* 0x000e620000000200 */
[----:B------:R-:W-:Y:S01]  /*2000*/  IADD3 R0, R7, UR5, RZ ;  /* 0x0000000507007c10 */ /* 0x000fe2000fffe0ff */
[----:B------:R-:W-:Y:S01]  /*2010*/  IMAD.MOV.U32 R14, RZ, RZ, R20 ;  /* 0x000000ffff0e7224 */ /* 0x000fe200078e0014 */
[----:B------:R-:W-:Y:S01]  /*2020*/  UIADD3 UR5, UR15, 0x1, -UR9 ;  /* 0x000000010f057890 */ /* 0x000fe2000fffe809 */
[----:B------:R-:W1:Y:S01]  /*2030*/  LDSM.16.M88.4 R188, [R43+0xa080] ;  /* 0x00a080002bbc783b */ /* 0x000e620000000200 */
[----:B------:R-:W-:Y:S01]  /*2040*/  IMAD.WIDE.U32 R144, R19, c[0x0][0x240], R10 ;  /* 0x0000900013907a25 */ /* 0x000fe200078e000a */
[----:B------:R-:W-:-:S02]  /*2050*/  UIADD3 UR15, UR15, -UR8, URZ ;  /* 0x800000080f0f7290 */ /* 0x000fc4000fffe03f */
        /* <DEDUP_REMOVED lines=10> */
[----:B------:R-:W-:Y:S04]  /*2100*/  STL [R1+0x28], R49 ;  /* 0x0000283101007387 */ /* 0x000fe80000100800 */
[----:B------:R1:W-:Y:S04]  /*2110*/  STL [R1+0x2c], R48 ;  /* 0x00002c3001007387 */ /* 0x0003e80000100800 */
[----:B------:R2:W-:Y:S04]  /*2120*/  STL.64 [R1+0x98], R46 ;  /* 0x0000982e01007387 */ /* 0x0005e80000100a00 */
[----:B------:R-:W-:Y:S04]  /*2130*/  STL [R1+0x34], R43 ;  /* 0x0000342b01007387 */ /* 0x000fe80000100800 */
[----:B------:R-:W-:Y:S04]  /*2140*/  STL [R1+0x30], R41 ;  /* 0x0000302901007387 */ /* 0x000fe80000100800 */
[----:B------:R-:W-:Y:S01]  /*2150*/  @!PT LDS RZ, [RZ] ;  /* 0x00000000fffff984 */ /* 0x000fe20000000800 */
[----:B------:R-:W-:Y:S01]  /*2160*/  @!PT LDS RZ, [RZ] ;  /* 0x00000000fffff984 */ /* 0x000fe20000000800 */
[----:B------:R-:W-:Y:S01]  /*2170*/  @!PT LDS RZ, [RZ] ;  /* 0x00000000fffff984 */ /* 0x000fe20000000800 */
[----:B------:R3:W-:Y:S01]  /*2180*/  LDGSTS.E.BYPASS.LTC128B.128 [R42+0x8080], [R12.64], !P3 ;  /* 0x080800000c2a7fae */ /* 0x0007e2000d901d4a */
[----:B------:R-:W-:-:S03]  /*2190*/  ISETP.GE.OR P3, PT, R34, c[0x0][0x16c], !P2 ;  /* 0x00005b0022007a0c */ /* 0x000fc60005766670 */
[----:B------:R3:W-:Y:S01]  /*21a0*/  LDGSTS.E.BYPASS.LTC128B.128 [R42+0x9080], [R12.64+0x80], !P0 ;  /* 0x090800800c2a7fae */ /* 0x0007e2000c101d4a */
[----:B------:R-:W-:-:S03]  /*21b0*/  LEA R4, P0, R6, c[0x0][0x1f0], 0x1 ;  /* 0x00007c0006047a11 */ /* 0x000fc600078008ff */
[----:B------:R3:W-:Y:S01]  /*21c0*/  STL.64 [R1+0x80], R44 ;  /* 0x0000802c01007387 */ /* 0x0007e20000100a00 */
[----:B------:R-:W-:Y:S01]  /*21d0*/  LEA.HI.X R5, R6, c[0x0][0x1f4], R0, 0x1, P0 ;  /* 0x00007d0006057a11 */ /* 0x000fe200000f0c00 */
[C---:B------:R-:W-:Y:S01]  /*21e0*/  IMAD R0, R18.reuse, c[0x0][0x278], RZ ;  /* 0x00009e0012007a24 */ /* 0x040fe200078e02ff */
[----:B------:R-:W-:Y:S01]  /*21f0*/  ISETP.GE.AND P0, PT, R35, c[0x0][0x16c], PT ;  /* 0x00005b0023007a0c */ /* 0x000fe20003f06270 */
[----:B------:R-:W-:Y:S01]  /*2200*/  IMAD R6, R18, c[0x0][0x290], RZ ;  /* 0x0000a40012067a24 */ /* 0x000fe200078e02ff */
[----:B-1----:R-:W-:Y:S01]  /*2210*/  CS2R R48, SRZ ;  /* 0x0000000000307805 */ /* 0x002fe2000001ff00 */
[----:B------:R-:W-:Y:S01]  /*2220*/  IMAD R0, R19, c[0x0][0x27c], R0 ;  /* 0x00009f0013007a24 */ /* 0x000fe200078e0200 */
[----:B------:R-:W-:Y:S01]  /*2230*/  SEL R21, RZ, 0xffffffff, P0 ;  /* 0xffffffffff157807 */ /* 0x000fe20000000000 */
[----:B------:R1:W-:Y:S01]  /*2240*/  LDGSTS.E.BYPASS.LTC128B.128 [R42+0xa080], [R12.64+0x100], !P3 ;  /* 0x0a0801000c2a7fae */ /* 0x0003e2000d901d4a */
[----:B------:R-:W-:Y:S01]  /*2250*/  ISETP.GE.AND P0, PT, R33, c[0x0][0x16c], PT ;  /* 0x00005b0021007a0c */ /* 0x000fe20003f06270 */
[----:B------:R-:W-:Y:S01]  /*2260*/  IMAD R17, R19, c[0x0][0x294], R6 ;  /* 0x0000a50013117a24 */ /* 0x000fe200078e0206 */
[----:B------:R-:W-:Y:S01]  /*2270*/  ISETP.GE.AND P3, PT, R35, c[0x0][0x1fc], PT ;  /* 0x00007f0023007a0c */ /* 0x000fe20003f66270 */
[----:B------:R1:W-:Y:S01]  /*2280*/  LDGSTS.E.BYPASS.LTC128B.128 [R42+0xb080], [R12.64+0x180], !P1 ;  /* 0x0b0801800c2a7fae */ /* 0x0003e2000c901d4a */
[----:B------:R-:W-:Y:S01]  /*2290*/  SEL R25, RZ, 0x8, P0 ;  /* 0x00000008ff197807 */ /* 0x000fe20000000000 */
[----:B------:R-:W-:Y:S01]  /*22a0*/  IMAD.SHL.U32 R6, R22, 0x10, RZ ;  /* 0x0000001016067824 */ /* 0x000fe200078e00ff */
[----:B------:R-:W-:Y:S01]  /*22b0*/  ISETP.GE.AND P1, PT, R34, c[0x0][0x16c], PT ;  /* 0x00005b0022007a0c */ /* 0x000fe20003f26270 */
[----:B------:R-:W-:Y:S01]  /*22c0*/  IMAD R18, R18, c[0x0][0x240], RZ ;  /* 0x0000900012127a24 */ /* 0x000fe200078e02ff */
[----:B------:R-:W-:Y:S01]  /*22d0*/  SEL R20, RZ, 0xffffffff, P3 ;  /* 0xffffffffff147807 */ /* 0x000fe20001800000 */
[----:B--2---:R-:W-:Y:S01]  /*22e0*/  CS2R R46, SRZ ;  /* 0x00000000002e7805 */ /* 0x004fe2000001ff00 */
[----:B------:R-:W-:Y:S01]  /*22f0*/  SEL R28, RZ, 0x4, P1 ;  /* 0x00000004ff1c7807 */ /* 0x000fe20000800000 */
[----:B------:R-:W-:Y:S01]  /*2300*/  IMAD R141, R19, c[0x0][0x244], R18 ;  /* 0x00009100138d7a24 */ /* 0x000fe200078e0212 */
[----:B------:R-:W-:-:S02]  /*2310*/  ISETP.GE.AND P1, PT, R34, c[0x0][0x1fc], PT ;  /* 0x00007f0022007a0c */ /* 0x000fc40003f26270 */
[----:B------:R-:W-:Y:S02]  /*2320*/  LOP3.LUT R16, R16, 0x10, R6, 0xf8, !PT ;  /* 0x0000001010107812 */ /* 0x000fe400078ef806 */
[----:B------:R-:W-:Y:S01]  /*2330*/  SEL R24, RZ, 0x4, P1 ;  /* 0x00000004ff187807 */ /* 0x000fe20000800000 */
[----:B---3--:R-:W-:Y:S01]  /*2340*/  IMAD.WIDE.U32 R44, R19, c[0x0][0x278], R8 ;  /* 0x00009e00132c7a25 */ /* 0x008fe200078e0008 */
[----:B------:R-:W-:Y:S02]  /*2350*/  ISETP.GE.OR P1, PT, R35, c[0x0][0x1fc], !P2 ;  /* 0x00007f0023007a0c */ /* 0x000fe40005726670 */
[----:B------:R-:W-:Y:S01]  /*2360*/  ISETP.GE.OR P3, PT, R33, c[0x0][0x1fc], !P2 ;  /* 0x00007f0021007a0c */ /* 0x000fe20005766670 */
[----:B------:R-:W-:Y:S01]  /*2370*/  IMAD.IADD R39, R45, 0x1, R0 ;  /* 0x000000012d277824 */ /* 0x000fe200078e0200 */
[----:B------:R-:W-:Y:S01]  /*2380*/  @!P6 IADD3 R0, P0, R44, UR16, RZ ;  /* 0x000000102c00ec10 */ /* 0x000fe2000ff1e0ff */
[----:B------:R2:W-:Y:S01]  /*2390*/  STL.64 [R1+0x90], R44 ;  /* 0x0000902c01007387 */ /* 0x0005e20000100a00 */
[----:B------:R-:W-:-:S02]  /*23a0*/  CS2R R34, SRZ ;  /* 0x0000000000227805 */ /* 0x000fc4000001ff00 */
[----:B------:R-:W-:Y:S01]  /*23b0*/  @!P6 IADD3.X R3, R39, UR4, RZ, P0, !PT ;  /* 0x000000042703ec10 */ /* 0x000fe200087fe4ff */
[----:B------:R3:W-:Y:S01]  /*23c0*/  STL [R1+0xb0], R39 ;  /* 0x0000b02701007387 */ /* 0x0007e20000100800 */
[----:B------:R-:W-:Y:S01]  /*23d0*/  @!P6 LEA R8, P0, R0, c[0x0][0x258], 0x2 ;  /* 0x000096000008ea11 */ /* 0x000fe200078010ff */
[----:B-1----:R-:W-:-:S03]  /*23e0*/  IMAD.SHL.U32 R13, R27, 0x20, RZ ;  /* 0x000000201b0d7824 */ /* 0x002fc600078e00ff */
[----:B------:R-:W-:Y:S02]  /*23f0*/  @!P6 LEA.HI.X R9, R0, c[0x0][0x25c], R3, 0x2, P0 ;  /* 0x000097000009ea11 */ /* 0x000fe400000f1403 */
[----:B------:R-:W-:Y:S02]  /*2400*/  LOP3.LUT R0, R38, 0xffffffe0, RZ, 0xc0, !PT ;  /* 0xffffffe026007812 */ /* 0x000fe400078ec0ff */
[----:B------:R-:W-:Y:S02]  /*2410*/  LOP3.LUT R3, R40, 0xfffffff0, RZ, 0xc0, !PT ;  /* 0xfffffff028037812 */ /* 0x000fe400078ec0ff */
[----:B------:R-:W-:Y:S01]  /*2420*/  ISETP.GE.AND P0, PT, R33, c[0x0][0x1fc], PT ;  /* 0x00007f0021007a0c */ /* 0x000fe20003f06270 */
[C---:B------:R-:W-:Y:S01]  /*2430*/  IMAD.IADD R0, R78.reuse, 0x1, -R0 ;  /* 0x000000014e007824 */ /* 0x040fe200078e0a00 */
[----:B------:R-:W-:Y:S01]  /*2440*/  CS2R R40, SRZ ;  /* 0x0000000000287805 */ /* 0x000fe2000001ff00 */
[----:B------:R-:W-:-:S03]  /*2450*/  IMAD.IADD R3, R78, 0x1, -R3 ;  /* 0x000000014e037824 */ /* 0x000fc600078e0a03 */
[----:B------:R-:W-:Y:S02]  /*2460*/  SHF.R.S32.HI R7, RZ, 0x1f, R0 ;  /* 0x0000001fff077819 */ /* 0x000fe40000011400 */
[----:B------:R-:W-:Y:S02]  /*2470*/  SHF.R.S32.HI R12, RZ, 0x1f, R3 ;  /* 0x0000001fff0c7819 */ /* 0x000fe40000011403 */
[----:B------:R-:W-:Y:S02]  /*2480*/  LEA.HI R7, R7, R0, RZ, 0x2 ;  /* 0x0000000007077211 */ /* 0x000fe400078f10ff */
[----:B------:R-:W-:Y:S01]  /*2490*/  LEA.HI R12, R12, R3, RZ, 0x3 ;  /* 0x000000030c0c7211 */ /* 0x000fe200078f18ff */
[----:B--2---:R-:W-:Y:S01]  /*24a0*/  IMAD.WIDE.U32 R44, R19, c[0x0][0x290], R14 ;  /* 0x0000a400132c7a25 */ /* 0x004fe200078e000e */
[----:B------:R-:W-:Y:S01]  /*24b0*/  LEA.HI.SX32 R6, R7, R6, 0x1e ;  /* 0x0000000607067211 */ /* 0x000fe200078ff2ff */
[----:B---3--:R-:W-:Y:S01]  /*24c0*/  CS2R R38, SRZ ;  /* 0x0000000000267805 */ /* 0x008fe2000001ff00 */
[----:B------:R-:W-:Y:S01]  /*24d0*/  LOP3.LUT R10, R12, 0xfffffff8, RZ, 0xc0, !PT ;  /* 0xfffffff80c0a7812 */ /* 0x000fe200078ec0ff */
[----:B------:R-:W-:Y:S01]  /*24e0*/  IMAD.IADD R15, R45, 0x1, R17 ;  /* 0x000000012d0f7824 */ /* 0x000fe200078e0211 */
[----:B------:R-:W-:Y:S01]  /*24f0*/  LOP3.LUT R11, R7, 0x7ffffffc, RZ, 0xc0, !PT ;  /* 0x7ffffffc070b7812 */ /* 0x000fe200078ec0ff */
[----:B------:R-:W-:Y:S01]  /*2500*/  STL.64 [R1+0x88], R44 ;  /* 0x0000882c01007387 */ /* 0x000fe20000100a00 */
[----:B------:R-:W-:Y:S01]  /*2510*/  IMAD.SHL.U32 R7, R21, 0x2, RZ ;  /* 0x0000000215077824 */ /* 0x000fe200078e00ff */
[----:B------:R-:W-:Y:S01]  /*2520*/  LOP3.LUT R14, R31, 0x20, R13, 0xf8, !PT ;  /* 0x000000201f0e7812 */ /* 0x000fe200078ef80d */
[----:B------:R-:W-:Y:S01]  /*2530*/  IMAD.IADD R3, R3, 0x1, -R10 ;  /* 0x0000000103037824 */ /* 0x000fe200078e0a0a */
[----:B------:R-:W-:Y:S01]  /*2540*/  STL.64 [R1+0xa8], R144 ;  /* 0x0000a89001007387 */ /* 0x000fe20000100a00 */
[----:B------:R-:W-:Y:S01]  /*2550*/  IMAD.IADD R10, R0, 0x1, -R11 ;  /* 0x00000001000a7824 */ /* 0x000fe200078e0a0b */
[----:B------:R-:W-:Y:S01]  /*2560*/  LOP3.LUT R0, R16, 0x8, R37, 0xf8, !PT ;  /* 0x0000000810007812 */ /* 0x000fe200078ef825 */
[----:B------:R-:W-:Y:S01]  /*2570*/  IMAD.SHL.U32 R11, R20, 0x2, RZ ;  /* 0x00000002140b7824 */ /* 0x000fe200078e00ff */
[----:B------:R1:W-:Y:S01]  /*2580*/  STL [R1+0x58], R6 ;  /* 0x0000580601007387 */ /* 0x0003e20000100800 */
[----:B------:R-:W-:Y:S01]  /*2590*/  LOP3.LUT R7, R7, 0x2, R30, 0xe2, !PT ;  /* 0x0000000207077812 */ /* 0x000fe200078ee21e */
[----:B------:R-:W-:Y:S01]  /*25a0*/  IMAD R140, R26, 0x4, R10 ;  /* 0x000000041a8c7824 */ /* 0x000fe200078e020a */
[----:B------:R-:W-:Y:S01]  /*25b0*/  LOP3.LUT R13, R0, R23, RZ, 0x3c, !PT ;  /* 0x00000017000d7212 */ /* 0x000fe200078e3cff */
[----:B------:R2:W-:Y:S01]  /*25c0*/  STL [R1+0x7c], R15 ;  /* 0x00007c0f01007387 */ /* 0x0005e20000100800 */
[----:B------:R-:W-:Y:S01]  /*25d0*/  LOP3.LUT R11, R11, 0x2, R29, 0xe2, !PT ;  /* 0x000000020b0b7812 */ /* 0x000fe200078ee21d */
[----:B------:R-:W-:Y:S01]  /*25e0*/  IMAD.SHL.U32 R140, R140, 0x2, RZ ;  /* 0x000000028c8c7824 */ /* 0x000fe200078e00ff */
[----:B------:R-:W-:Y:S01]  /*25f0*/  LOP3.LUT P2, RZ, R3, 0x4, RZ, 0xc0, !PT ;  /* 0x0000000403ff7812 */ /* 0x000fe2000784c0ff */
[----:B------:R-:W-:Y:S01]  /*2600*/  CS2R R30, SRZ ;  /* 0x00000000001e7805 */ /* 0x000fe2000001ff00 */
[----:B------:R-:W-:Y:S01]  /*2610*/  CS2R R22, SRZ ;  /* 0x0000000000167805 */ /* 0x000fe2000001ff00 */
[----:B------:R-:W-:Y:S01]  /*2620*/  CS2R R20, SRZ ;  /* 0x0000000000147805 */ /* 0x000fe2000001ff00 */
[----:B------:R-:W-:Y:S01]  /*2630*/  CS2R R18, SRZ ;  /* 0x0000000000127805 */ /* 0x000fe2000001ff00 */
[----:B------:R-:W-:Y:S01]  /*2640*/  CS2R R16, SRZ ;  /* 0x0000000000107805 */ /* 0x000fe2000001ff00 */
[----:B-1----:R-:W-:-:S05]  /*2650*/  @!P6 IMAD.SHL.U32 R6, R78, 0x10, RZ ;  /* 0x000000104e06e824 */ /* 0x002fca00078e00ff */
[----:B------:R1:W-:Y:S04]  /*2660*/  @!P6 LDGSTS.E.BYPASS.LTC128B.128 [R6+0x14080], [R8.64] ;  /* 0x140800000806efae */ /* 0x0003e8000b901d4a */
[----:B------:R-:W0:Y:S04]  /*2670*/  LDGDEPBAR ;  /* 0x00000000000079af */ /* 0x000e280000000000 */
[----:B------:R3:W-:Y:S04]  /*2680*/  LDGSTS.E.BYPASS.LTC128B.128 [R42+0x10080], [R4.64], !P5 ;  /* 0x10080000042a7fae */ /* 0x0007e8000e901d4a */
[----:B------:R3:W-:Y:S01]  /*2690*/  LDGSTS.E.BYPASS.LTC128B.128 [R42+0x11080], [R4.64+0x80], !P1 ;  /* 0x11080080042a7fae */ /* 0x0007e2000c901d4a */
[C---:B------:R-:W-:Y:S01]  /*26a0*/  LOP3.LUT P1, RZ, R3.reuse, 0x2, RZ, 0xc0, !PT ;  /* 0x0000000203ff7812 */ /* 0x040fe2000782c0ff */
[----:B------:R-:W-:-:S02]  /*26b0*/  IMAD.SHL.U32 R3, R3, 0x40, RZ ;  /* 0x0000004003037824 */ /* 0x000fc400078e00ff */
[----:B------:R3:W-:Y:S04]  /*26c0*/  LDGSTS.E.BYPASS.LTC128B.128 [R42+0x12080], [R4.64+0x100], !P4 ;  /* 0x12080100042a7fae */ /* 0x0007e8000e101d4a */
[----:B------:R3:W-:Y:S01]  /*26d0*/  LDGSTS.E.BYPASS.LTC128B.128 [R42+0x13080], [R4.64+0x180], !P3 ;  /* 0x13080180042a7fae */ /* 0x0007e2000d901d4a */
[----:B-1----:R-:W-:Y:S02]  /*26e0*/  SEL R8, RZ, 0x8, P0 ;  /* 0x00000008ff087807 */ /* 0x002fe40000000000 */
[----:B------:R-:W-:Y:S02]  /*26f0*/  IADD3 R0, P0, R44, UR16, RZ ;  /* 0x000000102c007c10 */ /* 0x000fe4000ff1e0ff */
[----:B------:R-:W-:Y:S01]  /*2700*/  LOP3.LUT R9, R25, R7, R28, 0xfe, !PT ;  /* 0x0000000719097212 */ /* 0x000fe200078efe1c */
[----:B------:R-:W-:Y:S01]  /*2710*/  CS2R R44, SRZ ;  /* 0x00000000002c7805 */ /* 0x000fe2000001ff00 */
[----:B------:R-:W-:Y:S01]  /*2720*/  IADD3.X R6, R15, UR4, RZ, P0, !PT ;  /* 0x000000040f067c10 */ /* 0x000fe200087fe4ff */
[----:B------:R-:W-:Y:S01]  /*2730*/  ULDC UR4, c[0x0][0x2a0] ;  /* 0x0000a80000047ab9 */ /* 0x000fe20000000800 */
[----:B------:R-:W-:Y:S01]  /*2740*/  LOP3.LUT R7, R8, R11, R24, 0xfe, !PT ;  /* 0x0000000b08077212 */ /* 0x000fe200078efe18 */
[----:B------:R-:W-:Y:S01]  /*2750*/  STL [R1+0x60], R9 ;  /* 0x0000600901007387 */ /* 0x000fe20000100800 */
[C---:B------:R-:W-:Y:S01]  /*2760*/  LEA R10, P0, R0.reuse, c[0x0][0x280], 0x2 ;  /* 0x0000a000000a7a11 */ /* 0x040fe200078010ff */
[----:B------:R-:W-:Y:S01]  /*2770*/  IMAD.SHL.U32 R8, R27, 0x8, RZ ;  /* 0x000000081b087824 */ /* 0x000fe200078e00ff */
[----:B------:R-:W-:Y:S01]  /*2780*/  ULOP3.LUT UR4, URZ, UR4, URZ, 0x33, !UPT ;  /* 0x000000043f047292 */ /* 0x000fe2000f8e333f */
[----:B------:R1:W-:Y:S01]  /*2790*/  STL [R1+0x5c], R7 ;  /* 0x00005c0701007387 */ /* 0x0003e20000100800 */
[----:B------:R-:W-:Y:S01]  /*27a0*/  LEA.HI.X R11, R0, c[0x0][0x284], R6, 0x2, P0 ;  /* 0x0000a100000b7a11 */ /* 0x000fe200000f1406 */
[----:B------:R-:W-:Y:S01]  /*27b0*/  IMAD.SHL.U32 R6, R12, 0x40, RZ ;  /* 0x000000400c067824 */ /* 0x000fe200078e00ff */
[----:B------:R-:W-:Y:S01]  /*27c0*/  LOP3.LUT R0, R3, 0x1c0, RZ, 0xc0, !PT ;  /* 0x000001c003007812 */ /* 0x000fe200078ec0ff */
[----:B------:R-:W-:Y:S01]  /*27d0*/  CS2R R28, SRZ ;  /* 0x00000000001c7805 */ /* 0x000fe2000001ff00 */
[----:B------:R-:W-:Y:S01]  /*27e0*/  ISETP.GE.AND P0, PT, R78, 0x8, PT ;  /* 0x000000084e00780c */ /* 0x000fe20003f06270 */
[----:B------:R-:W-:Y:S01]  /*27f0*/  CS2R R24, SRZ ;  /* 0x0000000000187805 */ /* 0x000fe2000001ff00 */
[----:B------:R-:W-:Y:S01]  /*2800*/  SHF.R.U32.HI R3, RZ, 0x3, R0 ;  /* 0x00000003ff037819 */ /* 0x000fe20000011600 */
[----:B---3--:R-:W-:Y:S01]  /*2810*/  CS2R R42, SRZ ;  /* 0x00000000002a7805 */ /* 0x008fe2000001ff00 */
[----:B------:R-:W-:-:S02]  /*2820*/  LOP3.LUT R8, R0, 0x8, R8, 0xf8, !PT ;  /* 0x0000000800087812 */ /* 0x000fc400078ef808 */
[----:B------:R-:W-:Y:S02]  /*2830*/  LOP3.LUT R6, R6, 0xfffffe00, RZ, 0xc0, !PT ;  /* 0xfffffe0006067812 */ /* 0x000fe400078ec0ff */
[----:B------:R-:W-:Y:S02]  /*2840*/  LOP3.LUT R12, R3, R14, R0, 0x1e, !PT ;  /* 0x0000000e030c7212 */ /* 0x000fe400078e1e00 */
[----:B------:R-:W-:Y:S01]  /*2850*/  LOP3.LUT R8, R8, R3, RZ, 0x3c, !PT ;  /* 0x0000000308087212 */ /* 0x000fe200078e3cff */
[----:B--2---:R-:W-:Y:S01]  /*2860*/  CS2R R14, SRZ ;  /* 0x00000000000e7805 */ /* 0x004fe2000001ff00 */
[----:B------:R-:W-:Y:S01]  /*2870*/  SEL R4, R142, 0xffffffe0, !P2 ;  /* 0xffffffe08e047807 */ /* 0x000fe20005000000 */
[----:B-1----:R-:W-:Y:S02]  /*2880*/  IMAD.SHL.U32 R7, R36, 0x8, RZ ;  /* 0x0000000824077824 */ /* 0x002fe400078e00ff */
[----:B------:R-:W-:-:S03]  /*2890*/  CS2R R36, SRZ ;  /* 0x0000000000247805 */ /* 0x000fc6000001ff00 */
[----:B------:R-:W-:Y:S01]  /*28a0*/  LOP3.LUT R7, R0, 0x38, R7, 0xf8, !PT ;  /* 0x0000003800077812 */ /* 0x000fe200078ef807 */
[C---:B------:R-:W-:Y:S02]  /*28b0*/  IMAD R0, R27.reuse, 0x200, R13 ;  /* 0x000002001b007824 */ /* 0x040fe400078e020d */
[----:B------:R-:W-:Y:S01]  /*28c0*/  IMAD R27, R27, 0x1000, R6 ;  /* 0x000010001b1b7824 */ /* 0x000fe200078e0206 */
[----:B------:R-:W-:Y:S02]  /*28d0*/  LOP3.LUT R9, R7, R3, RZ, 0x3c, !PT ;  /* 0x0000000307097212 */ /* 0x000fe400078e3cff */
[-C--:B------:R-:W-:Y:S01]  /*28e0*/  LOP3.LUT R7, R12, R6.reuse, RZ, 0xfc, !PT ;  /* 0x000000060c077212 */ /* 0x080fe200078efcff */
[----:B------:R-:W-:Y:S01]  /*28f0*/  IMAD.MOV.U32 R12, RZ, RZ, 0x10 ;  /* 0x00000010ff0c7424 */ /* 0x000fe200078e00ff */
[CC--:B------:R-:W-:Y:S02]  /*2900*/  IADD3 R3, R8.reuse, R6.reuse, R32 ;  /* 0x0000000608037210 */ /* 0x0c0fe40007ffe020 */
[----:B------:R-:W-:Y:S01]  /*2910*/  LOP3.LUT R6, R8, R6, RZ, 0xfc, !PT ;  /* 0x0000000608067212 */ /* 0x000fe200078efcff */
[----:B------:R-:W-:Y:S01]  /*2920*/  IMAD.IADD R8, R27, 0x1, R9 ;  /* 0x000000011b087824 */ /* 0x000fe200078e0209 */
[----:B------:R-:W-:Y:S01]  /*2930*/  SEL R5, R12, 0xfffffff0, !P1 ;  /* 0xfffffff00c057807 */ /* 0x000fe20004800000 */
[----:B------:R-:W-:Y:S01]  /*2940*/  @!P0 IMAD.SHL.U32 R9, R78, 0x10, RZ ;  /* 0x000000104e098824 */ /* 0x000fe200078e00ff */
[----:B------:R-:W-:Y:S01]  /*2950*/  CS2R R32, SRZ ;  /* 0x0000000000207805 */ /* 0x000fe2000001ff00 */
[----:B------:R-:W-:Y:S01]  /*2960*/  CS2R R78, SRZ ;  /* 0x00000000004e7805 */ /* 0x000fe2000001ff00 */
[----:B------:R-:W-:Y:S01]  /*2970*/  CS2R R26, SRZ ;  /* 0x00000000001a7805 */ /* 0x000fe2000001ff00 */
[----:B------:R-:W-:Y:S01]  /*2980*/  CS2R R12, SRZ ;  /* 0x00000000000c7805 */ /* 0x000fe2000001ff00 */
[----:B------:R1:W-:Y:S04]  /*2990*/  @!P0 LDGSTS.E.BYPASS.LTC128B.128 [R9+0x14100], [R10.64] ;  /* 0x141000000a098fae */ /* 0x0003e8000b901d4a */
[----:B------:R-:W0:Y:S01]  /*29a0*/  LDGDEPBAR ;  /* 0x00000000000079af */ /* 0x000e220000000000 */
[----:B-1----:R-:W-:-:S02]  /*29b0*/  IMAD.U32 R9, RZ, RZ, UR5 ;  /* 0x00000005ff097e24 */ /* 0x002fc4000f8e00ff */
[----:B------:R-:W-:Y:S02]  /*29c0*/  IMAD.IADD R10, R145, 0x1, R141 ;  /* 0x00000001910a7824 */ /* 0x000fe400078e028d */
[C---:B------:R-:W-:Y:S01]  /*29d0*/  IMAD R11, R0.reuse, 0x2, R2 ;  /* 0x00000002000b7824 */ /* 0x040fe200078e0202 */
[----:B------:R-:W-:Y:S01]  /*29e0*/  IADD3 R9, R9, -UR8, -R140 ;  /* 0x8000000809097c10 */ /* 0x000fe2000fffe88c */
[----:B------:R-:W-:Y:S01]  /*29f0*/  IMAD.SHL.U32 R2, R0, 0x2, RZ ;  /* 0x0000000200027824 */ /* 0x000fe200078e00ff */
[----:B------:R1:W-:Y:S02]  /*2a00*/  STL [R1+0xb4], R10 ;  /* 0x0000b40a01007387 */ /* 0x0003e40000100800 */
[C---:B------:R-:W-:Y:S02]  /*2a10*/  IADD3 R0, R9.reuse, UR4, RZ ;  /* 0x0000000409007c10 */ /* 0x040fe4000fffe0ff */
[----:B------:R-:W-:Y:S04]  /*2a20*/  STL [R1+0x70], R140 ;  /* 0x0000708c01007387 */ /* 0x000fe80000100800 */
[----:B------:R-:W-:Y:S04]  /*2a30*/  STL [R1+0x38], R11 ;  /* 0x0000380b01007387 */ /* 0x000fe80000100800 */
[----:B------:R2:W-:Y:S01]  /*2a40*/  STL [R1+0x3c], R2 ;  /* 0x00003c0201007387 */ /* 0x0005e20000100800 */
[----:B-1----:R-:W-:-:S05]  /*2a50*/  IADD3 R10, R9, c[0x0][0x2a4], RZ ;  /* 0x0000a900090a7a10 */ /* 0x002fca0007ffe0ff */
[----:B------:R1:W-:Y:S04]  /*2a60*/  STL [R1+0x6c], R10 ;  /* 0x00006c0a01007387 */ /* 0x0003e80000100800 */
[----:B------:R3:W-:Y:S01]  /*2a70*/  STL [R1+0x78], R0 ;  /* 0x0000780001007387 */ /* 0x0007e20000100800 */
[----:B--2---:R-:W-:-:S04]  /*2a80*/  IMAD.SHL.U32 R2, R3, 0x2, RZ ;  /* 0x0000000203027824 */ /* 0x004fc800078e00ff */
[----:B------:R-:W-:-:S04]  /*2a90*/  IMAD R3, R5, 0x2, R2 ;  /* 0x0000000205037824 */ /* 0x000fc800078e0202 */
[----:B------:R-:W-:Y:S01]  /*2aa0*/  IMAD R252, R4, 0x2, R3 ;  /* 0x0000000204fc7824 */ /* 0x000fe200078e0203 */
[----:B-1----:R-:W-:Y:S02]  /*2ab0*/  LEA R10, R6, 0x15180, 0x1 ;  /* 0x00015180060a7811 */ /* 0x002fe400078e08ff */
[----:B------:R-:W-:Y:S01]  /*2ac0*/  LEA R6, R8, 0x80, 0x1 ;  /* 0x0000008008067811 */ /* 0x000fe200078e08ff */
[----:B---3--:R-:W-:Y:S02]  /*2ad0*/  IMAD.SHL.U32 R0, R7, 0x2, RZ ;  /* 0x0000000207007824 */ /* 0x008fe400078e00ff */
[----:B------:R-:W-:Y:S01]  /*2ae0*/  STL [R1+0x40], R10 ;  /* 0x0000400a01007387 */ /* 0x000fe20000100800 */
[----:B------:R-:W-:-:S03]  /*2af0*/  IMAD R7, R4, 0x2, R2 ;  /* 0x0000000204077824 */ /* 0x000fc600078e0202 */
[----:B------:R1:W-:Y:S04]  /*2b00*/  STL [R1+0x24], R6 ;  /* 0x0000240601007387 */ /* 0x0003e80000100800 */
[----:B------:R-:W-:Y:S01]  /*2b10*/  STL [R1+0x20], R7 ;  /* 0x0000200701007387 */ /* 0x000fe20000100800 */
[--C-:B-1----:R-:W-:Y:S02]  /*2b20*/  IMAD R6, R5, 0x2, R10.reuse ;  /* 0x0000000205067824 */ /* 0x102fe400078e020a */
[C---:B------:R-:W-:Y:S02]  /*2b30*/  IMAD R5, R4.reuse, 0x2, R10 ;  /* 0x0000000204057824 */ /* 0x040fe400078e020a */
[----:B------:R-:W-:Y:S01]  /*2b40*/  IMAD R4, R4, 0x2, R6 ;  /* 0x0000000204047824 */ /* 0x000fe200078e0206 */
[----:B------:R-:W-:Y:S04]  /*2b50*/  STL [R1+0x44], R6 ;  /* 0x0000440601007387 */ /* 0x000fe80000100800 */
[----:B------:R-:W-:Y:S04]  /*2b60*/  STL [R1+0x4c], R5 ;  /* 0x00004c0501007387 */ /* 0x000fe80000100800 */
[----:B------:R1:W-:Y:S02]  /*2b70*/  STL [R1+0x48], R4 ;  /* 0x0000480401007387 */ /* 0x0003e40000100800 */
[----:B-1----:R-:W-:-:S05]  /*2b80*/  IADD3 R4, -R140, UR14, RZ ;  /* 0x0000000e8c047c10 */ /* 0x002fca000fffe1ff */
[----:B----4-:R1:W-:Y:S02]  /*2b90*/  STL [R1+0x74], R4 ;  /* 0x0000740401007387 */ /* 0x0103e40000100800 */
.L_x_248:
[----:B-1----:R-:W2:Y:S01]  /*2ba0*/  LDL R151, [R1+0x28] ;  /* 0x0000280001977983 */ /* 0x002ea20000100800 */
[----:B------:R-:W-:Y:S04]  /*2bb0*/  DEPBAR.LE SB0, 0x0 ;  /* 0x000080000000791a */ /* 0x000fe80000000000 */
[----:B------:R-:W3:Y:S04]  /*2bc0*/  LDL R150, [R1+0x2c] ;  /* 0x00002c0001967983 */ /* 0x000ee80000100800 */
[----:B------:R-:W4:Y:S04]  /*2bd0*/  LDL R149, [R1+0x34] ;  /* 0x0000340001957983 */ /* 0x000f280000100800 */
[----:B-----5:R-:W5:Y:S04]  /*2be0*/  LDL R154, [R1+0x20] ;  /* 0x00002000019a7983 */ /* 0x020f680000100800 */
[----:B------:R-:W4:Y:S04]  /*2bf0*/  LDL R148, [R1+0x30] ;  /* 0x0000300001947983 */ /* 0x000f280000100800 */
[----:B------:R-:W-:Y:S06]  /*2c00*/  BAR.SYNC.DEFER_BLOCKING 0x0 ;  /* 0x0000000000007b1d */ /* 0x000fec0000010000 */
[----:B------:R-:W-:Y:S04]  /*2c10*/  LDSM.16.M88.4 R8, [R2+0x8080] ;  /* 0x008080000208783b */ /* 0x000fe80000000200 */
[----:B------:R-:W4:Y:S04]  /*2c20*/  LDL R229, [R1+0x58] ;  /* 0x0000580001e57983 */ /* 0x000f280000100800 */
[----:B------:R-:W4:Y:S04]  /*2c30*/  LDL R163, [R1+0x74] ;  /* 0x0000740001a37983 */ /* 0x000f280000100800 */
[----:B--2---:R-:W2:Y:S04]  /*2c40*/  LDSM.16.M88.4 R140, [R151+0x80] ;  /* 0x00008000978c783b */ /* 0x004ea80000000200 */
[----:B---3--:R-:W-:Y:S01]  /*2c50*/  LDSM.16.M88.4 R144, [R150+0x80] ;  /* 0x000080009690783b */ /* 0x008fe20000000200 */
[C---:B-12---:R-:W-:Y:S08]  /*2c60*/  HMMA.16816.F32 R4, R8.reuse, R140, RZ ;  /* 0x0000008c0804723c */ /* 0x046ff000000018ff */
[----:B------:R-:W-:Y:S01]  /*2c70*/  HMMA.16816.F32 R8, R8, R142, RZ ;  /* 0x0000008e0808723c */ /* 0x000fe200000018ff */
[----:B------:R-:W1:Y:S04]  /*2c80*/  LDSM.16.M88.4 R140, [R3+0x8080] ;  /* 0x00808000038c783b */ /* 0x000e680000000200 */
[----:B----4-:R-:W-:Y:S04]  /*2c90*/  LDS R152, [R229.X4+0x14080] ;  /* 0x01408000e5987984 */ /* 0x010fe80000004800 */
[----:B------:R-:W-:Y:S07]  /*2ca0*/  LDS R153, [R229.X4+0x140a0] ;  /* 0x0140a000e5997984 */ /* 0x000fee0000004800 */
[C---:B-1----:R-:W-:Y:S08]  /*2cb0*/  HMMA.16816.F32 R4, R140.reuse, R144, R4 ;  /* 0x000000908c04723c */ /* 0x042ff00000001804 */
[----:B------:R-:W-:Y:S01]  /*2cc0*/  HMMA.16816.F32 R8, R140, R146, R8 ;  /* 0x000000928c08723c */ /* 0x000fe20000001808 */
[----:B-----5:R-:W-:Y:S04]  /*2cd0*/  LDSM.16.M88.4 R140, [R154+0x8080] ;  /* 0x008080009a8c783b */ /* 0x020fe80000000200 */
[----:B------:R-:W1:Y:S11]  /*2ce0*/  LDSM.16.M88.4 R144, [R149+0x80] ;  /* 0x000080009590783b */ /* 0x000e760000000200 */
[C---:B-1----:R-:W-:Y:S08]  /*2cf0*/  HMMA.16816.F32 R4, R140.reuse, R144, R4 ;  /* 0x000000908c04723c */ /* 0x042ff00000001804 */
[----:B------:R-:W-:Y:S01]  /*2d00*/  HMMA.16816.F32 R8, R140, R146, R8 ;  /* 0x000000928c08723c */ /* 0x000fe20000001808 */
[----:B------:R-:W-:Y:S04]  /*2d10*/  LDSM.16.M88.4 R140, [R252+0x8080] ;  /* 0x00808000fc8c783b */ /* 0x000fe80000000200 */
        /* <DEDUP_REMOVED lines=36> */
[----:B------:R1:W2:Y:S04]  /*2f60*/  LDSM.16.M88.4 R144, [R151+0x6080] ;  /* 0x006080009790783b */ /* 0x0002a80000000200 */
[----:B-1----:R-:W3:Y:S07]  /*2f70*/  LDL R151, [R1+0x6c] ;  /* 0x00006c0001977983 */ /* 0x002eee0000100800 */
[C---:B--2---:R-:W-:Y:S08]  /*2f80*/  HMMA.16816.F32 R4, R140.reuse, R144, R4 ;  /* 0x000000908c04723c */ /* 0x044ff00000001804 */
[----:B------:R-:W-:Y:S01]  /*2f90*/  HMMA.16816.F32 R8, R140, R146, R8 ;  /* 0x000000928c08723c */ /* 0x000fe20000001808 */
[----:B------:R-:W-:Y:S04]  /*2fa0*/  LDSM.16.M88.4 R140, [R3+0xb080] ;  /* 0x00b08000038c783b */ /* 0x000fe80000000200 */
[----:B------:R-:W1:Y:S11]  /*2fb0*/  LDSM.16.M88.4 R144, [R150+0x6080] ;  /* 0x006080009690783b */ /* 0x000e760000000200 */
[C---:B-1----:R-:W-:Y:S08]  /*2fc0*/  HMMA.16816.F32 R4, R140.reuse, R144, R4 ;  /* 0x000000908c04723c */ /* 0x042ff00000001804 */
[----:B------:R-:W-:Y:S01]  /*2fd0*/  HMMA.16816.F32 R8, R140, R146, R8 ;  /* 0x000000928c08723c */ /* 0x000fe20000001808 */
[----:B------:R1:W-:Y:S04]  /*2fe0*/  LDSM.16.M88.4 R144, [R149+0x6080] ;  /* 0x006080009590783b */ /* 0x0003e80000000200 */
[----:B------:R-:W2:Y:S04]  /*2ff0*/  LDSM.16.M88.4 R140, [R154+0xb080] ;  /* 0x00b080009a8c783b */ /* 0x000ea80000000200 */
[----:B-1----:R-:W4:Y:S07]  /*3000*/  LDL R149, [R1+0x78] ;  /* 0x0000780001957983 */ /* 0x002f2e0000100800 */
[C---:B--2---:R-:W-:Y:S08]  /*3010*/  HMMA.16816.F32 R4, R140.reuse, R144, R4 ;  /* 0x000000908c04723c */ /* 0x044ff00000001804 */
[----:B------:R-:W-:Y:S01]  /*3020*/  HMMA.16816.F32 R8, R140, R146, R8 ;  /* 0x000000928c08723c */ /* 0x000fe20000001808 */
[----:B------:R-:W-:Y:S04]  /*3030*/  LDSM.16.M88.4 R140, [R252+0xb080] ;  /* 0x00b08000fc8c783b */ /* 0x000fe80000000200 */
[----:B------:R1:W2:Y:S02]  /*3040*/  LDSM.16.M88.4 R144, [R148+0x6080] ;  /* 0x006080009490783b */ /* 0x0002a40000000200 */
[----:B-1----:R-:W-:Y:S04]  /*3050*/  MOV R148, c[0x0][0x2a8] ;  /* 0x0000aa0000947a02 */ /* 0x002fe80000000f00 */
[----:B------:R-:W-:Y:S05]  /*3060*/  ISETP.GE.AND P1, PT, R148, 0x1, PT ;  /* 0x000000019400780c */ /* 0x000fea0003f26270 */
[C---:B--2---:R-:W-:Y:S08]  /*3070*/  HMMA.16816.F32 R4, R140.reuse, R144, R4 ;  /* 0x000000908c04723c */ /* 0x044ff00000001804 */
[----:B------:R-:W-:Y:S11]  /*3080*/  HMMA.16816.F32 R8, R140, R146, R8 ;  /* 0x000000928c08723c */ /* 0x000ff60000001808 */
[----:B------:R-:W-:Y:S05]  /*3090*/  @!UPT UIADD3 URZ, URZ, URZ, URZ ;  /* 0x0000003f3f3ff290 */ /* 0x000fea000fffe03f */
[----:B------:R-:W-:Y:S02]  /*30a0*/  FMUL.FTZ R5, R5, c[0x0][0x2b4] ;  /* 0x0000ad0005057a20 */ /* 0x000fe40000410000 */
[----:B------:R-:W-:Y:S02]  /*30b0*/  FMUL.FTZ R4, R4, c[0x0][0x2b4] ;  /* 0x0000ad0004047a20 */ /* 0x000fe40000410000 */
[----:B------:R1:W2:Y:S01]  /*30c0*/  MUFU.TANH R157, R5 ;  /* 0x00000005009d7308 */ /* 0x0002a20000002400 */
        /* <DEDUP_REMOVED lines=10> */
[----:B------:R1:W1:Y:S10]  /*3170*/  MUFU.TANH R161, R7 ;  /* 0x0000000700a17308 */ /* 0x0002740000002400 */
[----:B------:R1:W1:Y:S10]  /*3180*/  MUFU.TANH R156, R8 ;  /* 0x00000008009c7308 */ /* 0x0002740000002400 */
[----:B------:R1:W1:Y:S10]  /*3190*/  MUFU.TANH R155, R9 ;  /* 0x00000009009b7308 */ /* 0x0002740000002400 */
[----:B------:R1:W1:Y:S10]  /*31a0*/  MUFU.TANH R160, R10 ;  /* 0x0000000a00a07308 */ /* 0x0002740000002400 */
[----:B------:R1:W1:Y:S01]  /*31b0*/  MUFU.TANH R159, R11 ;  /* 0x0000000b009f7308 */ /* 0x0002620000002400 */
[-C--:B---3--:R-:W-:Y:S04]  /*31c0*/  IADD3 R150, R151, R5.reuse, RZ ;  /* 0x0000000597967210 */ /* 0x088fe80007ffe0ff */
[----:B------:R-:W-:Y:S02]  /*31d0*/  IMNMX R150, R163, R150, PT ;  /* 0x00000096a3967217 */ /* 0x000fe40003800200 */
[----:B----4-:R-:W-:Y:S01]  /*31e0*/  IADD3 R148, R149, R5, RZ ;  /* 0x0000000595947210 */ /* 0x010fe20007ffe0ff */
[----:B------:R-:W-:-:S05]  /*31f0*/  @!P1 BRA `(.L_x_238) ;  /* 0x000001a000009947 */ /* 0x000fca0003800000 */
[----:B-12---:R-:W-:Y:S01]  /*3200*/  IADD3 R4, R5, UR15, RZ ;  /* 0x0000000f05047c10 */ /* 0x006fe2000fffe0ff */
[----:B------:R-:W-:Y:S03]  /*3210*/  BSSY B0, `(.L_x_239) ;  /* 0x0000011000007945 */ /* 0x000fe60003800000 */
[----:B------:R-:W-:Y:S11]  /*3220*/  ISETP.GT.AND P0, PT, R4, -0x1, PT ;  /* 0xffffffff0400780c */ /* 0x000ff60003f04270 */
[----:B------:R-:W-:Y:S02]  /*3230*/  @!UPT UIADD3 URZ, URZ, URZ, URZ ;  /* 0x0000003f3f3ff290 */ /* 0x000fe4000fffe03f */
[----:B------:R-:W-:-:S05]  /*3240*/  @P0 BRA `(.L_x_240) ;  /* 0x0000008000000947 */ /* 0x000fca0003800000 */
[----:B------:R-:W-:Y:S01]  /*3250*/  LOP3.LUT R4, RZ, R4, RZ, 0x33, !PT ;  /* 0x00000004ff047212 */ /* 0x000fe200078e33ff */
[----:B------:R-:W-:Y:S05]  /*3260*/  IMAD.MOV.U32 R6, RZ, RZ, c[0x0][0x2a8] ;  /* 0x0000aa00ff067624 */ /* 0x000fea00078e00ff */
[----:B------:R-:W-:Y:S11]  /*3270*/  ISETP.NE.AND P0, PT, R6, 0x1, PT ;  /* 0x000000010600780c */ /* 0x000ff60003f05270 */
[----:B------:R-:W-:Y:S02]  /*3280*/  @!UPT UIADD3 URZ, URZ, URZ, URZ ;  /* 0x0000003f3f3ff290 */ /* 0x000fe4000fffe03f */
[----:B------:R-:W-:Y:S05]  /*3290*/  @P0 IMAD.HI.U32 R6, R4, c[0x0][0x2ac], RZ ;  /* 0x0000ab0004060a27 */ /* 0x000fea00078e00ff */
[----:B------:R-:W-:Y:S04]  /*32a0*/  @P0 SHF.R.U32.HI R4, RZ, c[0x0][0x2b0], R6 ;  /* 0x0000ac00ff040a19 */ /* 0x000fe80000011606 */
[----:B------:R-:W-:Y:S01]  /*32b0*/  LOP3.LUT R4, RZ, R4, RZ, 0x33, !PT ;  /* 0x00000004ff047212 */ /* 0x000fe200078e33ff */
[----:B------:R-:W-:-:S05]  /*32c0*/  BRA `(.L_x_241) ;  /* 0x0000005000007947 */ /* 0x000fca0003800000 */
.L_x_240:
[----:B------:R-:W-:Y:S04]  /*32d0*/  MOV R6, c[0x0][0x2a8] ;  /* 0x0000aa0000067a02 */ /* 0x000fe80000000f00 */
[----:B------:R-:W-:Y:S11]  /*32e0*/  ISETP.NE.AND P0, PT, R6, 0x1, PT ;  /* 0x000000010600780c */ /* 0x000ff60003f05270 */
[----:B------:R-:W-:Y:S02]  /*32f0*/  @!UPT UIADD3 URZ, URZ, URZ, URZ ;  /* 0x0000003f3f3ff290 */ /* 0x000fe4000fffe03f */
[----:B------:R-:W-:Y:S05]  /*3300*/  @P0 IMAD.HI.U32 R6, R4, c[0x0][0x2ac], RZ ;  /* 0x0000ab0004060a27 */ /* 0x000fea00078e00ff */
[----:B------:R-:W-:Y:S02]  /*3310*/  @P0 SHF.R.U32.HI R4, RZ, c[0x0][0x2b0], R6 ;  /* 0x0000ac00ff040a19 */ /* 0x000fe40000011606 */
.L_x_241:
[----:B------:R-:W-:Y:S05]  /*3320*/  BSYNC B0 ;  /* 0x0000000000007941 */ /* 0x000fea0003800000 */
.L_x_239:
[----:B------:R-:W2:Y:S01]  /*3330*/  LDL R7, [R1+0x70] ;  /* 0x0000700001077983 */ /* 0x000ea20000100800 */
[----:B------:R-:W-:Y:S04]  /*3340*/  IMAD.MOV.U32 R6, RZ, RZ, c[0x0][0x2a8] ;  /* 0x0000aa00ff067624 */ /* 0x000fe800078e00ff */
[----:B------:R-:W-:Y:S04]  /*3350*/  IMAD R4, R4, R6, -UR9 ;  /* 0x8000000904047e24 */ /* 0x000fe8000f8e0206 */
[----:B--2---:R-:W-:Y:S05]  /*3360*/  IMAD.IADD R4, R4, 0x1, -R7 ;  /* 0x0000000104047824 */ /* 0x004fea00078e0a07 */
[----:B------:R-:W-:Y:S02]  /*3370*/  IMNMX R148, R148, R4, !PT ;  /* 0x0000000494947217 */ /* 0x000fe40007800200 */
[----:B------:R-:W-:Y:S04]  /*3380*/  IADD3 R4, R4, c[0x0][0x2a8], RZ ;  /* 0x0000aa0004047a10 */ /* 0x000fe80007ffe0ff */
[----:B------:R-:W-:Y:S02]  /*3390*/  IMNMX R150, R150, R4, PT ;  /* 0x0000000496967217 */ /* 0x000fe40003800200 */
.L_x_238:
[----:B-12---:R-:W-:Y:S05]  /*33a0*/  IADD3 R4, R5, 0x8, RZ ;  /* 0x0000000805047810 */ /* 0x006fea0007ffe0ff */
[--C-:B------:R-:W-:Y:S02]  /*33b0*/  IMAD.IADD R151, R151, 0x1, R4.reuse ;  /* 0x0000000197977824 */ /* 0x100fe400078e0204 */
[----:B------:R-:W-:Y:S03]  /*33c0*/  IMAD.IADD R149, R149, 0x1, R4 ;  /* 0x0000000195957824 */ /* 0x000fe600078e0204 */
[----:B------:R-:W-:Y:S01]  /*33d0*/  IMNMX R151, R163, R151, PT ;  /* 0x00000097a3977217 */ /* 0x000fe20003800200 */
[----:B------:R-:W-:-:S05]  /*33e0*/  @!P1 BRA `(.L_x_242) ;  /* 0x000001a000009947 */ /* 0x000fca0003800000 */
[----:B------:R-:W-:Y:S01]  /*33f0*/  IADD3 R4, R4, UR15, RZ ;  /* 0x0000000f04047c10 */ /* 0x000fe2000fffe0ff */
        /* <DEDUP_REMOVED lines=12> */
.L_x_244:
[----:B------:R-:W-:Y:S04]  /*34c0*/  MOV R5, c[0x0][0x2a8] ;  /* 0x0000aa0000057a02 */ /* 0x000fe80000000f00 */
[----:B------:R-:W-:Y:S11]  /*34d0*/  ISETP.NE.AND P0, PT, R5, 0x1, PT ;  /* 0x000000010500780c */ /* 0x000ff60003f05270 */
[----:B------:R-:W-:Y:S02]  /*34e0*/  @!UPT UIADD3 URZ, URZ, URZ, URZ ;  /* 0x0000003f3f3ff290 */ /* 0x000fe4000fffe03f */
[----:B------:R-:W-:Y:S05]  /*34f0*/  @P0 IMAD.HI.U32 R5, R4, c[0x0][0x2ac], RZ ;  /* 0x0000ab0004050a27 */ /* 0x000fea00078e00ff */
[----:B------:R-:W-:Y:S02]  /*3500*/  @P0 SHF.R.U32.HI R4, RZ, c[0x0][0x2b0], R5 ;  /* 0x0000ac00ff040a19 */ /* 0x000fe40000011605 */
.L_x_245:
[----:B------:R-:W-:Y:S05]  /*3510*/  BSYNC B0 ;  /* 0x0000000000007941 */ /* 0x000fea0003800000 */
.L_x_243:
[----:B------:R-:W2:Y:S01]  /*3520*/  LDL R6, [R1+0x70] ;  /* 0x0000700001067983 */ /* 0x000ea20000100800 */
[----:B------:R-:W-:Y:S04]  /*3530*/  IMAD.MOV.U32 R5, RZ, RZ, c[0x0][0x2a8] ;  /* 0x0000aa00ff057624 */ /* 0x000fe800078e00ff */
[----:B------:R-:W-:Y:S04]  /*3540*/  IMAD R4, R4, R5, -UR9 ;  /* 0x8000000904047e24 */ /* 0x000fe8000f8e0205 */
[----:B--2---:R-:W-:Y:S05]  /*3550*/  IMAD.IADD R4, R4, 0x1, -R6 ;  /* 0x0000000104047824 */ /* 0x004fea00078e0a06 */
[----:B------:R-:W-:Y:S02]  /*3560*/  IMNMX R149, R149, R4, !PT ;  /* 0x0000000495957217 */ /* 0x000fe40007800200 */
[----:B------:R-:W-:Y:S04]  /*3570*/  IADD3 R4, R4, c[0x0][0x2a8], RZ ;  /* 0x0000aa0004047a10 */ /* 0x000fe80007ffe0ff */
[----:B------:R-:W-:Y:S02]  /*3580*/  IMNMX R151, R151, R4, PT ;  /* 0x0000000497977217 */ /* 0x000fe40003800200 */
.L_x_242:
[----:B------:R-:W-:Y:S04]  /*3590*/  DEPBAR.LE SB0, 0x0 ;  /* 0x000080000000791a */ /* 0x000fe80000000000 */
[----:B------:R-:W-:Y:S01]  /*35a0*/  BAR.SYNC.DEFER_BLOCKING 0x0 ;  /* 0x0000000000007b1d */ /* 0x000fe20000010000 */
[----:B------:R-:W-:Y:S01]  /*35b0*/  PLOP3.LUT P2, PT, PT, PT, UP1, 0x80, 0x0 ;  /* 0x000000000000781c */ /* 0x000fe20003f4f018 */
[----:B------:R-:W-:Y:S03]  /*35c0*/  UIADD3 UR13, UR12, 0x1, URZ ;  /* 0x000000010c0d7890 */ /* 0x000fe6000fffe03f */
[----:B------:R-:W-:Y:S01]  /*35d0*/  ISETP.GT.AND P0, PT, R148, RZ, P2 ;  /* 0x000000ff9400720c */ /* 0x000fe20001704270 */
[----:B------:R-:W-:Y:S01]  /*35e0*/  UISETP.GE.AND UP0, UPT, UR13, UR7, UPT ;  /* 0x000000070d00728c */ /* 0x000fe2000bf06270 */
[----:B------:R-:W-:Y:S02]  /*35f0*/  ISETP.GT.AND P1, PT, R149, 0x20, P2 ;  /* 0x000000209500780c */ /* 0x000fe40001724270 */
[----:B------:R-:W-:Y:S02]  /*3600*/  ISETP.LT.OR P0, PT, R150, 0x1, P0 ;  /* 0x000000019600780c */ /* 0x000fe40000701670 */
[----:B------:R-:W-:Y:S02]  /*3610*/  ISETP.LT.OR P1, PT, R151, 0x21, P1 ;  /* 0x000000219700780c */ /* 0x000fe40000f21670 */
[----:B------:R-:W-:Y:S01]  /*3620*/  PLOP3.LUT P5, PT, PT, PT, UP0, 0x80, 0x0 ;  /* 0x000000000000781c */ /* 0x000fe20003faf008 */
[----:B------:R-:W1:Y:S05]  /*3630*/  LDSM.16.M88.4 R8, [R2+0x10080] ;  /* 0x010080000208783b */ /* 0x000e6a0000000200 */
        /* <DEDUP_REMOVED lines=91> */
[----:B------:R-:W-:Y:S01]  /*3bf0*/  ISETP.GT.AND P0, PT, R149, 0x21, P2 ;  /* 0x000000219500780c */ /* 0x000fe20001704270 */
[----:B-1----:R1:W3:Y:S01]  /*3c00*/  LDS R144, [R229.X4+0x14100] ;  /* 0x01410000e5907984 */ /* 0x0022e20000004800 */
[--C-:B------:R-:W-:Y:S02]  /*3c10*/  FADD.FTZ R11, R11, -R140.reuse ;  /* 0x8000008c0b0b7221 */ /* 0x100fe40000010000 */
[--C-:B------:R-:W-:Y:S01]  /*3c20*/  FFMA.FTZ R141, R141, c[0x0][0x29c], -R153.reuse ;  /* 0x0000a7008d8d7a23 */ /* 0x100fe20000010899 */
[----:B------:R-:W-:Y:S01]  /*3c30*/  ISETP.LT.OR P0, PT, R151, 0x22, P0 ;  /* 0x000000229700780c */ /* 0x000fe20000701670 */
[----:B------:R-:W4:Y:S01]  /*3c40*/  LDL R149, [R1+0x68] ;  /* 0x0000680001957983 */ /* 0x000f220000100800 */
[----:B------:R-:W-:Y:S02]  /*3c50*/  FADD.FTZ R10, R10, -R140 ;  /* 0x8000008c0a0a7221 */ /* 0x000fe40000010000 */
[----:B------:R2:W2:Y:S01]  /*3c60*/  MUFU.EX2 R148, R141 ;  /* 0x0000008d00947308 */ /* 0x0004a20000000800 */
[----:B------:R-:W-:Y:S01]  /*3c70*/  FSEL R142, R159, -INF , !P0 ;  /* 0xff8000009f8e7808 */ /* 0x000fe20004000000 */
[----:B------:R-:W-:Y:S01]  /*3c80*/  FFMA.FTZ R140, -R162, R162, 1 ;  /* 0x3f800000a28c7423 */ /* 0x000fe200000101a2 */
        /* <DEDUP_REMOVED lines=111> */
[----:B---3--:R-:W3:Y:S01]  /*4380*/  LDL.64 R248, [R1+0x80] ;  /* 0x0000800001f87983 */ /* 0x008ee20000100a00 */
[----:B------:R-:W-:Y:S03]  /*4390*/  USHF.R.S32.HI UR14, URZ, 0x1f, UR13 ;  /* 0x0000001f3f0e7899 */ /* 0x000fe6000801140d */
[----:B------:R2:W-:Y:S01]  /*43a0*/  STL [R1+0xc0], R0 ;  /* 0x0000c00001007387 */ /* 0x0005e20000100800 */
[----:B------:R-:W-:Y:S01]  /*43b0*/  UIMAD UR14, UR14, UR4, URZ ;  /* 0x000000040e0e72a4 */ /* 0x000fe2000f8e023f */
[----:B------:R-:W-:Y:S01]  /*43c0*/  IMAD.U32 R245, RZ, RZ, UR16 ;  /* 0x00000010fff57e24 */ /* 0x000fe2000f8e00ff */
[----:B------:R-:W-:Y:S01]  /*43d0*/  UIMAD UR4, UR13, -0x20, UR8 ;  /* 0xffffffe00d0478a4 */ /* 0x000fe2000f8e0208 */
[----:B------:R-:W3:Y:S01]  /*43e0*/  LDL.64 R250, [R1+0x88] ;  /* 0x0000880001fa7983 */ /* 0x000ee20000100a00 */
[----:B------:R-:W-:Y:S01]  /*43f0*/  UIMAD UR14, UR13, UR5, UR14 ;  /* 0x000000050d0e72a4 */ /* 0x000fe2000f8e020e */
[----:B------:R-:W-:Y:S03]  /*4400*/  IMAD.U32 R244, RZ, RZ, UR16 ;  /* 0x00000010fff47e24 */ /* 0x000fe6000f8e00ff */
[----:B------:R-:W-:Y:S01]  /*4410*/  UIADD3 UR14, UR17, UR14, URZ ;  /* 0x0000000e110e7290 */ /* 0x000fe2000fffe03f */
[----:B--2---:R-:W2:Y:S04]  /*4420*/  S2R R0, SR_TID.X ;  /* 0x0000000000007919 */ /* 0x004ea80000002100 */
[----:B----4-:R-:W4:Y:S01]  /*4430*/  LDL R247, [R1+0x50] ;  /* 0x0000500001f77983 */ /* 0x010f220000100800 */
[----:B------:R-:W-:Y:S01]  /*4440*/  LEA R245, P0, R245, R246, 0x5 ;  /* 0x000000f6f5f57211 */ /* 0x000fe200078028ff */
[----:B------:R-:W-:Y:S02]  /*4450*/  IMAD.U32 R246, RZ, RZ, UR14 ;  /* 0x0000000efff67e24 */ /* 0x000fe4000f8e00ff */
[----:B---3--:R-:W3:Y:S03]  /*4460*/  LDL R248, [R1+0x7c] ;  /* 0x00007c0001f87983 */ /* 0x008ee60000100800 */
[----:B------:R-:W-:Y:S02]  /*4470*/  LEA.HI.X R246, R244, R249, R246, 0x5, P0 ;  /* 0x000000f9f4f67211 */ /* 0x000fe400000f2cf6 */
[C---:B------:R-:W-:Y:S02]  /*4480*/  LEA R244, P0, R245.reuse, c[0x0][0x1f0], 0x1 ;  /* 0x00007c00f5f47a11 */ /* 0x040fe400078008ff */
[----:B--2---:R-:W-:Y:S02]  /*4490*/  SHF.R.S32.HI R249, RZ, 0x1f, R0 ;  /* 0x0000001ffff97819 */ /* 0x004fe40000011400 */
[----:B------:R-:W-:Y:S02]  /*44a0*/  LEA.HI.X R245, R245, c[0x0][0x1f4], R246, 0x1, P0 ;  /* 0x00007d00f5f57a11 */ /* 0x000fe400000f0cf6 */
[----:B------:R-:W2:Y:S01]  /*44b0*/  LDL R246, [R1+0x5c] ;  /* 0x00005c0001f67983 */ /* 0x000ea20000100800 */
[----:B------:R-:W-:Y:S03]  /*44c0*/  LEA.HI R249, R249, R0, RZ, 0x3 ;  /* 0x00000000f9f97211 */ /* 0x000fe600078f18ff */
[----:B------:R1:W5:Y:S01]  /*44d0*/  LDL.LU R0, [R1+0xc0] ;  /* 0x0000c00001007983 */ /* 0x0003620000300800 */
[----:B------:R-:W-:Y:S02]  /*44e0*/  SHF.R.S32.HI R249, RZ, 0x3, R249 ;  /* 0x00000003fff97819 */ /* 0x000fe400000114f9 */
[C---:B--2---:R-:W-:Y:S02]  /*44f0*/  LOP3.LUT P2, RZ, R246.reuse, 0x1, RZ, 0xc0, !PT ;  /* 0x00000001f6ff7812 */ /* 0x044fe4000784c0ff */
[C---:B------:R-:W-:Y:S02]  /*4500*/  LOP3.LUT P1, RZ, R246.reuse, 0x2, RZ, 0xc0, !PT ;  /* 0x00000002f6ff7812 */ /* 0x040fe4000782c0ff */
[C---:B------:R-:W-:Y:S02]  /*4510*/  ISETP.GE.OR P4, PT, R249.reuse, UR4, !P2 ;  /* 0x00000004f9007c0c */ /* 0x040fe4000d786670 */
[C---:B------:R-:W-:Y:S02]  /*4520*/  ISETP.GE.OR P2, PT, R249.reuse, UR4, !P1 ;  /* 0x00000004f9007c0c */ /* 0x040fe4000cf46670 */
[C---:B------:R-:W-:Y:S02]  /*4530*/  LOP3.LUT P0, RZ, R246.reuse, 0x4, RZ, 0xc0, !PT ;  /* 0x00000004f6ff7812 */ /* 0x040fe4000780c0ff */
[----:B------:R-:W-:Y:S02]  /*4540*/  LOP3.LUT P3, RZ, R246, 0x8, RZ, 0xc0, !PT ;  /* 0x00000008f6ff7812 */ /* 0x000fe4000786c0ff */
[C---:B------:R-:W-:Y:S02]  /*4550*/  ISETP.GE.OR P1, PT, R249.reuse, UR4, !P0 ;  /* 0x00000004f9007c0c */ /* 0x040fe4000c726670 */
[----:B------:R-:W-:Y:S03]  /*4560*/  ISETP.GE.OR P0, PT, R249, UR4, !P3 ;  /* 0x00000004f9007c0c */ /* 0x000fe6000df06670 */
[----:B------:R-:W-:Y:S01]  /*4570*/  @!PT LDS RZ, [RZ] ;  /* 0x00000000fffff984 */ /* 0x000fe20000000800 */
[----:B------:R-:W-:Y:S01]  /*4580*/  @!PT LDS RZ, [RZ] ;  /* 0x00000000fffff984 */ /* 0x000fe20000000800 */
[----:B------:R-:W-:Y:S01]  /*4590*/  @!PT LDS RZ, [RZ] ;  /* 0x00000000fffff984 */ /* 0x000fe20000000800 */
[----:B----4-:R2:W-:Y:S04]  /*45a0*/  LDGSTS.E.BYPASS.LTC128B.128 [R247+0x10080], [R244.64], !P4 ;  /* 0x10080000f4f77fae */ /* 0x0105e8000e101d4a */
[----:B------:R2:W-:Y:S04]  /*45b0*/  LDGSTS.E.BYPASS.LTC128B.128 [R247+0x11080], [R244.64+0x80], !P2 ;  /* 0x11080080f4f77fae */ /* 0x0005e8000d101d4a */
[----:B------:R2:W-:Y:S04]  /*45c0*/  LDGSTS.E.BYPASS.LTC128B.128 [R247+0x12080], [R244.64+0x100], !P1 ;  /* 0x12080100f4f77fae */ /* 0x0005e8000c901d4a */
[----:B------:R2:W-:Y:S04]  /*45d0*/  LDGSTS.E.BYPASS.LTC128B.128 [R247+0x13080], [R244.64+0x180], !P0 ;  /* 0x13080180f4f77fae */ /* 0x0005e8000c101d4a */
[----:B--2---:R-:W2:Y:S01]  /*45e0*/  S2R R247, SR_TID.X ;  /* 0x0000000000f77919 */ /* 0x004ea20000002100 */
[----:B------:R-:W-:Y:S05]  /*45f0*/  IMAD.U32 R244, RZ, RZ, UR12 ;  /* 0x0000000cfff47e24 */ /* 0x000fea000f8e00ff */
[----:B------:R-:W-:Y:S04]  /*4600*/  @!P6 LEA R244, R244, 0x20, 0x5 ;  /* 0x00000020f4f4e811 */ /* 0x000fe800078e28ff */
[C---:B------:R-:W-:Y:S04]  /*4610*/  @!P6 IADD3 R245, P0, R244.reuse, R250, RZ ;  /* 0x000000faf4f5e210 */ /* 0x040fe80007f1e0ff */
[----:B---3--:R-:W-:Y:S02]  /*4620*/  @!P6 LEA.HI.X.SX32 R246, R244, R248, 0x1, P0 ;  /* 0x000000f8f4f6e211 */ /* 0x008fe400000f0eff */
[C---:B------:R-:W-:Y:S04]  /*4630*/  @!P6 LEA R244, P0, R245.reuse, c[0x0][0x280], 0x2 ;  /* 0x0000a000f5f4ea11 */ /* 0x040fe800078010ff */
[----:B------:R-:W-:Y:S01]  /*4640*/  @!P6 LEA.HI.X R245, R245, c[0x0][0x284], R246, 0x2, P0 ;  /* 0x0000a100f5f5ea11 */ /* 0x000fe200000f14f6 */
[----:B--2---:R-:W-:Y:S05]  /*4650*/  @!P6 IMAD.SHL.U32 R246, R247, 0x10, RZ ;  /* 0x00000010f7f6e824 */ /* 0x004fea00078e00ff */
[----:B------:R1:W-:Y:S03]  /*4660*/  @!P6 LDGSTS.E.BYPASS.LTC128B.128 [R246+0x14100], [R244.64] ;  /* 0x14100000f4f6efae */ /* 0x0003e6000b901d4a */
.L_x_246:
[-C--:B-1--4-:R-:W-:Y:S01]  /*4670*/  HMMA.16816.F32 R76, R4, R8.reuse, R76 ;  /* 0x00000008044c723c */ /* 0x092fe2000000184c */
        /* <DEDUP_REMOVED lines=49> */
[----:B-1--4-:R-:W2:Y:S01]  /*4990*/  LDL.64 R142, [R1+0xa0] ;  /* 0x0000a000018e7983 */ /* 0x012ea20000100a00 */
[----:B------:R-:W-:Y:S02]  /*49a0*/  ULDC.64 UR4, c[0x0][0x178] ;  /* 0x00005e0000047ab9 */ /* 0x000fe40000000a00 */
[----:B------:R-:W-:Y:S01]  /*49b0*/  UIMAD.WIDE.U32 UR16, UR13, UR4, URZ ;  /* 0x000000040d1072a5 */ /* 0x000fe2000f8e003f */
[----:B------:R-:W4:Y:S01]  /*49c0*/  LDL R10, [R1+0xb8] ;  /* 0x0000b800010a7983 */ /* 0x000f220000100800 */
[----:B------:R-:W-:Y:S03]  /*49d0*/  USHF.R.S32.HI UR14, URZ, 0x1f, UR13 ;  /* 0x0000001f3f0e7899 */ /* 0x000fe6000801140d */
[----:B---3--:R-:W3:Y:S01]  /*49e0*/  LDL R140, [R1+0x60] ;  /* 0x00006000018c7983 */ /* 0x008ee20000100800 */
[----:B------:R-:W-:Y:S01]  /*49f0*/  IMAD.U32 R4, RZ, RZ, UR16 ;  /* 0x00000010ff047e24 */ /* 0x000fe2000f8e00ff */
[----:B------:R-:W-:Y:S01]  /*4a00*/  UIMAD UR14, UR14, UR4, URZ ;  /* 0x000000040e0e72a4 */ /* 0x000fe2000f8e023f */
[----:B------:R-:W-:Y:S01]  /*4a10*/  IMAD.U32 R5, RZ, RZ, UR16 ;  /* 0x00000010ff057e24 */ /* 0x000fe2000f8e00ff */
[----:B------:R-:W3:Y:S02]  /*4a20*/  LDL R11, [R1+0x50] ;  /* 0x00005000010b7983 */ /* 0x000ee40000100800 */
[----:B------:R-:W-:Y:S02]  /*4a30*/  UIMAD UR14, UR13, UR5, UR14 ;  /* 0x000000050d0e72a4 */ /* 0x000fe4000f8e020e */
[----:B------:R-:W3:Y:S01]  /*4a40*/  LDL.64 R8, [R1+0x90] ;  /* 0x0000900001087983 */ /* 0x000ee20000100a00 */
[----:B------:R-:W-:Y:S02]  /*4a50*/  USHF.L.U32 UR5, UR13, 0x5, URZ ;  /* 0x000000050d057899 */ /* 0x000fe4000800063f */
[----:B------:R-:W-:Y:S01]  /*4a60*/  UIADD3 UR14, UR17, UR14, URZ ;  /* 0x0000000e110e7290 */ /* 0x000fe2000fffe03f */
[----:B------:R-:W3:Y:S01]  /*4a70*/  LDL R7, [R1+0xb0] ;  /* 0x0000b00001077983 */ /* 0x000ee20000100800 */
[----:B------:R-:W-:Y:S03]  /*4a80*/  UIADD3 UR4, -UR5, UR8, URZ ;  /* 0x0000000805047290 */ /* 0x000fe6000fffe13f */
[----:B------:R-:W1:Y:S01]  /*4a90*/  S2R R149, SR_TID.X ;  /* 0x0000000000957919 */ /* 0x000e620000002100 */
[----:B------:R-:W-:Y:S01]  /*4aa0*/  IMAD.U32 R6, RZ, RZ, UR14 ;  /* 0x0000000eff067e24 */ /* 0x000fe2000f8e00ff */
[----:B--2---:R-:W-:Y:S04]  /*4ab0*/  LEA R5, P0, R5, R142, 0x5 ;  /* 0x0000008e05057211 */ /* 0x004fe800078028ff */
[----:B----4-:R-:W-:Y:S02]  /*4ac0*/  LEA.HI.X R6, R4, R10, R6, 0x5, P0 ;  /* 0x0000000a04067211 */ /* 0x010fe400000f2c06 */
[----:B-1----:R-:W-:Y:S02]  /*4ad0*/  SHF.R.S32.HI R10, RZ, 0x1f, R149 ;  /* 0x0000001fff0a7819 */ /* 0x002fe40000011495 */
[----:B---3--:R-:W-:Y:S02]  /*4ae0*/  LOP3.LUT P2, RZ, R140, 0x1, RZ, 0xc0, !PT ;  /* 0x000000018cff7812 */ /* 0x008fe4000784c0ff */
[----:B------:R-:W-:Y:S02]  /*4af0*/  LEA.HI R10, R10, R149, RZ, 0x3 ;  /* 0x000000950a0a7211 */ /* 0x000fe400078f18ff */
[C---:B------:R-:W-:Y:S02]  /*4b00*/  LEA R4, P0, R5.reuse, c[0x0][0x160], 0x1 ;  /* 0x0000580005047a11 */ /* 0x040fe400078008ff */
[----:B------:R-:W-:Y:S01]  /*4b10*/  SHF.R.S32.HI R10, RZ, 0x3, R10 ;  /* 0x00000003ff0a7819 */ /* 0x000fe2000001140a */
[----:B------:R-:W1:Y:S01]  /*4b20*/  S2R R9, SR_TID.X ;  /* 0x0000000000097919 */ /* 0x000e620000002100 */
[----:B------:R-:W-:Y:S02]  /*4b30*/  LOP3.LUT P1, RZ, R140, 0x2, RZ, 0xc0, !PT ;  /* 0x000000028cff7812 */ /* 0x000fe4000782c0ff */
[C---:B------:R-:W-:Y:S02]  /*4b40*/  ISETP.GE.OR P4, PT, R10.reuse, UR4, !P2 ;  /* 0x000000040a007c0c */ /* 0x040fe4000d786670 */
[----:B------:R-:W-:Y:S01]  /*4b50*/  LEA.HI.X R5, R5, c[0x0][0x164], R6, 0x1, P0 ;  /* 0x0000590005057a11 */ /* 0x000fe200000f0c06 */
[----:B------:R-:W-:Y:S01]  /*4b60*/  IMAD.U32 R6, RZ, RZ, UR5 ;  /* 0x00000005ff067e24 */ /* 0x000fe2000f8e00ff */
[----:B------:R-:W-:Y:S02]  /*4b70*/  ISETP.GE.OR P2, PT, R10, UR4, !P1 ;  /* 0x000000040a007c0c */ /* 0x000fe4000cf46670 */
[C---:B------:R-:W-:Y:S02]  /*4b80*/  LOP3.LUT P0, RZ, R140.reuse, 0x4, RZ, 0xc0, !PT ;  /* 0x000000048cff7812 */ /* 0x040fe4000780c0ff */
[----:B------:R-:W-:Y:S02]  /*4b90*/  LOP3.LUT P3, RZ, R140, 0x8, RZ, 0xc0, !PT ;  /* 0x000000088cff7812 */ /* 0x000fe4000786c0ff */
[C---:B------:R-:W-:Y:S02]  /*4ba0*/  ISETP.GE.OR P1, PT, R10.reuse, UR4, !P0 ;  /* 0x000000040a007c0c */ /* 0x040fe4000c726670 */
[----:B------:R-:W-:Y:S01]  /*4bb0*/  ISETP.GE.OR P0, PT, R10, UR4, !P3 ;  /* 0x000000040a007c0c */ /* 0x000fe2000df06670 */
[----:B------:R-:W-:Y:S01]  /*4bc0*/  @!PT LDS RZ, [RZ] ;  /* 0x00000000fffff984 */ /* 0x000fe20000000800 */
[----:B------:R-:W-:Y:S01]  /*4bd0*/  @!PT LDS RZ, [RZ] ;  /* 0x00000000fffff984 */ /* 0x000fe20000000800 */
[----:B------:R-:W-:Y:S01]  /*4be0*/  @!PT LDS RZ, [RZ] ;  /* 0x00000000fffff984 */ /* 0x000fe20000000800 */
[----:B------:R2:W-:Y:S04]  /*4bf0*/  LDGSTS.E.BYPASS.LTC128B.128 [R11+0x8080], [R4.64], !P4 ;  /* 0x08080000040b7fae */ /* 0x0005e8000e101d4a */
[----:B------:R2:W-:Y:S06]  /*4c00*/  LDGSTS.E.BYPASS.LTC128B.128 [R11+0x9080], [R4.64+0x80], !P2 ;  /* 0x09080080040b7fae */ /* 0x0005ec000d101d4a */
[----:B------:R2:W-:Y:S04]  /*4c10*/  LDGSTS.E.BYPASS.LTC128B.128 [R11+0xa080], [R4.64+0x100], !P1 ;  /* 0x0a080100040b7fae */ /* 0x0005e8000c901d4a */
[----:B------:R2:W-:Y:S02]  /*4c20*/  LDGSTS.E.BYPASS.LTC128B.128 [R11+0xb080], [R4.64+0x180], !P0 ;  /* 0x0b080180040b7fae */ /* 0x0005e4000c101d4a */
[----:B--2---:R-:W-:Y:S04]  /*4c30*/  IADD3 R5, P0, R8, UR5, RZ ;  /* 0x0000000508057c10 */ /* 0x004fe8000ff1e0ff */
[----:B------:R-:W-:Y:S02]  /*4c40*/  LEA.HI.X.SX32 R6, R6, R7, 0x1, P0 ;  /* 0x0000000706067211 */ /* 0x000fe400000f0eff */
[C---:B------:R-:W-:Y:S04]  /*4c50*/  LEA R4, P0, R5.reuse, c[0x0][0x258], 0x2 ;  /* 0x0000960005047a11 */ /* 0x040fe800078010ff */
[----:B------:R-:W-:Y:S01]  /*4c60*/  LEA.HI.X R5, R5, c[0x0][0x25c], R6, 0x2, P0 ;  /* 0x0000970005057a11 */ /* 0x000fe200000f1406 */
[----:B-1----:R-:W-:Y:S05]  /*4c70*/  @!P6 IMAD.SHL.U32 R6, R9, 0x10, RZ ;  /* 0x000000100906e824 */ /* 0x002fea00078e00ff */
[----:B------:R1:W-:Y:S03]  /*4c80*/  @!P6 LDGSTS.E.BYPASS.LTC128B.128 [R6+0x14080], [R4.64] ;  /* 0x140800000406efae */ /* 0x0003e6000b901d4a */
.L_x_247:
        /* <DEDUP_REMOVED lines=21> */
[----:B-----5:R1:W-:Y:S03]  /*4de0*/  STL [R1+0xc0], R0 ;  /* 0x0000c00001007387 */ /* 0x0203e60000100800 */
        /* <DEDUP_REMOVED lines=145> */
.L_x_237:
[----:B------:R-:W-:Y:S05]  /*5700*/  @P0 BRA `(.L_x_249) ;  /* 0x00001e6000000947 */ /* 0x000fea0003800000 */
[----:B------:R-:W2:Y:S01]  /*5710*/  LDL R119, [R1+0xbc] ;  /* 0x0000bc0001777983 */ /* 0x000ea20000100800 */
[----:B------:R-:W-:Y:S02]  /*5720*/  F2FP.PACK_AB R77, R33, R32 ;  /* 0x00000020214d723e */ /* 0x000fe400000000ff */
[----:B------:R-:W-:Y:S01]  /*5730*/  F2FP.PACK_AB R32, R3, R140 ;  /* 0x0000008c0320723e */ /* 0x000fe200000000ff */
[----:B------:R-:W1:Y:S01]  /*5740*/  S2R R125, SR_TID.X ;  /* 0x00000000007d7919 */ /* 0x000e620000002100 */
        /* <DEDUP_REMOVED lines=12> */
[----:B-1---5:R-:W-:Y:S02]  /*5810*/  SHF.R.S32.HI R9, RZ, 0x1f, R125 ;  /* 0x0000001fff097819 */ /* 0x022fe4000001147d */
[----:B------:R-:W-:Y:S02]  /*5820*/  F2FP.PACK_AB R80, R23, R22 ;  /* 0x000000161750723e */ /* 0x000fe400000000ff */
[----:B------:R-:W-:-:S02]  /*5830*/  LEA.HI R3, R9, R125, RZ, 0x2 ;  /* 0x0000007d09037211 */ /* 0x000fc400078f10ff */
[CC--:B------:R-:W-:Y:S02]  /*5840*/  LEA.HI R37, R9.reuse, R125.reuse, RZ, 0x5 ;  /* 0x0000007d09257211 */ /* 0x0c0fe400078f28ff */
[--C-:B------:R-:W-:Y:S02]  /*5850*/  SHF.R.S32.HI R6, RZ, 0x2, R3.reuse ;  /* 0x00000002ff067819 */ /* 0x100fe40000011403 */
[----:B------:R-:W-:Y:S02]  /*5860*/  SHF.R.S32.HI R0, RZ, 0x1f, R3 ;  /* 0x0000001fff007819 */ /* 0x000fe40000011403 */
[----:B------:R-:W-:Y:S02]  /*5870*/  SHF.R.S32.HI R25, RZ, 0x5, R37 ;  /* 0x00000005ff197819 */ /* 0x000fe40000011425 */
[----:B------:R-:W-:Y:S02]  /*5880*/  LEA.HI R0, R0, R6, RZ, 0x3 ;  /* 0x0000000600007211 */ /* 0x000fe400078f18ff */
[----:B------:R-:W-:-:S02]  /*5890*/  LEA.HI R5, R9, R125, RZ, 0x6 ;  /* 0x0000007d09057211 */ /* 0x000fc400078f30ff */
[----:B------:R-:W-:Y:S02]  /*58a0*/  LOP3.LUT R0, R0, 0xfffffff8, RZ, 0xc0, !PT ;  /* 0xfffffff800007812 */ /* 0x000fe400078ec0ff */
[----:B------:R-:W-:Y:S02]  /*58b0*/  LOP3.LUT R3, R3, 0x3ffffffc, RZ, 0xc0, !PT ;  /* 0x3ffffffc03037812 */ /* 0x000fe400078ec0ff */
[----:B------:R-:W-:Y:S01]  /*58c0*/  SHF.R.U32.HI R5, RZ, 0x3, R5 ;  /* 0x00000003ff057819 */ /* 0x000fe20000011605 */
[----:B------:R-:W-:Y:S01]  /*58d0*/  IMAD.IADD R6, R6, 0x1, -R0 ;  /* 0x0000000106067824 */ /* 0x000fe200078e0a00 */
[----:B------:R-:W-:Y:S02]  /*58e0*/  LEA.HI R0, R37, R25, RZ, 0x1 ;  /* 0x0000001925007211 */ /* 0x000fe400078f08ff */
[----:B------:R-:W-:Y:S01]  /*58f0*/  F2FP.PACK_AB R78, R31, R30 ;  /* 0x0000001e1f4e723e */ /* 0x000fe200000000ff */
[----:B------:R-:W-:Y:S01]  /*5900*/  IMAD.SHL.U32 R2, R6, 0x40, RZ ;  /* 0x0000004006027824 */ /* 0x000fe200078e00ff */
[----:B------:R-:W-:-:S02]  /*5910*/  LOP3.LUT R4, R0, 0x1ffffe, RZ, 0xc0, !PT ;  /* 0x001ffffe00047812 */ /* 0x000fc400078ec0ff */
[----:B------:R-:W-:Y:S02]  /*5920*/  LOP3.LUT P0, RZ, R6, 0x4, RZ, 0xc0, !PT ;  /* 0x0000000406ff7812 */ /* 0x000fe4000780c0ff */
[----:B------:R-:W-:Y:S01]  /*5930*/  LOP3.LUT R0, R2, 0x1c0, RZ, 0xc0, !PT ;  /* 0x000001c002007812 */ /* 0x000fe200078ec0ff */
[----:B------:R-:W-:Y:S01]  /*5940*/  IMAD.IADD R2, R125, 0x1, -R3 ;  /* 0x000000017d027824 */ /* 0x000fe200078e0a03 */
[----:B------:R-:W-:Y:S01]  /*5950*/  F2FP.PACK_AB R40, R41, R40 ;  /* 0x000000282928723e */ /* 0x000fe200000000ff */
[----:B------:R-:W-:Y:S01]  /*5960*/  IMAD.IADD R3, R25, 0x1, -R4 ;  /* 0x0000000119037824 */ /* 0x000fe200078e0a04 */
[----:B------:R-:W-:Y:S02]  /*5970*/  LOP3.LUT R4, R0, 0x18, R5, 0xf8, !PT ;  /* 0x0000001800047812 */ /* 0x000fe400078ef805 */
[----:B------:R-:W-:Y:S01]  /*5980*/  SHF.R.U32.HI R0, RZ, 0x3, R0 ;  /* 0x00000003ff007819 */ /* 0x000fe20000011600 */
[----:B------:R-:W-:Y:S01]  /*5990*/  IMAD R2, R3, 0x200, R2 ;  /* 0x0000020003027824 */ /* 0x000fe200078e0202 */
[----:B------:R-:W-:-:S02]  /*59a0*/  F2FP.PACK_AB R42, R43, R42 ;  /* 0x0000002a2b2a723e */ /* 0x000fc400000000ff */
[----:B------:R-:W-:Y:S02]  /*59b0*/  LOP3.LUT R0, R4, R0, RZ, 0x3c, !PT ;  /* 0x0000000004007212 */ /* 0x000fe400078e3cff */
[----:B------:R-:W-:Y:S02]  /*59c0*/  F2FP.PACK_AB R76, R35, R34 ;  /* 0x00000022234c723e */ /* 0x000fe400000000ff */
[----:B------:R-:W-:Y:S01]  /*59d0*/  F2FP.PACK_AB R38, R39, R38 ;  /* 0x000000262726723e */ /* 0x000fe200000000ff */
[----:B------:R-:W-:Y:S01]  /*59e0*/  IMAD.U32 R0, R2, 0x2, R0 ;  /* 0x0000000202007824 */ /* 0x000fe200078e0000 */
[----:B------:R-:W-:Y:S02]  /*59f0*/  F2FP.PACK_AB R44, R45, R44 ;  /* 0x0000002c2d2c723e */ /* 0x000fe400000000ff */
[----:B------:R-:W-:Y:S01]  /*5a00*/  F2FP.PACK_AB R46, R47, R46 ;  /* 0x0000002e2f2e723e */ /* 0x000fe200000000ff */
[----:B------:R-:W-:Y:S01]  /*5a10*/  IMAD.SHL.U32 R0, R0, 0x2, RZ ;  /* 0x0000000200007824 */ /* 0x000fe200078e00ff */
[----:B------:R-:W-:Y:S01]  /*5a20*/  BAR.SYNC.DEFER_BLOCKING 0x1, 0x100 ;  /* 0x0044000000007b1d */ /* 0x000fe20000010000 */
[----:B------:R-:W-:-:S02]  /*5a30*/  F2FP.PACK_AB R56, R57, R56 ;  /* 0x000000383938723e */ /* 0x000fc400000000ff */
[----:B------:R-:W-:Y:S02]  /*5a40*/  F2FP.PACK_AB R58, R59, R58 ;  /* 0x0000003a3b3a723e */ /* 0x000fe400000000ff */
[C---:B------:R-:W-:Y:S02]  /*5a50*/  IADD3 R2, R0.reuse, 0x40, RZ ;  /* 0x0000004000027810 */ /* 0x040fe40007ffe0ff */
[----:B------:R-:W-:Y:S02]  /*5a60*/  @P0 IADD3 R2, R0, -0x40, RZ ;  /* 0xffffffc000020810 */ /* 0x000fe40007ffe0ff */
[----:B------:R-:W-:Y:S02]  /*5a70*/  F2FP.PACK_AB R48, R49, R48 ;  /* 0x000000303130723e */ /* 0x000fe400000000ff */
[----:B------:R-:W-:Y:S02]  /*5a80*/  F2FP.PACK_AB R50, R51, R50 ;  /* 0x000000323332723e */ /* 0x000fe400000000ff */
[----:B------:R-:W-:-:S02]  /*5a90*/  F2FP.PACK_AB R52, R53, R52 ;  /* 0x000000343534723e */ /* 0x000fc400000000ff */
[----:B------:R-:W-:Y:S02]  /*5aa0*/  F2FP.PACK_AB R54, R55, R54 ;  /* 0x000000363736723e */ /* 0x000fe400000000ff */
[----:B------:R-:W-:Y:S02]  /*5ab0*/  F2FP.PACK_AB R60, R61, R60 ;  /* 0x0000003c3d3c723e */ /* 0x000fe400000000ff */
[----:B------:R-:W-:Y:S02]  /*5ac0*/  F2FP.PACK_AB R62, R63, R62 ;  /* 0x0000003e3f3e723e */ /* 0x000fe400000000ff */
        /* <DEDUP_REMOVED lines=117> */
.L_x_250:
[----:B-1----:R-:W-:Y:S01]  /*6220*/  LOP3.LUT R0, R37, 0xffffffe0, RZ, 0xc0, !PT ;  /* 0xffffffe025007812 */ /* 0x002fe200078ec0ff */
[----:B------:R-:W-:Y:S01]  /*6230*/  IMAD.SHL.U32 R2, R25, 0x40, RZ ;  /* 0x0000004019027824 */ /* 0x000fe200078e00ff */
[----:B------:R-:W1:Y:S01]  /*6240*/  S2R R26, SR_CTAID.Y ;  /* 0x00000000001a7919 */ /* 0x000e620000002600 */
[----:B-----5:R-:W-:Y:S01]  /*6250*/  IADD3 R8, R8, -UR9, RZ ;  /* 0x8000000908087c10 */ /* 0x020fe2000fffe0ff */
[----:B------:R-:W-:Y:S01]  /*6260*/  BSSY B0, `(.L_x_251) ;  /* 0x0000039000007945 */ /* 0x000fe20003800000 */
[----:B------:R-:W-:Y:S01]  /*6270*/  IMAD.IADD R0, R125, 0x1, -R0 ;  /* 0x000000017d007824 */ /* 0x000fe200078e0a00 */
[----:B------:R-:W-:-:S02]  /*6280*/  LOP3.LUT R2, R2, 0x1c0, RZ, 0xc0, !PT ;  /* 0x000001c002027812 */ /* 0x000fc400078ec0ff */
[----:B------:R-:W-:Y:S01]  /*6290*/  IMNMX R14, R8, 0x40, PT ;  /* 0x00000040080e7817 */ /* 0x000fe20003800200 */
[----:B------:R-:W-:Y:S01]  /*62a0*/  IMAD.SHL.U32 R12, R0, 0x8, RZ ;  /* 0x00000008000c7824 */ /* 0x000fe200078e00ff */
[----:B------:R-:W-:Y:S02]  /*62b0*/  SHF.R.S32.HI R4, RZ, 0x1f, R0 ;  /* 0x0000001fff047819 */ /* 0x000fe40000011400 */
[----:B------:R-:W-:Y:S02]  /*62c0*/  SHF.R.U32.HI R3, RZ, 0x3, R2 ;  /* 0x00000003ff037819 */ /* 0x000fe40000011602 */
[----:B------:R-:W-:Y:S02]  /*62d0*/  LEA.HI R0, R4, R0, RZ, 0x3 ;  /* 0x0000000004007211 */ /* 0x000fe400078f18ff */
[----:B------:R-:W-:Y:S02]  /*62e0*/  LOP3.LUT R2, R2, 0x38, R12, 0xf8, !PT ;  /* 0x0000003802027812 */ /* 0x000fe400078ef80c */
[----:B------:R-:W-:Y:S01]  /*62f0*/  IADD3 R6, P0, R25, R6, RZ ;  /* 0x0000000619067210 */ /* 0x000fe20007f1e0ff */
[----:B------:R-:W-:Y:S01]  /*6300*/  IMAD.SHL.U32 R0, R0, 0x200, RZ ;  /* 0x0000020000007824 */ /* 0x000fe200078e00ff */
[----:B------:R-:W-:-:S02]  /*6310*/  LOP3.LUT R2, R2, R3, RZ, 0x3c, !PT ;  /* 0x0000000302027212 */ /* 0x000fc400078e3cff */
[----:B------:R-:W-:Y:S02]  /*6320*/  ISETP.GE.AND P2, PT, R25, R14, PT ;  /* 0x0000000e1900720c */ /* 0x000fe40003f46270 */
[----:B------:R-:W-:Y:S02]  /*6330*/  LOP3.LUT R0, R2, 0x7ffff000, R0, 0xf8, !PT ;  /* 0x7ffff00002007812 */ /* 0x000fe400078ef800 */
[----:B-1----:R-:W-:Y:S02]  /*6340*/  SHF.R.S32.HI R27, RZ, 0x1f, R26 ;  /* 0x0000001fff1b7819 */ /* 0x002fe4000001141a */
[--C-:B------:R-:W-:Y:S01]  /*6350*/  SHF.R.S32.HI R13, RZ, 0x1f, R12.reuse ;  /* 0x0000001fff0d7819 */ /* 0x100fe2000001140c */
[----:B------:R-:W-:Y:S01]  /*6360*/  IMAD.SHL.U32 R0, R0, 0x2, RZ ;  /* 0x0000000200007824 */ /* 0x000fe200078e00ff */
[----:B------:R-:W-:Y:S01]  /*6370*/  SHF.R.S32.HI R4, RZ, 0x1f, R119 ;  /* 0x0000001fff047819 */ /* 0x000fe20000011477 */
[----:B------:R-:W-:Y:S01]  /*6380*/  IMAD R5, R27, c[0x0][0x338], RZ ;  /* 0x0000ce001b057a24 */ /* 0x000fe200078e02ff */
[----:B------:R-:W-:Y:S01]  /*6390*/  LEA.HI.X.SX32 R7, R25, R7, 0x1, P0 ;  /* 0x0000000719077211 */ /* 0x000fe200000f0eff */
[----:B------:R-:W-:Y:S01]  /*63a0*/  IMAD.WIDE.U32 R2, R26, c[0x0][0x338], R12 ;  /* 0x0000ce001a027a25 */ /* 0x000fe200078e000c */
[----:B------:R1:W2:Y:S01]  /*63b0*/  LDS.128 R20, [R0+0x8480] ;  /* 0x0084800000147984 */ /* 0x0002a20000000c00 */
[----:B------:R-:W-:-:S02]  /*63c0*/  ISETP.GE.OR P0, PT, R12, c[0x0][0x324], P2 ;  /* 0x0000c9000c007a0c */ /* 0x000fc40001706670 */
[----:B------:R-:W-:Y:S01]  /*63d0*/  SEL R24, R4, RZ, !P1 ;  /* 0x000000ff04187207 */ /* 0x000fe20004800000 */
[----:B------:R1:W3:Y:S01]  /*63e0*/  LDS.128 R28, [R0+0x8880] ;  /* 0x00888000001c7984 */ /* 0x0002e20000000c00 */
[----:B------:R-:W-:Y:S01]  /*63f0*/  IMAD R5, R26, c[0x0][0x33c], R5 ;  /* 0x0000cf001a057a24 */ /* 0x000fe200078e0205 */
[----:B------:R-:W-:Y:S02]  /*6400*/  SEL R15, R119, RZ, !P1 ;  /* 0x000000ff770f7207 */ /* 0x000fe40004800000 */
[----:B------:R1:W4:Y:S01]  /*6410*/  LDS.128 R32, [R0+0x8c80] ;  /* 0x008c800000207984 */ /* 0x0003220000000c00 */
[----:B------:R-:W-:Y:S02]  /*6420*/  IMAD.IADD R3, R3, 0x1, R5 ;  /* 0x0000000103037824 */ /* 0x000fe400078e0205 */
[----:B------:R-:W-:Y:S01]  /*6430*/  IMAD R4, R24, c[0x0][0x340], RZ ;  /* 0x0000d00018047a24 */ /* 0x000fe200078e02ff */
[----:B------:R1:W1:Y:S01]  /*6440*/  LDS.128 R36, [R0+0x9080] ;  /* 0x0090800000247984 */ /* 0x0002620000000c00 */
[----:B------:R-:W-:-:S02]  /*6450*/  IMAD.U32 R5, RZ, RZ, UR6 ;  /* 0x00000006ff057e24 */ /* 0x000fc4000f8e00ff */
[C---:B------:R-:W-:Y:S01]  /*6460*/  IMAD R4, R15.reuse, c[0x0][0x344], R4 ;  /* 0x0000d1000f047a24 */ /* 0x040fe200078e0204 */
[----:B------:R1:W1:Y:S01]  /*6470*/  LDS.128 R40, [R0+0x9480] ;  /* 0x0094800000287984 */ /* 0x0002620000000c00 */
[----:B------:R-:W-:-:S03]  /*6480*/  IMAD.WIDE.U32 R10, R15, c[0x0][0x340], R2 ;  /* 0x0000d0000f0a7a25 */ /* 0x000fc600078e0002 */
[----:B------:R1:W1:Y:S01]  /*6490*/  LDS.128 R44, [R0+0x9880] ;  /* 0x00988000002c7984 */ /* 0x0002620000000c00 */
        /* <DEDUP_REMOVED lines=21> */
.L_x_252:
[----:B--234-:R-:W-:Y:S05]  /*65f0*/  BSYNC B0 ;  /* 0x0000000000007941 */ /* 0x01cfea0003800000 */
.L_x_251:
        /* <DEDUP_REMOVED lines=17> */
.L_x_254:
[----:B------:R-:W-:Y:S05]  /*6710*/  BSYNC B0 ;  /* 0x0000000000007941 */ /* 0x000fea0003800000 */
.L_x_253:
        /* <DEDUP_REMOVED lines=17> */
.L_x_256:
[----:B------:R-:W-:Y:S05]  /*6830*/  BSYNC B0 ;  /* 0x0000000000007941 */ /* 0x000fea0003800000 */
.L_x_255:
        /* <DEDUP_REMOVED lines=16> */
.L_x_258:
[----:B------:R-:W-:Y:S05]  /*6940*/  BSYNC B0 ;  /* 0x0000000000007941 */ /* 0x000fea0003800000 */
.L_x_257:
        /* <DEDUP_REMOVED lines=16> */
.L_x_260:
[----:B------:R-:W-:Y:S05]  /*6a50*/  BSYNC B0 ;  /* 0x0000000000007941 */ /* 0x000fea0003800000 */
.L_x_259:
        /* <DEDUP_REMOVED lines=16> */
.L_x_262:
[----:B------:R-:W-:Y:S05]  /*6b60*/  BSYNC B0 ;  /* 0x0000000000007941 */ /* 0x000fea0003800000 */
.L_x_261:
        /* <DEDUP_REMOVED lines=16> */
.L_x_264:
[----:B------:R-:W-:Y:S05]  /*6c70*/  BSYNC B0 ;  /* 0x0000000000007941 */ /* 0x000fea0003800000 */
.L_x_263:
        /* <DEDUP_REMOVED lines=16> */
.L_x_266:
[----:B------:R-:W-:Y:S05]  /*6d80*/  BSYNC B0 ;  /* 0x0000000000007941 */ /* 0x000fea0003800000 */
.L_x_265:
[----:B------:R-:W-:Y:S01]  /*6d90*/  IMAD R0, R27, c[0x0][0x308], RZ ;  /* 0x0000c2001b007a24 */ /* 0x000fe200078e02ff */
[----:B------:R-:W-:Y:S01]  /*6da0*/  ISETP.GE.OR P0, PT, R12, c[0x0][0x2f4], P2 ;  /* 0x0000bd000c007a0c */ /* 0x000fe20001706670 */
[C---:B-1----:R-:W-:Y:S01]  /*6db0*/  IMAD.WIDE.U32 R2, R26.reuse, c[0x0][0x308], R12 ;  /* 0x0000c2001a027a25 */ /* 0x042fe200078e000c */
[----:B------:R-:W-:Y:S03]  /*6dc0*/  BSSY B0, `(.L_x_267) ;  /* 0x0000010000007945 */ /* 0x000fe60003800000 */
        /* <DEDUP_REMOVED lines=15> */
.L_x_268:
[----:B------:R-:W-:Y:S05]  /*6ec0*/  BSYNC B0 ;  /* 0x0000000000007941 */ /* 0x000fea0003800000 */
.L_x_267:
        /* <DEDUP_REMOVED lines=15> */
.L_x_270:
[----:B------:R-:W-:Y:S05]  /*6fc0*/  BSYNC B0 ;  /* 0x0000000000007941 */ /* 0x000fea0003800000 */
.L_x_269:
        /* <DEDUP_REMOVED lines=15> */
.L_x_272:
[----:B------:R-:W-:Y:S05]  /*70c0*/  BSYNC B0 ;  /* 0x0000000000007941 */ /* 0x000fea0003800000 */
.L_x_271:
        /* <DEDUP_REMOVED lines=14> */
.L_x_274:
[----:B------:R-:W-:Y:S05]  /*71b0*/  BSYNC B0 ;  /* 0x0000000000007941 */ /* 0x000fea0003800000 */
.L_x_273:
        /* <DEDUP_REMOVED lines=14> */
.L_x_276:
[----:B------:R-:W-:Y:S05]  /*72a0*/  BSYNC B0 ;  /* 0x0000000000007941 */ /* 0x000fea0003800000 */
.L_x_275:
        /* <DEDUP_REMOVED lines=14> */
.L_x_278:
[----:B------:R-:W-:Y:S05]  /*7390*/  BSYNC B0 ;  /* 0x0000000000007941 */ /* 0x000fea0003800000 */
.L_x_277:
        /* <DEDUP_REMOVED lines=14> */
.L_x_280:
[----:B------:R-:W-:Y:S05]  /*7480*/  BSYNC B0 ;  /* 0x0000000000007941 */ /* 0x000fea0003800000 */
.L_x_279:
        /* <DEDUP_REMOVED lines=14> */
.L_x_249:
[----:B-----5:R-:W2:Y:S01]  /*7570*/  LDL R9, [R1+0xbc] ;  /* 0x0000bc0001097983 */ /* 0x020ea20000100800 */
        /* <DEDUP_REMOVED lines=17> */
[----:B--2--5:R-:W-:-:S03]  /*7690*/  IADD3 R6, -R0, R4, RZ ;  /* 0x0000000400067210 */ /* 0x024fc60007ffe1ff */
.L_x_281:
[----:B------:R-:W1:Y:S01]  /*76a0*/  S2R R4, SR_TID.X ;  /* 0x0000000000047919 */ /* 0x000e620000002100 */
[----:B-----5:R-:W-:Y:S01]  /*76b0*/  IADD3 R15, R6, -UR9, RZ ;  /* 0x80000009060f7c10 */ /* 0x020fe2000fffe0ff */
[----:B------:R-:W-:Y:S01]  /*76c0*/  IMAD.U32 R6, RZ, RZ, UR6 ;  /* 0x00000006ff067e24 */ /* 0x000fe2000f8e00ff */
[----:B------:R-:W-:Y:S01]  /*76d0*/  SHF.R.S32.HI R7, RZ, 0x1f, R9 ;  /* 0x0000001fff077819 */ /* 0x000fe20000011409 */
[----:B------:R-:W2:Y:S01]  /*76e0*/  S2R R20, SR_CTAID.Y ;  /* 0x0000000000147919 */ /* 0x000ea20000002600 */
[----:B------:R-:W-:Y:S01]  /*76f0*/  SEL R16, R9, RZ, !P1 ;  /* 0x000000ff09107207 */ /* 0x000fe20004800000 */
[----:B------:R-:W-:Y:S01]  /*7700*/  BSSY B0, `(.L_x_282) ;  /* 0x0000020000007945 */ /* 0x000fe20003800000 */
[----:B------:R-:W-:-:S02]  /*7710*/  SEL R17, R7, RZ, !P1 ;  /* 0x000000ff07117207 */ /* 0x000fc40004800000 */
[----:B-1----:R-:W-:-:S04]  /*7720*/  SHF.R.S32.HI R14, RZ, 0x1f, R4 ;  /* 0x0000001fff0e7819 */ /* 0x002fc80000011404 */
[----:B------:R-:W-:Y:S02]  /*7730*/  LEA.HI R14, R14, R4, RZ, 0x5 ;  /* 0x000000040e0e7211 */ /* 0x000fe400078f28ff */
[----:B--2---:R-:W-:Y:S02]  /*7740*/  SHF.R.S32.HI R21, RZ, 0x1f, R20 ;  /* 0x0000001fff157819 */ /* 0x004fe40000011414 */
[----:B------:R-:W-:Y:S02]  /*7750*/  LOP3.LUT R0, R14, 0x1fffffe0, RZ, 0xc0, !PT ;  /* 0x1fffffe00e007812 */ /* 0x000fe400078ec0ff */
[----:B------:R-:W-:-:S03]  /*7760*/  SHF.R.S32.HI R14, RZ, 0x5, R14 ;  /* 0x00000005ff0e7819 */ /* 0x000fc6000001140e */
[----:B------:R-:W-:Y:S01]  /*7770*/  IMAD.IADD R0, R4, 0x1, -R0 ;  /* 0x0000000104007824 */ /* 0x000fe200078e0a00 */
[C---:B------:R-:W-:Y:S02]  /*7780*/  IADD3 R2, P0, R14.reuse, R2, RZ ;  /* 0x000000020e027210 */ /* 0x040fe40007f1e0ff */
[----:B------:R-:W-:Y:S01]  /*7790*/  ISETP.GE.AND P2, PT, R14, R15, PT ;  /* 0x0000000f0e00720c */ /* 0x000fe20003f46270 */
[----:B------:R-:W-:Y:S01]  /*77a0*/  IMAD.SHL.U32 R12, R0, 0x8, RZ ;  /* 0x00000008000c7824 */ /* 0x000fe200078e00ff */
[----:B------:R-:W-:Y:S01]  /*77b0*/  LEA.HI.X.SX32 R3, R14, R3, 0x1, P0 ;  /* 0x000000030e037211 */ /* 0x000fe200000f0eff */
[----:B------:R-:W-:-:S03]  /*77c0*/  IMAD R0, R21, c[0x0][0x308], RZ ;  /* 0x0000c20015007a24 */ /* 0x000fc600078e02ff */
[----:B------:R-:W-:Y:S01]  /*77d0*/  SHF.R.S32.HI R13, RZ, 0x1f, R12 ;  /* 0x0000001fff0d7819 */ /* 0x000fe2000001140c */
[----:B------:R-:W-:Y:S01]  /*77e0*/  IMAD R0, R20, c[0x0][0x30c], R0 ;  /* 0x0000c30014007a24 */ /* 0x000fe200078e0200 */
[----:B------:R-:W-:Y:S01]  /*77f0*/  ISETP.GE.OR P0, PT, R12, c[0x0][0x2f4], P2 ;  /* 0x0000bd000c007a0c */ /* 0x000fe20001706670 */
[----:B------:R-:W-:-:S04]  /*7800*/  IMAD.WIDE R6, R6, 0x40, R2 ;  /* 0x0000004006067825 */ /* 0x000fc800078e0202 */
[----:B------:R-:W-:-:S04]  /*7810*/  IMAD.WIDE.U32 R4, R20, c[0x0][0x308], R12 ;  /* 0x0000c20014047a25 */ /* 0x000fc800078e000c */
[----:B------:R-:W-:Y:S02]  /*7820*/  IMAD.IADD R5, R0, 0x1, R5 ;  /* 0x0000000100057824 */ /* 0x000fe400078e0205 */
[----:B------:R-:W-:Y:S02]  /*7830*/  IMAD R0, R17, c[0x0][0x310], RZ ;  /* 0x0000c40011007a24 */ /* 0x000fe400078e02ff */
[----:B------:R-:W-:-:S04]  /*7840*/  IMAD.WIDE.U32 R10, R16, c[0x0][0x310], R4 ;  /* 0x0000c400100a7a25 */ /* 0x000fc800078e0004 */
[----:B------:R-:W-:-:S04]  /*7850*/  IMAD R0, R16, c[0x0][0x314], R0 ;  /* 0x0000c50010007a24 */ /* 0x000fc800078e0200 */
        /* <DEDUP_REMOVED lines=10> */
.L_x_283:
[----:B------:R-:W-:Y:S05]  /*7900*/  BSYNC B0 ;  /* 0x0000000000007941 */ /* 0x000fea0003800000 */
.L_x_282:
        /* <DEDUP_REMOVED lines=17> */
.L_x_285:
[----:B------:R-:W-:Y:S05]  /*7a20*/  BSYNC B0 ;  /* 0x0000000000007941 */ /* 0x000fea0003800000 */
.L_x_284:
        /* <DEDUP_REMOVED lines=17> */
.L_x_287:
[----:B------:R-:W-:Y:S05]  /*7b40*/  BSYNC B0 ;  /* 0x0000000000007941 */ /* 0x000fea0003800000 */
.L_x_286:
        /* <DEDUP_REMOVED lines=16> */
.L_x_289:
[----:B------:R-:W-:Y:S05]  /*7c50*/  BSYNC B0 ;  /* 0x0000000000007941 */ /* 0x000fea0003800000 */
.L_x_288:
        /* <DEDUP_REMOVED lines=16> */
.L_x_291:
[----:B------:R-:W-:Y:S05]  /*7d60*/  BSYNC B0 ;  /* 0x0000000000007941 */ /* 0x000fea0003800000 */
.L_x_290:
        /* <DEDUP_REMOVED lines=16> */
.L_x_293:
[----:B------:R-:W-:Y:S05]  /*7e70*/  BSYNC B0 ;  /* 0x0000000000007941 */ /* 0x000fea0003800000 */
.L_x_292:
        /* <DEDUP_REMOVED lines=16> */
.L_x_295:
[----:B------:R-:W-:Y:S05]  /*7f80*/  BSYNC B0 ;  /* 0x0000000000007941 */ /* 0x000fea0003800000 */
.L_x_294:
        /* <DEDUP_REMOVED lines=16> */
.L_x_297:
[----:B------:R-:W-:Y:S05]  /*8090*/  BSYNC B0 ;  /* 0x0000000000007941 */ /* 0x000fea0003800000 */
.L_x_296:
        /* <DEDUP_REMOVED lines=19> */
.L_x_299:
[----:B------:R-:W-:Y:S05]  /*81d0*/  BSYNC B0 ;  /* 0x0000000000007941 */ /* 0x000fea0003800000 */
.L_x_298:
        /* <DEDUP_REMOVED lines=15> */
.L_x_301:
[----:B------:R-:W-:Y:S05]  /*82d0*/  BSYNC B0 ;  /* 0x0000000000007941 */ /* 0x000fea0003800000 */
.L_x_300:
        /* <DEDUP_REMOVED lines=15> */
.L_x_303:
[----:B------:R-:W-:Y:S05]  /*83d0*/  BSYNC B0 ;  /* 0x0000000000007941 */ /* 0x000fea0003800000 */
.L_x_302:
        /* <DEDUP_REMOVED lines=14> */
.L_x_305:
[----:B------:R-:W-:Y:S05]  /*84c0*/  BSYNC B0 ;  /* 0x0000000000007941 */ /* 0x000fea0003800000 */
.L_x_304:
        /* <DEDUP_REMOVED lines=14> */
.L_x_307:
[----:B------:R-:W-:Y:S05]  /*85b0*/  BSYNC B0 ;  /* 0x0000000000007941 */ /* 0x000fea0003800000 */
.L_x_306:
        /* <DEDUP_REMOVED lines=14> */
.L_x_309:
[----:B------:R-:W-:Y:S05]  /*86a0*/  BSYNC B0 ;  /* 0x0000000000007941 */ /* 0x000fea0003800000 */
.L_x_308:
        /* <DEDUP_REMOVED lines=14> */
.L_x_311:
[----:B------:R-:W-:Y:S05]  /*8790*/  BSYNC B0 ;  /* 0x0000000000007941 */ /* 0x000fea0003800000 */
.L_x_310:
        /* <DEDUP_REMOVED lines=14> */
.L_x_312:
        /* <DEDUP_REMOVED lines=16> */
.L_x_1152:


//--------------------- .text._ZN7cutlass13device_kernelIN5flash19enable_sm80_to_sm89INS1_16FlashAttnBwdSm80INS1_25CollectiveMainloopBwdSm80ILi1ELi1EN4cute5tupleIJNS5_1CILi32EEENS7_ILi64EEENS7_ILi256EEEEEENS_6half_tEfNS_4arch4Sm80ELb0ELb1ELb1ELb1ELb0ELb0ELb0ELb0ELi2ELi2ELi2ELi1ELb1EEENS1_24CollectiveEpilogueBwdGQAISB_fSE_Li256ELb1ELb0EEENS1_19SingleTileSchedulerILb1ELb0ELb0ELi64EEEEEEEEEvNT_6ParamsE --------------------------
	.section	.text._ZN7cutlass13device_kernelIN5flash19enable_sm80_to_sm89INS1_16FlashAttnBwdSm80INS1_25CollectiveMainloopBwdSm80ILi1ELi1EN4cute5tupleIJNS5_1CILi32EEENS7_ILi64EEENS7_ILi256EEEEEENS_6half_tEfNS_4arch4Sm80ELb0ELb1ELb1ELb1ELb0ELb0ELb0ELb0ELi2ELi2ELi2ELi1ELb1EEENS1_24CollectiveEpilogueBwdGQAISB_fSE_Li256ELb1ELb0EEENS1_19SingleTileSchedulerILb1ELb0ELb0ELi64EEEEEEEEEvNT_6ParamsE,"ax",@progbits
	.sectioninfo	@"SHI_REGISTERS=255"
	.align	128
.text._ZN7cutlass13device_kernelIN5flash19enable_sm80_to_sm89INS1_16FlashAttnBwdSm80INS1_25CollectiveMainloopBwdSm80ILi1ELi1EN4cute5tupleIJNS5_1CILi32EEENS7_ILi64EEENS7_ILi256EEEEEENS_6half_tEfNS_4arch4Sm80ELb0ELb1ELb1ELb1ELb0ELb0ELb0ELb0ELi2ELi2ELi2ELi1ELb1EEENS1_24CollectiveEpilogueBwdGQAISB_fSE_Li256ELb1ELb0EEENS1_19SingleTileSchedulerILb1ELb0ELb0ELi64EEEEEEEEEvNT_6ParamsE:
        .type           _ZN7cutlass13device_kernelIN5flash19enable_sm80_to_sm89INS1_16FlashAttnBwdSm80INS1_25CollectiveMainloopBwdSm80ILi1ELi1EN4cute5tupleIJNS5_1CILi32EEENS7_ILi64EEENS7_ILi256EEEEEENS_6half_tEfNS_4arch4Sm80ELb0ELb1ELb1ELb1ELb0ELb0ELb0ELb0ELi2ELi2ELi2ELi1ELb1EEENS1_24CollectiveEpilogueBwdGQAISB_fSE_Li256ELb1ELb0EEENS1_19SingleTileSchedulerILb1ELb0ELb0ELi64EEEEEEEEEvNT_6ParamsE,@function
        .size           _ZN7cutlass13device_kernelIN5flash19enable_sm80_to_sm89INS1_16FlashAttnBwdSm80INS1_25CollectiveMainloopBwdSm80ILi1ELi1EN4cute5tupleIJNS5_1CILi32EEENS7_ILi64EEENS7_ILi256EEEEEENS_6half_tEfNS_4arch4Sm80ELb0ELb1ELb1ELb1ELb0ELb0ELb0ELb0ELi2ELi2ELi2ELi1ELb1EEENS1_24CollectiveEpilogueBwdGQAISB_fSE_Li256ELb1ELb0EEENS1_19SingleTileSchedulerILb1ELb0ELb0ELi64EEEEEEEEEvNT_6ParamsE,(.L_x_1153 - _ZN7cutlass13device_kernelIN5flash19enable_sm80_to_sm89INS1_16FlashAttnBwdSm80INS1_25CollectiveMainloopBwdSm80ILi1ELi1EN4cute5tupleIJNS5_1CILi32EEENS7_ILi64EEENS7_ILi256EEEEEENS_6half_tEfNS_4arch4Sm80ELb0ELb1ELb1ELb1ELb0ELb0ELb0ELb0ELi2ELi2ELi2ELi1ELb1EEENS1_24CollectiveEpilogueBwdGQAISB_fSE_Li256ELb1ELb0EEENS1_19SingleTileSchedulerILb1ELb0ELb0ELi64EEEEEEEEEvNT_6ParamsE)
        .other          _ZN7cutlass13device_kernelIN5flash19enable_sm80_to_sm89INS1_16FlashAttnBwdSm80INS1_25CollectiveMainloopBwdSm80ILi1ELi1EN4cute5tupleIJNS5_1CILi32EEENS7_ILi64EEENS7_ILi256EEEEEENS_6half_tEfNS_4arch4Sm80ELb0ELb1ELb1ELb1ELb0ELb0ELb0ELb0ELi2ELi2ELi2ELi1ELb1EEENS1_24CollectiveEpilogueBwdGQAISB_fSE_Li256ELb1ELb0EEENS1_19SingleTileSchedulerILb1ELb0ELb0ELi64EEEEEEEEEvNT_6ParamsE,@"STO_CUDA_ENTRY STV_DEFAULT"
_ZN7cutlass13device_kernelIN5flash19enable_sm80_to_sm89INS1_16FlashAttnBwdSm80INS1_25CollectiveMainloopBwdSm80ILi1ELi1EN4cute5tupleIJNS5_1CILi32EEENS7_ILi64EEENS7_ILi256EEEEEENS_6half_tEfNS_4arch4Sm80ELb0ELb1ELb1ELb1ELb0ELb0ELb0ELb0ELi2ELi2ELi2ELi1ELb1EEENS1_24CollectiveEpilogueBwdGQAISB_fSE_Li256ELb1ELb0EEENS1_19SingleTileSchedulerILb1ELb0ELb0ELi64EEEEEEEEEvNT_6ParamsE:
        /* <DEDUP_REMOVED lines=18> */
.L_x_314:
        /* <DEDUP_REMOVED lines=8> */
.L_x_316:
[----:B------:R-:W-:Y:S02]  /*01a0*/  MOV R0, c[0x0][0x3ac] ;  /* 0x0000eb0000007a02 */ /* 0x000fe40000000f00 */
.L_x_315:
[----:B------:R-:W-:-:S06]  /*01b0*/  USHF.L.U32 UR9, UR6, 0x6, URZ ;  /* 0x0000000606097899 */ /* 0x000fcc000800063f */
[----:B-----5:R-:W-:-:S04]  /*01c0*/  ISETP.LE.AND P0, PT, R0, UR9, PT ;  /* 0x0000000900007c0c */ /* 0x020fc8000bf03270 */
[----:B------:R-:W-:-:S05]  /*01d0*/  SEL R0, R5, 0xffffffff, !P0 ;  /* 0xffffffff05007807 */ /* 0x000fca0004000000 */
[----:B------:R2:W-:Y:S01]  /*01e0*/  STL [R1+0xbc], R0 ;  /* 0x0000bc0001007387 */ /* 0x0005e20000100800 */
[----:B------:R-:W-:Y:S05]  /*01f0*/  BRA `(.L_x_317) ;  /* 0x0000012000007947 */ /* 0x000fea0003800000 */
.L_x_313:
[----:B--2-4-:R-:W-:-:S04]  /*0200*/  ISETP.NE.U32.AND P0, PT, RZ, c[0x0][0x3c8], PT ;  /* 0x0000f200ff007a0c */ /* 0x014fc80003f05070 */
[----:B------:R-:W-:-:S13]  /*0210*/  ISETP.NE.AND.EX P0, PT, RZ, c[0x0][0x3cc], PT, P0 ;  /* 0x0000f300ff007a0c */ /* 0x000fda0003f05300 */
[----:B------:R-:W-:Y:S05]  /*0220*/  @!P0 BRA `(.L_x_318) ;  /* 0x0000002000008947 */ /* 0x000fea0003800000 */
[----:B------:R1:W5:Y:S01]  /*0230*/  LDG.E R0, [R2.64] ;  /* 0x0000000a02007981 */ /* 0x000362000c1e1900 */
[----:B------:R-:W-:Y:S05]  /*0240*/  BRA `(.L_x_319) ;  /* 0x0000009000007947 */ /* 0x000fea0003800000 */
.L_x_318:
        /* <DEDUP_REMOVED lines=8> */
.L_x_320:
[----:B------:R-:W-:Y:S02]  /*02d0*/  MOV R0, c[0x0][0x3ac] ;  /* 0x0000eb0000007a02 */ /* 0x000fe40000000f00 */
.L_x_319:
[----:B------:R-:W-:-:S06]  /*02e0*/  USHF.L.U32 UR9, UR6, 0x6, URZ ;  /* 0x0000000606097899 */ /* 0x000fcc000800063f */
[----:B-----5:R-:W-:-:S04]  /*02f0*/  ISETP.LE.AND P0, PT, R0, UR9, PT ;  /* 0x0000000900007c0c */ /* 0x020fc8000bf03270 */
[----:B------:R-:W-:-:S05]  /*0300*/  SEL R0, R5, 0xffffffff, !P0 ;  /* 0xffffffff05007807 */ /* 0x000fca0004000000 */
[----:B------:R2:W-:Y:S04]  /*0310*/  STL [R1+0xbc], R0 ;  /* 0x0000bc0001007387 */ /* 0x0005e80000100800 */
.L_x_317:
        /* <DEDUP_REMOVED lines=8> */
[----:B------:R-:W-:-:S04]  /*03a0*/  ISETP.NE.U32.AND P2, PT, RZ, c[0x0][0x2d0], PT ;  /* 0x0000b400ff007a0c */ /* 0x000fc80003f45070 */
[----:B------:R-:W-:-:S05]  /*03b0*/  ISETP.NE.AND.EX P2, PT, RZ, c[0x0][0x2d4], PT, P2 ;  /* 0x0000b500ff007a0c */ /* 0x000fca0003f45320 */
[CC--:B-1----:R-:W-:Y:S02]  /*03c0*/  @P0 IMAD.WIDE R2, R144.reuse, R10.reuse, c[0x0][0x2d8] ;  /* 0x0000b60090020625 */ /* 0x0c2fe400078e020a */
[----:B--2---:R-:W2:Y:S04]  /*03d0*/  @P1 LDG.E R0, [R4.64] ;  /* 0x0000000a04001981 */ /* 0x004ea8000c1e1900 */
[----:B------:R1:W3:Y:S04]  /*03e0*/  @P0 LDG.E R8, [R2.64] ;  /* 0x0000000a02080981 */ /* 0x0002e8000c1e1900 */
[----:B------:R-:W4:Y:S01]  /*03f0*/  @P1 LDG.E R7, [R4.64] ;  /* 0x0000000a04071981 */ /* 0x000f22000c1e1900 */
[----:B-1----:R-:W-:-:S05]  /*0400*/  IMAD.WIDE R2, R144, R10, c[0x0][0x2d0] ;  /* 0x0000b40090027625 */ /* 0x002fca00078e020a */
[----:B------:R-:W5:Y:S01]  /*0410*/  @P2 LDG.E R6, [R2.64] ;  /* 0x0000000a02062981 */ /* 0x000f62000c1e1900 */
[----:B------:R-:W-:Y:S01]  /*0420*/  ULDC UR8, c[0x0][0x168] ;  /* 0x00005a0000087ab9 */ /* 0x000fe20000000800 */
[----:B------:R-:W-:Y:S01]  /*0430*/  CS2R R76, SRZ ;  /* 0x00000000004c7805 */ /* 0x000fe2000001ff00 */
[----:B------:R-:W-:Y:S01]  /*0440*/  ULDC UR15, c[0x0][0x198] ;  /* 0x00006600000f7ab9 */ /* 0x000fe20000000800 */
[----:B------:R-:W-:Y:S02]  /*0450*/  IMAD.MOV.U32 R11, RZ, RZ, RZ ;  /* 0x000000ffff0b7224 */ /* 0x000fe400078e00ff */
[----:B--2---:R-:W-:Y:S01]  /*0460*/  @P1 IMAD R0, R144, 0x20, R0 ;  /* 0x0000002090001824 */ /* 0x004fe200078e0200 */
[----:B---3--:R1:W2:Y:S01]  /*0470*/  @P0 R2UR UR8, R8 ;  /* 0x00000000080803c2 */ /* 0x0082a200000e0000 */
[--C-:B----4-:R-:W-:Y:S01]  /*0480*/  @P1 SHF.R.S32.HI R77, RZ, 0x1f, R7.reuse ;  /* 0x0000001fff4d1819 */ /* 0x110fe20000011407 */
[----:B------:R-:W-:Y:S02]  /*0490*/  @P1 IMAD.MOV.U32 R76, RZ, RZ, R7 ;  /* 0x000000ffff4c1224 */ /* 0x000fe400078e0007 */
[----:B-1----:R-:W-:-:S04]  /*04a0*/  @P1 SHF.R.S32.HI R8, RZ, 0x1f, R0 ;  /* 0x0000001fff081819 */ /* 0x002fc80000011400 */
[----:B------:R-:W-:Y:S02]  /*04b0*/  @P1 LEA.HI R0, R8, R0, RZ, 0x5 ;  /* 0x0000000008001211 */ /* 0x000fe400078f28ff */
[----:B------:R-:W-:Y:S02]  /*04c0*/  CS2R R8, SRZ ;  /* 0x0000000000087805 */ /* 0x000fe4000001ff00 */
[--C-:B-----5:R-:W-:Y:S01]  /*04d0*/  @P2 SHF.R.S32.HI R9, RZ, 0x1f, R6.reuse ;  /* 0x0000001fff092819 */ /* 0x120fe20000011406 */
[----:B------:R-:W-:Y:S01]  /*04e0*/  @P2 IMAD.MOV.U32 R8, RZ, RZ, R6 ;  /* 0x000000ffff082224 */ /* 0x000fe200078e0006 */
[----:B------:R-:W-:Y:S01]  /*04f0*/  @P1 LOP3.LUT R11, R0, 0xffffffe0, RZ, 0xc0, !PT ;  /* 0xffffffe0000b1812 */ /* 0x000fe200078ec0ff */
[----:B------:R-:W-:Y:S05]  /*0500*/  @P0 BRA `(.L_x_321) ;  /* 0x0000006000000947 */ /* 0x000fea0003800000 */
[----:B--2---:R-:W-:Y:S05]  /*0510*/  @!P1 BRA `(.L_x_321) ;  /* 0x0000005000009947 */ /* 0x004fea0003800000 */
[----:B------:R1:W2:Y:S04]  /*0520*/  LDG.E R0, [R4.64] ;  /* 0x0000000a04007981 */ /* 0x0002a8000c1e1900 */
[----:B-1----:R-:W3:Y:S01]  /*0530*/  LDG.E R4, [R4.64+0x4] ;  /* 0x0000040a04047981 */ /* 0x002ee2000c1e1900 */
[----:B--2---:R-:W1:Y:S08]  /*0540*/  R2UR UR8, R0 ;  /* 0x00000000000873c2 */ /* 0x004e7000000e0000 */
[----:B---3--:R-:W1:Y:S02]  /*0550*/  R2UR UR4, R4 ;  /* 0x00000000040473c2 */ /* 0x008e6400000e0000 */
[----:B-1----:R-:W-:-:S06]  /*0560*/  UIADD3 UR8, -UR8, UR4, URZ ;  /* 0x0000000408087290 */ /* 0x002fcc000fffe13f */
.L_x_321:
[----:B--2---:R-:W-:-:S04]  /*0570*/  ISETP.NE.U32.AND P0, PT, RZ, c[0x0][0x2e0], PT ;  /* 0x0000b800ff007a0c */ /* 0x004fc80003f05070 */
[----:B------:R-:W-:-:S13]  /*0580*/  ISETP.NE.AND.EX P0, PT, RZ, c[0x0][0x2e4], PT, P0 ;  /* 0x0000b900ff007a0c */ /* 0x000fda0003f05300 */
[----:B------:R-:W-:Y:S05]  /*0590*/  @!P0 BRA `(.L_x_322) ;  /* 0x0000004000008947 */ /* 0x000fea0003800000 */
[----:B------:R-:W-:-:S05]  /*05a0*/  IMAD.WIDE R2, R144, R10, c[0x0][0x2e0] ;  /* 0x0000b80090027625 */ /* 0x000fca00078e020a */
[----:B------:R-:W2:Y:S02]  /*05b0*/  LDG.E R0, [R2.64] ;  /* 0x0000000a02007981 */ /* 0x000ea4000c1e1900 */
[----:B--2---:R1:W2:Y:S02]  /*05c0*/  R2UR UR15, R0 ;  /* 0x00000000000f73c2 */ /* 0x0042a400000e0000 */
[----:B-12---:R-:W-:Y:S05]  /*05d0*/  BRA `(.L_x_323) ;  /* 0x0000006000007947 */ /* 0x006fea0003800000 */
.L_x_322:
[----:B------:R-:W-:Y:S05]  /*05e0*/  @!P2 BRA `(.L_x_323) ;  /* 0x000000500000a947 */ /* 0x000fea0003800000 */
[----:B------:R1:W2:Y:S04]  /*05f0*/  LDG.E R0, [R2.64] ;  /* 0x0000000a02007981 */ /* 0x0002a8000c1e1900 */
[----:B-1----:R-:W3:Y:S01]  /*0600*/  LDG.E R2, [R2.64+0x4] ;  /* 0x0000040a02027981 */ /* 0x002ee2000c1e1900 */
[----:B--2---:R-:W1:Y:S08]  /*0610*/  R2UR UR15, R0 ;  /* 0x00000000000f73c2 */ /* 0x004e7000000e0000 */
[----:B---3--:R-:W1:Y:S02]  /*0620*/  R2UR UR4, R2 ;  /* 0x00000000020473c2 */ /* 0x008e6400000e0000 */
[----:B-1----:R-:W-:-:S06]  /*0630*/  UIADD3 UR15, -UR15, UR4, URZ ;  /* 0x000000040f0f7290 */ /* 0x002fcc000fffe13f */
.L_x_323:
        /* <DEDUP_REMOVED lines=15> */
.L_x_324:
[----:B------:R-:W-:Y:S01]  /*0730*/  UIADD3 UR4, UR9, UR8, -UR15 ;  /* 0x0000000809047290 */ /* 0x000fe2000fffe80f */
[----:B------:R-:W-:Y:S01]  /*0740*/  PLOP3.LUT P3, PT, PT, PT, PT, 0x80, 0x0 ;  /* 0x000000000000781c */ /* 0x000fe20003f6f070 */
[----:B------:R-:W-:Y:S01]  /*0750*/  ULDC UR5, c[0x0][0x2a4] ;  /* 0x0000a90000057ab9 */ /* 0x000fe20000000800 */
[----:B------:R-:W-:Y:S01]  /*0760*/  CS2R R134, SRZ ;  /* 0x0000000000867805 */ /* 0x000fe2000001ff00 */
[----:B------:R-:W-:Y:S01]  /*0770*/  UIADD3 UR5, UR4, -UR5, URZ ;  /* 0x8000000504057290 */ /* 0x000fe2000fffe03f */
        /* <DEDUP_REMOVED lines=77> */
[----:B------:R-:W-:Y:S01]  /*0c50*/  IMAD.MOV.U32 R15, RZ, RZ, c[0x0][0x1d8] ;  /* 0x00007600ff0f7624 */ /* 0x000fe200078e00ff */
[----:B------:R-:W-:Y:S01]  /*0c60*/  LEA.HI R36, R31, R143, RZ, 0x3 ;  /* 0x0000008f1f247211 */ /* 0x000fe200078f18ff */
[----:B------:R-:W-:Y:S01]  /*0c70*/  UIADD3 UR14, -UR9, UR15, URZ ;  /* 0x0000000f090e7290 */ /* 0x000fe2000fffe13f */
[----:B------:R-:W-:Y:S01]  /*0c80*/  SEL R24, R29, RZ, !P2 ;  /* 0x000000ff1d187207 */ /* 0x000fe20005000000 */
[----:B------:R-:W-:Y:S01]  /*0c90*/  IMAD.MOV.U32 R17, RZ, RZ, c[0x0][0x1dc] ;  /* 0x00007700ff117624 */ /* 0x000fe200078e00ff */
[----:B------:R-:W-:Y:S01]  /*0ca0*/  LOP3.LUT R0, R36, 0xfffffff8, RZ, 0xc0, !PT ;  /* 0xfffffff824007812 */ /* 0x000fe200078ec0ff */
[----:B------:R-:W-:Y:S01]  /*0cb0*/  USHF.R.S32.HI UR13, URZ, 0x1f, UR12 ;  /* 0x0000001f3f0d7899 */ /* 0x000fe2000801140c */
[----:B------:R-:W-:Y:S01]  /*0cc0*/  SHF.R.S32.HI R43, RZ, 0x3, R36 ;  /* 0x00000003ff2b7819 */ /* 0x000fe20000011424 */
[----:B------:R-:W-:Y:S01]  /*0cd0*/  ULDC.64 UR4, c[0x0][0x178] ;  /* 0x00005e0000047ab9 */ /* 0x000fe20000000a00 */
[----:B------:R-:W-:Y:S01]  /*0ce0*/  SEL R19, R144, RZ, !P2 ;  /* 0x000000ff90137207 */ /* 0x000fe20005000000 */
[----:B------:R-:W-:Y:S01]  /*0cf0*/  IMAD.IADD R25, R143, 0x1, -R0 ;  /* 0x000000018f197824 */ /* 0x000fe200078e0a00 */
[----:B------:R-:W-:Y:S01]  /*0d00*/  SHF.R.S32.HI R13, RZ, 0x1f, R43 ;  /* 0x0000001fff0d7819 */ /* 0x000fe2000001142b */
[----:B------:R-:W-:Y:S01]  /*0d10*/  @P0 IMAD.HI.U32 R2, R142, c[0x0][0x24c], RZ ;  /* 0x000093008e020a27 */ /* 0x000fe200078e00ff */
[----:B------:R-:W-:Y:S01]  /*0d20*/  IADD3 R20, P2, R12, R11, RZ ;  /* 0x0000000b0c147210 */ /* 0x000fe20007f5e0ff */
[----:B------:R-:W-:Y:S01]  /*0d30*/  UIMAD UR16, UR13, UR4, URZ ;  /* 0x000000040d1072a4 */ /* 0x000fe2000f8e023f */
[----:B------:R-:W-:Y:S01]  /*0d40*/  IADD3 R14, P3, R43, R76, RZ ;  /* 0x0000004c2b0e7210 */ /* 0x000fe20007f7e0ff */
[----:B------:R-:W-:Y:S01]  /*0d50*/  UIMAD.WIDE.U32 UR18, UR12, UR4, URZ ;  /* 0x000000040c1272a5 */ /* 0x000fe2000f8e003f */
[----:B------:R-:W-:Y:S01]  /*0d60*/  @P0 SHF.R.U32.HI R10, RZ, c[0x0][0x250], R2 ;  /* 0x00009400ff0a0a19 */ /* 0x000fe20000011602 */
[----:B------:R-:W-:Y:S01]  /*0d70*/  IMAD.SHL.U32 R2, R25, 0x8, RZ ;  /* 0x0000000819027824 */ /* 0x000fe200078e00ff */
[----:B------:R-:W-:Y:S01]  /*0d80*/  IADD3 R6, P0, R43, R8, RZ ;  /* 0x000000082b067210 */ /* 0x000fe20007f1e0ff */
[----:B------:R-:W-:Y:S01]  /*0d90*/  IMAD R8, R24, c[0x0][0x1e8], RZ ;  /* 0x00007a0018087a24 */ /* 0x000fe200078e02ff */
[----:B------:R-:W-:Y:S01]  /*0da0*/  SHF.R.S32.HI R16, RZ, 0x1f, R10 ;  /* 0x0000001fff107819 */ /* 0x000fe2000001140a */
[----:B------:R-:W-:Y:S01]  /*0db0*/  UIMAD UR5, UR12, UR5, UR16 ;  /* 0x000000050c0572a4 */ /* 0x000fe2000f8e0210 */
[--C-:B------:R-:W-:Y:S01]  /*0dc0*/  SHF.R.S32.HI R3, RZ, 0x1f, R2.reuse ;  /* 0x0000001fff037819 */ /* 0x100fe20000011402 */
[----:B------:R-:W-:Y:S01]  /*0dd0*/  IMAD.X R7, R13, 0x1, R9, P0 ;  /* 0x000000010d077824 */ /* 0x000fe200000e0609 */
[----:B------:R-:W-:Y:S01]  /*0de0*/  IADD3 R34, R2, 0x40, RZ ;  /* 0x0000004002227810 */ /* 0x000fe20007ffe0ff */
[----:B------:R-:W-:Y:S01]  /*0df0*/  IMAD R0, R16, c[0x0][0x1e0], RZ ;  /* 0x0000780010007a24 */ /* 0x000fe200078e02ff */
[----:B------:R-:W-:Y:S01]  /*0e00*/  IADD3 R33, R2, 0x80, RZ ;  /* 0x0000008002217810 */ /* 0x000fe20007ffe0ff */
[----:B------:R-:W-:Y:S01]  /*0e10*/  IMAD.WIDE.U32 R4, R10, c[0x0][0x1e0], R2 ;  /* 0x000078000a047a25 */ /* 0x000fe200078e0002 */
[----:B------:R-:W-:Y:S01]  /*0e20*/  ISETP.GE.AND P6, PT, R34, c[0x0][0x1cc], PT ;  /* 0x0000730022007a0c */ /* 0x000fe20003fc6270 */
[----:B------:R-:W-:Y:S01]  /*0e30*/  UIADD3 UR5, UR19, UR5, URZ ;  /* 0x0000000513057290 */ /* 0x000fe2000fffe03f */
[----:B------:R-:W-:Y:S01]  /*0e40*/  ISETP.GE.AND P4, PT, R33, c[0x0][0x1cc], PT ;  /* 0x0000730021007a0c */ /* 0x000fe20003f86270 */
[----:B------:R-:W-:Y:S01]  /*0e50*/  IMAD R0, R10, c[0x0][0x1e4], R0 ;  /* 0x000079000a007a24 */ /* 0x000fe200078e0200 */
[CC--:B------:R-:W-:Y:S01]  /*0e60*/  LEA.HI R39, R31.reuse, R143.reuse, RZ, 0x4 ;  /* 0x0000008f1f277211 */ /* 0x0c0fe200078f20ff */
[----:B------:R-:W-:Y:S01]  /*0e70*/  IMAD.U32 R9, RZ, RZ, UR6 ;  /* 0x00000006ff097e24 */ /* 0x000fe2000f8e00ff */
[-C--:B------:R-:W-:Y:S01]  /*0e80*/  LEA.HI R30, R31, R143.reuse, RZ, 0x2 ;  /* 0x0000008f1f1e7211 */ /* 0x080fe200078f10ff */
[----:B------:R-:W-:Y:S01]  /*0e90*/  IMAD.IADD R5, R5, 0x1, R0 ;  /* 0x0000000105057824 */ /* 0x000fe200078e0200 */
[----:B------:R-:W-:Y:S01]  /*0ea0*/  IADD3 R32, R2, 0xc0, RZ ;  /* 0x000000c002207810 */ /* 0x000fe20007ffe0ff */
[----:B------:R-:W-:Y:S01]  /*0eb0*/  IMAD R0, R19, c[0x0][0x1ec], R8 ;  /* 0x00007b0013007a24 */ /* 0x000fe200078e0208 */
[----:B------:R-:W-:Y:S01]  /*0ec0*/  SHF.R.S32.HI R18, RZ, 0x4, R39 ;  /* 0x00000004ff127819 */ /* 0x000fe20000011427 */
[----:B------:R-:W-:Y:S01]  /*0ed0*/  IMAD.WIDE R8, R9, 0x40, R6 ;  /* 0x0000004009087825 */ /* 0x000fe200078e0206 */
[----:B------:R-:W-:Y:S01]  /*0ee0*/  SHF.R.S32.HI R28, RZ, 0x2, R30 ;  /* 0x00000002ff1c7819 */ /* 0x000fe2000001141e */
[----:B------:R-:W-:Y:S01]  /*0ef0*/  USHF.L.U32 UR16, UR12, 0x5, URZ ;  /* 0x000000050c107899 */ /* 0x000fe2000800063f */
[----:B------:R-:W-:Y:S01]  /*0f00*/  LEA.HI R37, R31, R143, RZ, 0x5 ;  /* 0x0000008f1f257211 */ /* 0x000fe200078f28ff */
        /* <DEDUP_REMOVED lines=18> */
[----:B------:R-:W-:Y:S01]  /*1030*/  CS2R R130, SRZ ;  /* 0x0000000000827805 */ /* 0x000fe2000001ff00 */
        /* <DEDUP_REMOVED lines=16> */
[----:B------:R-:W-:Y:S01]  /*1140*/  LEA R12, P0, R15, R4, 0x6 ;  /* 0x000000040f0c7211 */ /* 0x000fe200078030ff */
[----:B------:R-:W-:Y:S01]  /*1150*/  CS2R R116, SRZ ;  /* 0x0000000000747805 */ /* 0x000fe2000001ff00 */
[----:B------:R-:W-:Y:S01]  /*1160*/  LEA.HI.X.SX32 R23, R6, R11, 0x1, P2 ;  /* 0x0000000b06177211 */ /* 0x000fe200010f0eff */
[----:B------:R-:W-:Y:S01]  /*1170*/  IMAD.X R11, R13, 0x1, R77, P3 ;  /* 0x000000010d0b7824 */ /* 0x000fe200018e064d */
[----:B------:R-:W-:Y:S01]  /*1180*/  LOP3.LUT R6, R38, R7, R0, 0xf6, !PT ;  /* 0x0000000726067212 */ /* 0x000fe200078ef600 */
[----:B------:R-:W-:Y:S01]  /*1190*/  CS2R R114, SRZ ;  /* 0x0000000000727805 */ /* 0x000fe2000001ff00 */
[----:B------:R-:W-:Y:S01]  /*11a0*/  LEA.HI.X R13, R15, R5, R17, 0x6, P0 ;  /* 0x000000050f0d7211 */ /* 0x000fe200000f3411 */
[----:B------:R-:W-:Y:S01]  /*11b0*/  IMAD.MOV.U32 R17, RZ, RZ, c[0x0][0x2a8] ;  /* 0x0000aa00ff117624 */ /* 0x000fe200078e00ff */
[----:B------:R-:W-:Y:S01]  /*11c0*/  IADD3 R0, -R43, UR14, RZ ;  /* 0x0000000e2b007c10 */ /* 0x000fe2000fffe1ff */
[----:B------:R-:W-:Y:S01]  /*11d0*/  IMAD.SHL.U32 R41, R6, 0x2, RZ ;  /* 0x0000000206297824 */ /* 0x000fe200078e00ff */
[----:B------:R-:W-:Y:S01]  /*11e0*/  ISETP.GE.AND P0, PT, R2, c[0x0][0x1cc], PT ;  /* 0x0000730002007a0c */ /* 0x000fe20003f06270 */
[----:B------:R-:W-:Y:S01]  /*11f0*/  IMAD R6, R16, c[0x0][0x1b0], RZ ;  /* 0x00006c0010067a24 */ /* 0x000fe200078e02ff */
[----:B------:R-:W-:Y:S01]  /*1200*/  ISETP.LT.OR P3, PT, R0, 0x1, P6 ;  /* 0x000000010000780c */ /* 0x000fe20003761670 */
[----:B------:R-:W-:Y:S01]  /*1210*/  IMAD.WIDE.U32 R22, R142, c[0x0][0x238], R22 ;  /* 0x00008e008e167a25 */ /* 0x000fe200078e0016 */
[C---:B------:R-:W-:Y:S01]  /*1220*/  ISETP.LT.OR P2, PT, R0.reuse, 0x1, P0 ;  /* 0x000000010000780c */ /* 0x040fe20000741670 */
[----:B------:R-:W-:Y:S01]  /*1230*/  STL [R1+0x50], R41 ;  /* 0x0000502901007387 */ /* 0x000fe20000100800 */
[----:B------:R-:W-:Y:S01]  /*1240*/  ISETP.LT.OR P5, PT, R0, 0x1, P4 ;  /* 0x000000010000780c */ /* 0x000fe200027a1670 */
[----:B------:R-:W-:Y:S01]  /*1250*/  IMAD R16, R10, c[0x0][0x1b4], R6 ;  /* 0x00006d000a107a24 */ /* 0x000fe200078e0206 */
[----:B------:R-:W-:Y:S01]  /*1260*/  SHF.R.S32.HI R7, RZ, 0x1f, R30 ;  /* 0x0000001fff077819 */ /* 0x000fe2000001141e */
[----:B------:R-:W-:Y:S01]  /*1270*/  CS2R R112, SRZ ;  /* 0x0000000000707805 */ /* 0x000fe2000001ff00 */
[----:B------:R-:W-:Y:S01]  /*1280*/  LEA.HI R15, R39, R18, RZ, 0x1 ;  /* 0x00000012270f7211 */ /* 0x000fe200078f08ff */
[----:B------:R-:W-:Y:S01]  /*1290*/  CS2R R110, SRZ ;  /* 0x00000000006e7805 */ /* 0x000fe2000001ff00 */
[----:B------:R-:W-:Y:S01]  /*12a0*/  LEA.HI R7, R7, R28, RZ, 0x3 ;  /* 0x0000001c07077211 */ /* 0x000fe200078f18ff */
[----:B------:R-:W-:Y:S01]  /*12b0*/  CS2R R108, SRZ ;  /* 0x00000000006c7805 */ /* 0x000fe2000001ff00 */
[----:B------:R-:W-:Y:S01]  /*12c0*/  LOP3.LUT R15, R15, 0xfffffffe, RZ, 0xc0, !PT ;  /* 0xfffffffe0f0f7812 */ /* 0x000fe200078ec0ff */
[----:B------:R-:W-:Y:S01]  /*12d0*/  CS2R R106, SRZ ;  /* 0x00000000006a7805 */ /* 0x000fe2000001ff00 */
[----:B------:R-:W-:Y:S01]  /*12e0*/  ISETP.LT.OR P0, PT, R0, 0x21, P0 ;  /* 0x000000210000780c */ /* 0x000fe20000701670 */
[----:B------:R-:W-:Y:S01]  /*12f0*/  @!PT LDS RZ, [RZ] ;  /* 0x00000000fffff984 */ /* 0x000fe20000000800 */
[----:B------:R-:W-:Y:S01]  /*1300*/  @!PT LDS RZ, [RZ] ;  /* 0x00000000fffff984 */ /* 0x000fe20000000800 */
[----:B------:R-:W-:Y:S01]  /*1310*/  @!PT LDS RZ, [RZ] ;  /* 0x00000000fffff984 */ /* 0x000fe20000000800 */
[----:B------:R1:W-:Y:S01]  /*1320*/  LDGSTS.E.BYPASS.LTC128B.128 [R41+0x8080], [R4.64], !P2 ;  /* 0x0808000004297fae */ /* 0x0003e2000d101d4a */
[----:B------:R-:W-:Y:S01]  /*1330*/  ISETP.GE.AND P2, PT, R17, 0x1, PT ;  /* 0x000000011100780c */ /* 0x000fe20003f46270 */
[----:B------:R-:W-:Y:S01]  /*1340*/  IMAD.IADD R27, R18, 0x1, -R15 ;  /* 0x00000001121b7824 */ /* 0x000fe200078e0a0f */
[----:B------:R-:W-:Y:S01]  /*1350*/  LOP3.LUT R17, R7, 0xfffffff8, RZ, 0xc0, !PT ;  /* 0xfffffff807117812 */ /* 0x000fe200078ec0ff */
[----:B------:R1:W-:Y:S01]  /*1360*/  LDGSTS.E.BYPASS.LTC128B.128 [R41+0xa080], [R4.64+0x80], !P3 ;  /* 0x0a08008004297fae */ /* 0x0003e2000d901d4a */
[----:B------:R-:W-:Y:S01]  /*1370*/  ISETP.GE.AND P3, PT, R32, c[0x0][0x1cc], PT ;  /* 0x0000730020007a0c */ /* 0x000fe20003f66270 */
[----:B------:R-:W-:Y:S01]  /*1380*/  IMAD.WIDE.U32 R6, R10, c[0x0][0x1b0], R2 ;  /* 0x00006c000a067a25 */ /* 0x000fe200078e0002 */
[C---:B------:R-:W-:Y:S01]  /*1390*/  ISETP.LT.OR P6, PT, R0.reuse, 0x21, P6 ;  /* 0x000000210000780c */ /* 0x040fe200037c1670 */
[----:B------:R1:W-:Y:S01]  /*13a0*/  LDGSTS.E.BYPASS.LTC128B.128 [R41+0xc080], [R4.64+0x100], !P5 ;  /* 0x0c08010004297fae */ /* 0x0003e2000e901d4a */
[C---:B------:R-:W-:Y:S01]  /*13b0*/  ISETP.LT.OR P5, PT, R0.reuse, 0x1, P3 ;  /* 0x000000010000780c */ /* 0x040fe20001fa1670 */
[C---:B------:R-:W-:Y:S01]  /*13c0*/  IMAD R10, R11.reuse, c[0x0][0x178], RZ ;  /* 0x00005e000b0a7a24 */ /* 0x040fe200078e02ff */
[C---:B------:R-:W-:Y:S01]  /*13d0*/  ISETP.LT.OR P4, PT, R0.reuse, 0x21, P4 ;  /* 0x000000210000780c */ /* 0x040fe20002781670 */
[----:B------:R-:W-:Y:S01]  /*13e0*/  IMAD R11, R11, c[0x0][0x208], RZ ;  /* 0x000082000b0b7a24 */ /* 0x000fe200078e02ff */
[----:B------:R-:W-:Y:S01]  /*13f0*/  ISETP.LT.OR P3, PT, R0, 0x21, P3 ;  /* 0x000000210000780c */ /* 0x000fe20001f61670 */
[----:B------:R-:W-:Y:S01]  /*1400*/  IMAD.IADD R15, R28, 0x1, -R17 ;  /* 0x000000011c0f7824 */ /* 0x000fe200078e0a11 */
[----:B------:R-:W-:Y:S01]  /*1410*/  CS2R R104, SRZ ;  /* 0x0000000000687805 */ /* 0x000fe2000001ff00 */
[----:B------:R-:W-:Y:S01]  /*1420*/  IMAD.IADD R7, R7, 0x1, R16 ;  /* 0x0000000107077824 */ /* 0x000fe200078e0210 */
[----:B------:R-:W-:Y:S01]  /*1430*/  CS2R R102, SRZ ;  /* 0x0000000000667805 */ /* 0x000fe2000001ff00 */
[C---:B------:R-:W-:Y:S01]  /*1440*/  IMAD R18, R14.reuse, c[0x0][0x17c], R10 ;  /* 0x00005f000e127a24 */ /* 0x040fe200078e020a */
[----:B------:R-:W-:Y:S01]  /*1450*/  CS2R R100, SRZ ;  /* 0x0000000000647805 */ /* 0x000fe2000001ff00 */
[C---:B------:R-:W-:Y:S01]  /*1460*/  IMAD R28, R14.reuse, c[0x0][0x20c], R11 ;  /* 0x000083000e1c7a24 */ /* 0x040fe200078e020b */
[----:B------:R-:W-:Y:S01]  /*1470*/  CS2R R98, SRZ ;  /* 0x0000000000627805 */ /* 0x000fe2000001ff00 */
[C-C-:B------:R-:W-:Y:S01]  /*1480*/  IMAD.WIDE.U32 R10, R14.reuse, c[0x0][0x178], R2.reuse ;  /* 0x00005e000e0a7a25 */ /* 0x140fe200078e0002 */
[----:B------:R1:W-:Y:S01]  /*1490*/  LDGSTS.E.BYPASS.LTC128B.128 [R41+0xe080], [R4.64+0x180], !P5 ;  /* 0x0e08018004297fae */ /* 0x0003e2000e901d4a */
[C---:B------:R-:W-:Y:S01]  /*14a0*/  LOP3.LUT P5, RZ, R15.reuse, 0x4, RZ, 0xc0, !PT ;  /* 0x000000040fff7812 */ /* 0x040fe200078ac0ff */
[----:B------:R-:W-:Y:S01]  /*14b0*/  CS2R R96, SRZ ;  /* 0x0000000000607805 */ /* 0x000fe2000001ff00 */
[----:B------:R-:W-:Y:S01]  /*14c0*/  IMAD.WIDE.U32 R16, R14, c[0x0][0x208], R2 ;  /* 0x000082000e107a25 */ /* 0x000fe200078e0002 */
[----:B------:R2:W-:Y:S01]  /*14d0*/  LDGSTS.E.BYPASS.LTC128B.128 [R41+0x9080], [R12.64], !P0 ;  /* 0x090800000c297fae */ /* 0x0005e2000c101d4a */
[----:B------:R-:W-:Y:S01]  /*14e0*/  CS2R R94, SRZ ;  /* 0x00000000005e7805 */ /* 0x000fe2000001ff00 */
[----:B------:R-:W-:Y:S01]  /*14f0*/  CS2R R92, SRZ ;  /* 0x00000000005c7805 */ /* 0x000fe2000001ff00 */
[----:B------:R-:W-:Y:S01]  /*1500*/  IMAD.SHL.U32 R3, R15, 0x40, RZ ;  /* 0x000000400f037824 */ /* 0x000fe200078e00ff */
[----:B------:R2:W-:Y:S01]  /*1510*/  LDGSTS.E.BYPASS.LTC128B.128 [R41+0xb080], [R12.64+0x80], !P6 ;  /* 0x0b0800800c297fae */ /* 0x0005e2000f101d4a */
[----:B------:R-:W-:Y:S01]  /*1520*/  IMAD R14, R24, c[0x0][0x1b8], RZ ;  /* 0x00006e00180e7a24 */ /* 0x000fe200078e02ff */
[----:B------:R-:W-:Y:S01]  /*1530*/  ISETP.GE.AND P6, PT, R2, c[0x0][0x19c], PT ;  /* 0x0000670002007a0c */ /* 0x000fe20003fc6270 */
[----:B------:R-:W-:Y:S01]  /*1540*/  CS2R R90, SRZ ;  /* 0x00000000005a7805 */ /* 0x000fe2000001ff00 */
[----:B------:R-:W-:Y:S01]  /*1550*/  LOP3.LUT R3, R3, 0x1c0, RZ, 0xc0, !PT ;  /* 0x000001c003037812 */ /* 0x000fe200078ec0ff */
[----:B------:R-:W-:Y:S01]  /*1560*/  IMAD R14, R19, c[0x0][0x1bc], R14 ;  /* 0x00006f00130e7a24 */ /* 0x000fe200078e020e */
[----:B------:R2:W-:Y:S01]  /*1570*/  LDGSTS.E.BYPASS.LTC128B.128 [R41+0xd080], [R12.64+0x100], !P4 ;  /* 0x0d0801000c297fae */ /* 0x0005e2000e101d4a */
[----:B------:R-:W-:Y:S01]  /*1580*/  ISETP.GE.AND P4, PT, R34, c[0x0][0x19c], PT ;  /* 0x0000670022007a0c */ /* 0x000fe20003f86270 */
[----:B------:R-:W-:Y:S01]  /*1590*/  CS2R R88, SRZ ;  /* 0x0000000000587805 */ /* 0x000fe2000001ff00 */
[----:B------:R-:W-:Y:S01]  /*15a0*/  CS2R R86, SRZ ;  /* 0x0000000000567805 */ /* 0x000fe2000001ff00 */
[----:B------:R2:W-:Y:S01]  /*15b0*/  LDGSTS.E.BYPASS.LTC128B.128 [R41+0xf080], [R12.64+0x180], !P3 ;  /* 0x0f0801800c297fae */ /* 0x0005e2000d901d4a */
[----:B------:R-:W-:Y:S01]  /*15c0*/  ISETP.GE.AND P3, PT, R33, c[0x0][0x19c], PT ;  /* 0x0000670021007a0c */ /* 0x000fe20003f66270 */
[----:B------:R-:W-:Y:S01]  /*15d0*/  CS2R R84, SRZ ;  /* 0x0000000000547805 */ /* 0x000fe2000001ff00 */
[----:B------:R-:W-:Y:S01]  /*15e0*/  CS2R R82, SRZ ;  /* 0x0000000000527805 */ /* 0x000fe2000001ff00 */
[----:B------:R-:W0:Y:S01]  /*15f0*/  LDGDEPBAR ;  /* 0x00000000000079af */ /* 0x000e220000000000 */
[----:B------:R-:W-:Y:S01]  /*1600*/  CS2R R80, SRZ ;  /* 0x0000000000507805 */ /* 0x000fe2000001ff00 */
[----:B------:R-:W-:Y:S01]  /*1610*/  CS2R R78, SRZ ;  /* 0x00000000004e7805 */ /* 0x000fe2000001ff00 */
[----:B------:R-:W-:Y:S01]  /*1620*/  CS2R R76, SRZ ;  /* 0x00000000004c7805 */ /* 0x000fe2000001ff00 */
[----:B------:R-:W-:Y:S01]  /*1630*/  CS2R R74, SRZ ;  /* 0x00000000004a7805 */ /* 0x000fe2000001ff00 */
[----:B-1----:R-:W-:Y:S01]  /*1640*/  IMAD.WIDE.U32 R4, R19, c[0x0][0x1b8], R6 ;  /* 0x00006e0013047a25 */ /* 0x002fe200078e0006 */
[----:B------:R-:W-:Y:S01]  /*1650*/  CS2R R72, SRZ ;  /* 0x0000000000487805 */ /* 0x000fe2000001ff00 */
[----:B------:R-:W-:Y:S01]  /*1660*/  CS2R R70, SRZ ;  /* 0x0000000000467805 */ /* 0x000fe2000001ff00 */
[----:B------:R-:W-:Y:S01]  /*1670*/  CS2R R68, SRZ ;  /* 0x0000000000447805 */ /* 0x000fe2000001ff00 */
[----:B------:R-:W-:Y:S01]  /*1680*/  IMAD.SHL.U32 R6, R26, 0x8, RZ ;  /* 0x000000081a067824 */ /* 0x000fe200078e00ff */
[----:B------:R-:W-:Y:S01]  /*1690*/  CS2R R66, SRZ ;  /* 0x0000000000427805 */ /* 0x000fe2000001ff00 */
        /* <DEDUP_REMOVED lines=10> */
[----:B------:R-:W-:Y:S01]  /*1740*/  IMAD R14, R142, c[0x0][0x184], R14 ;  /* 0x000061008e0e7a24 */ /* 0x000fe200078e020e */
        /* <DEDUP_REMOVED lines=14> */
[----:B------:R-:W-:Y:S01]  /*1830*/  CS2R R50, SRZ ;  /* 0x0000000000327805 */ /* 0x000fe2000001ff00 */
[----:B------:R-:W-:Y:S01]  /*1840*/  IMAD.SHL.U32 R30, R24, 0x400, RZ ;  /* 0x00000400181e7824 */ /* 0x000fe200078e00ff */
[----:B------:R-:W-:Y:S01]  /*1850*/  UISETP.GT.AND UP1, UPT, UR6, -0x1, UPT ;  /* 0xffffffff0600788c */ /* 0x000fe2000bf24270 */
[----:B------:R-:W-:Y:S01]  /*1860*/  IMAD.IADD R3, R9, 0x1, R18 ;  /* 0x0000000109037824 */ /* 0x000fe200078e0212 */
[----:B------:R-:W-:Y:S01]  /*1870*/  SEL R18, R29, RZ, !P1 ;  /* 0x000000ff1d127207 */ /* 0x000fe20004800000 */
[----:B------:R-:W-:-:S02]  /*1880*/  IMAD.MOV.U32 R19, RZ, RZ, c[0x0][0x1a8] ;  /* 0x00006a00ff137624 */ /* 0x000fc400078e00ff */
[----:B------:R-:W-:Y:S01]  /*1890*/  IMAD R7, R5, 0x2, R30 ;  /* 0x0000000205077824 */ /* 0x000fe200078e021e */
[----:B------:R-:W-:Y:S01]  /*18a0*/  LEA.HI.X R5, R8, c[0x0][0x194], R3, 0x1, P0 ;  /* 0x0000650008057a11 */ /* 0x000fe200000f0c03 */
[----:B------:R-:W-:Y:S01]  /*18b0*/  IMAD.IADD R9, R11, 0x1, R14 ;  /* 0x000000010b097824 */ /* 0x000fe200078e020e */
[----:B------:R-:W-:Y:S01]  /*18c0*/  LEA R6, P0, R19, R4, 0x6 ;  /* 0x0000000413067211 */ /* 0x000fe200078030ff */
[----:B------:R-:W-:Y:S02]  /*18d0*/  IMAD.MOV.U32 R11, RZ, RZ, c[0x0][0x1ac] ;  /* 0x00006b00ff0b7624 */ /* 0x000fe400078e00ff */
[----:B------:R-:W-:Y:S02]  /*18e0*/  IMAD.IADD R3, R7, 0x1, R15 ;  /* 0x0000000107037824 */ /* 0x000fe400078e020f */
[----:B------:R-:W-:Y:S01]  /*18f0*/  IMAD.MOV.U32 R8, RZ, RZ, R10 ;  /* 0x000000ffff087224 */ /* 0x000fe200078e000a */
[----:B------:R-:W-:Y:S01]  /*1900*/  LEA.HI.X R7, R19, R5, R11, 0x6, P0 ;  /* 0x0000000513077211 */ /* 0x000fe200000f340b */
[----:B------:R-:W-:Y:S01]  /*1910*/  IMAD.SHL.U32 R10, R3, 0x2, RZ ;  /* 0x00000002030a7824 */ /* 0x000fe200078e00ff */
[----:B------:R-:W-:Y:S01]  /*1920*/  ISETP.LT.OR P0, PT, R0, 0x1, P6 ;  /* 0x000000010000780c */ /* 0x000fe20003701670 */
[----:B--2---:R-:W-:Y:S01]  /*1930*/  IMAD R12, R18, c[0x0][0x188], RZ ;  /* 0x00006200120c7a24 */ /* 0x004fe200078e02ff */
[----:B------:R-:W-:Y:S01]  /*1940*/  SEL R19, R144, RZ, !P1 ;  /* 0x000000ff90137207 */ /* 0x000fe20004800000 */
[----:B------:R-:W-:Y:S01]  /*1950*/  IMAD.U32 R11, RZ, RZ, UR19 ;  /* 0x00000013ff0b7e24 */ /* 0x000fe2000f8e00ff */
[----:B------:R-:W-:Y:S01]  /*1960*/  ISETP.LT.OR P1, PT, R0, 0x1, P4 ;  /* 0x000000010000780c */ /* 0x000fe20002721670 */
[----:B------:R1:W-:Y:S01]  /*1970*/  STL [R1+0x64], R10 ;  /* 0x0000640a01007387 */ /* 0x0003e20000100800 */
[----:B------:R-:W-:Y:S01]  /*1980*/  IADD3 R3, R10, 0x14180, RZ ;  /* 0x000141800a037810 */ /* 0x000fe20007ffe0ff */
[C---:B------:R-:W-:Y:S01]  /*1990*/  IMAD R12, R19.reuse, c[0x0][0x18c], R12 ;  /* 0x00006300130c7a24 */ /* 0x040fe200078e020c */
[----:B------:R-:W-:Y:S01]  /*19a0*/  ISETP.LT.OR P4, PT, R0, 0x21, P4 ;  /* 0x000000210000780c */ /* 0x000fe20002781670 */
[----:B------:R-:W-:-:S04]  /*19b0*/  IMAD.WIDE.U32 R14, R19, c[0x0][0x188], R8 ;  /* 0x00006200130e7a25 */ /* 0x000fc800078e0008 */
[----:B------:R2:W-:Y:S01]  /*19c0*/  LDGSTS.E.BYPASS.LTC128B.128 [R41+0x80], [R4.64], !P0 ;  /* 0x0008000004297fae */ /* 0x0005e2000c101d4a */
[C---:B------:R-:W-:Y:S01]  /*19d0*/  ISETP.LT.OR P0, PT, R0.reuse, 0x1, P3 ;  /* 0x000000010000780c */ /* 0x040fe20001f01670 */
[----:B------:R-:W-:Y:S01]  /*19e0*/  IMAD.U32 R11, RZ, RZ, UR5 ;  /* 0x00000005ff0b7e24 */ /* 0x000fe2000f8e00ff */
[----:B------:R-:W-:Y:S01]  /*19f0*/  ISETP.LT.OR P3, PT, R0, 0x21, P3 ;  /* 0x000000210000780c */ /* 0x000fe20001f61670 */
[----:B------:R2:W-:Y:S01]  /*1a00*/  LDGSTS.E.BYPASS.LTC128B.128 [R41+0x2080], [R4.64+0x80], !P1 ;  /* 0x0208008004297fae */ /* 0x0005e2000c901d4a */
[----:B------:R-:W-:Y:S01]  /*1a10*/  ISETP.GE.AND P1, PT, R32, c[0x0][0x19c], PT ;  /* 0x0000670020007a0c */ /* 0x000fe20003f26270 */
[----:B------:R-:W-:Y:S02]  /*1a20*/  IMAD.IADD R13, R15, 0x1, R12 ;  /* 0x000000010f0d7824 */ /* 0x000fe400078e020c */
[----:B------:R-:W-:Y:S02]  /*1a30*/  IMAD.MOV.U32 R8, RZ, RZ, R16 ;  /* 0x000000ffff087224 */ /* 0x000fe400078e0010 */
[----:B------:R-:W-:-:S02]  /*1a40*/  IMAD.IADD R9, R17, 0x1, R28 ;  /* 0x0000000111097824 */ /* 0x000fc400078e021c */
[C---:B------:R-:W-:Y:S02]  /*1a50*/  IMAD R17, R40.reuse, c[0x0][0x270], RZ ;  /* 0x00009c0028117a24 */ /* 0x040fe400078e02ff */
[----:B------:R2:W-:Y:S01]  /*1a60*/  LDGSTS.E.BYPASS.LTC128B.128 [R41+0x4080], [R4.64+0x100], !P0 ;  /* 0x0408010004297fae */ /* 0x0005e2000c101d4a */
[----:B------:R-:W-:Y:S01]  /*1a70*/  IMAD R28, R40, c[0x0][0x288], RZ ;  /* 0x0000a200281c7a24 */ /* 0x000fe200078e02ff */
[----:B-1----:R-:W-:Y:S01]  /*1a80*/  IADD3 R10, R10, 0x141c0, RZ ;  /* 0x000141c00a0a7810 */ /* 0x002fe20007ffe0ff */
[----:B------:R-:W-:Y:S01]  /*1a90*/  IMAD R29, R40, c[0x0][0x238], RZ ;  /* 0x00008e00281d7a24 */ /* 0x000fe200078e02ff */
[----:B------:R-:W-:Y:S01]  /*1aa0*/  @P5 IADD3 R10, R3, -0x40, RZ ;  /* 0xffffffc0030a5810 */ /* 0x000fe20007ffe0ff */
[----:B------:R-:W-:Y:S01]  /*1ab0*/  IMAD R17, R142, c[0x0][0x274], R17 ;  /* 0x00009d008e117a24 */ /* 0x000fe200078e0211 */
[----:B------:R-:W-:Y:S01]  /*1ac0*/  ISETP.LT.OR P5, PT, R0, 0x21, P6 ;  /* 0x000000210000780c */ /* 0x000fe200037a1670 */
[----:B------:R-:W-:Y:S01]  /*1ad0*/  IMAD R28, R142, c[0x0][0x28c], R28 ;  /* 0x0000a3008e1c7a24 */ /* 0x000fe200078e021c */
[C---:B------:R-:W-:Y:S01]  /*1ae0*/  ISETP.LT.OR P6, PT, R0.reuse, 0x1, P1 ;  /* 0x000000010000780c */ /* 0x040fe20000fc1670 */
[----:B------:R1:W-:Y:S01]  /*1af0*/  STL [R1+0x68], R10 ;  /* 0x0000680a01007387 */ /* 0x0003e20000100800 */
[----:B------:R-:W-:Y:S01]  /*1b00*/  ISETP.LT.OR P1, PT, R0, 0x21, P1 ;  /* 0x000000210000780c */ /* 0x000fe20000f21670 */
[----:B------:R-:W-:-:S02]  /*1b10*/  IMAD.SHL.U32 R0, R25, 0x40, RZ ;  /* 0x0000004019007824 */ /* 0x000fc400078e00ff */
[----:B------:R3:W-:Y:S01]  /*1b20*/  STL.64 [R1+0xa0], R14 ;  /* 0x0000a00e01007387 */ /* 0x0007e20000100a00 */
[----:B------:R-:W-:Y:S02]  /*1b30*/  IMAD R29, R142, c[0x0][0x23c], R29 ;  /* 0x00008f008e1d7a24 */ /* 0x000fe400078e021d */
[----:B------:R-:W-:Y:S01]  /*1b40*/  LOP3.LUT R16, R0, 0x1c0, RZ, 0xc0, !PT ;  /* 0x000001c000107812 */ /* 0x000fe200078ec0ff */
[----:B------:R4:W-:Y:S01]  /*1b50*/  STL [R1+0xb8], R13 ;  /* 0x0000b80d01007387 */ /* 0x0009e20000100800 */
[----:B------:R-:W-:-:S03]  /*1b60*/  IMAD.WIDE.U32 R8, R142, c[0x0][0x210], R8 ;  /* 0x000084008e087a25 */ /* 0x000fc600078e0008 */
[----:B------:R2:W-:Y:S01]  /*1b70*/  LDGSTS.E.BYPASS.LTC128B.128 [R41+0x6080], [R4.64+0x180], !P6 ;  /* 0x0608018004297fae */ /* 0x0005e2000f101d4a */
[----:B------:R-:W-:-:S03]  /*1b80*/  LOP3.LUT P6, RZ, R25, 0x2, RZ, 0xc0, !PT ;  /* 0x0000000219ff7812 */ /* 0x000fc600078cc0ff */
[----:B------:R5:W-:Y:S01]  /*1b90*/  LDGSTS.E.BYPASS.LTC128B.128 [R41+0x1080], [R6.64], !P5 ;  /* 0x0108000006297fae */ /* 0x000be2000e901d4a */
[----:B------:R-:W-:-:S03]  /*1ba0*/  ISETP.GE.AND P5, PT, R2, c[0x0][0x16c], PT ;  /* 0x00005b0002007a0c */ /* 0x000fc60003fa6270 */
[----:B------:R5:W-:Y:S01]  /*1bb0*/  LDGSTS.E.BYPASS.LTC128B.128 [R41+0x3080], [R6.64+0x80], !P4 ;  /* 0x0308008006297fae */ /* 0x000be2000e101d4a */
[----:B------:R-:W-:-:S03]  /*1bc0*/  ISETP.GE.AND P4, PT, R2, c[0x0][0x1fc], PT ;  /* 0x00007f0002007a0c */ /* 0x000fc60003f86270 */
[----:B------:R5:W-:Y:S01]  /*1bd0*/  LDGSTS.E.BYPASS.LTC128B.128 [R41+0x5080], [R6.64+0x100], !P3 ;  /* 0x0508010006297fae */ /* 0x000be2000d901d4a */
[----:B-1----:R-:W-:Y:S01]  /*1be0*/  IMAD.U32 R10, RZ, RZ, UR18 ;  /* 0x00000012ff0a7e24 */ /* 0x002fe2000f8e00ff */
[----:B------:R-:W-:Y:S02]  /*1bf0*/  LOP3.LUT P3, RZ, R25, 0x4, RZ, 0xc0, !PT ;  /* 0x0000000419ff7812 */ /* 0x000fe4000786c0ff */
[----:B------:R5:W-:Y:S01]  /*1c00*/  LDGSTS.E.BYPASS.LTC128B.128 [R41+0x7080], [R6.64+0x180], !P1 ;  /* 0x0708018006297fae */ /* 0x000be2000c901d4a */
[----:B------:R-:W-:Y:S02]  /*1c10*/  SHF.R.U32.HI R25, RZ, 0x3, R16 ;  /* 0x00000003ff197819 */ /* 0x000fe40000011610 */
[----:B------:R-:W-:Y:S01]  /*1c20*/  LEA R3, P0, R10, R14, 0x5 ;  /* 0x0000000e0a037211 */ /* 0x000fe200078028ff */
[----:B------:R-:W0:Y:S01]  /*1c30*/  LDGDEPBAR ;  /* 0x00000000000079af */ /* 0x000e220000000000 */
[----:B---3--:R-:W-:Y:S02]  /*1c40*/  IMAD.WIDE.U32 R14, R142, c[0x0][0x270], R20 ;  /* 0x00009c008e0e7a25 */ /* 0x008fe400078e0014 */
[----:B------:R-:W-:-:S02]  /*1c50*/  LEA.HI.X R10, R10, R13, R11, 0x5, P0 ;  /* 0x0000000d0a0a7211 */ /* 0x000fc400000f2c0b */
[C---:B------:R-:W-:Y:S01]  /*1c60*/  LEA R12, P0, R3.reuse, c[0x0][0x160], 0x1 ;  /* 0x00005800030c7a11 */ /* 0x040fe200078008ff */
[----:B------:R-:W-:Y:S02]  /*1c70*/  IMAD R11, R40, c[0x0][0x210], RZ ;  /* 0x00008400280b7a24 */ /* 0x000fe400078e02ff */
[----:B------:R-:W-:Y:S01]  /*1c80*/  IMAD.WIDE.U32 R20, R142, c[0x0][0x288], R20 ;  /* 0x0000a2008e147a25 */ /* 0x000fe200078e0014 */
[----:B----4-:R-:W-:Y:S02]  /*1c90*/  LEA.HI.X R13, R3, c[0x0][0x164], R10, 0x1, P0 ;  /* 0x00005900030d7a11 */ /* 0x010fe400000f0c0a */
[----:B------:R-:W-:Y:S01]  /*1ca0*/  LOP3.LUT R3, R16, 0x8, R36, 0xf8, !PT ;  /* 0x0000000810037812 */ /* 0x000fe200078ef824 */
[----:B------:R-:W-:Y:S01]  /*1cb0*/  IMAD R11, R142, c[0x0][0x214], R11 ;  /* 0x000085008e0b7a24 */ /* 0x000fe200078e020b */
[----:B------:R-:W-:Y:S01]  /*1cc0*/  ISETP.LT.AND P0, PT, R43, UR4, PT ;  /* 0x000000042b007c0c */ /* 0x000fe2000bf01270 */
[----:B------:R-:W-:Y:S01]  /*1cd0*/  IMAD.MOV.U32 R142, RZ, RZ, 0x20 ;  /* 0x00000020ff8e7424 */ /* 0x000fe200078e00ff */
[----:B------:R-:W-:Y:S01]  /*1ce0*/  LOP3.LUT R3, R3, R25, RZ, 0x3c, !PT ;  /* 0x0000001903037212 */ /* 0x000fe200078e3cff */
[----:B--2---:R-:W-:Y:S01]  /*1cf0*/  IMAD R4, R27, 0x800, R38 ;  /* 0x000008001b047824 */ /* 0x004fe200078e0226 */
[----:B------:R-:W-:Y:S01]  /*1d00*/  ISETP.GE.OR P1, PT, R2, c[0x0][0x16c], !P0 ;  /* 0x00005b0002007a0c */ /* 0x000fe20004726670 */
[----:B------:R-:W-:Y:S01]  /*1d10*/  ULDC.64 UR4, c[0x0][0x208] ;  /* 0x0000820000047ab9 */ /* 0x000fe20000000a00 */
[----:B------:R-:W-:Y:S01]  /*1d20*/  SEL R0, R142, 0xffffffe0, !P6 ;  /* 0xffffffe08e007807 */ /* 0x000fe20007000000 */
[----:B------:R-:W-:Y:S01]  /*1d30*/  IMAD.IADD R5, R9, 0x1, R11 ;  /* 0x0000000109057824 */ /* 0x000fe200078e020b */
[----:B------:R-:W-:Y:S01]  /*1d40*/  ISETP.GE.OR P6, PT, R2, c[0x0][0x1fc], !P0 ;  /* 0x00007f0002007a0c */ /* 0x000fe200047c6670 */
[----:B------:R-:W-:Y:S01]  /*1d50*/  IMAD.IADD R2, R4, 0x1, R3 ;  /* 0x0000000104027824 */ /* 0x000fe200078e0203 */
[----:B------:R-:W-:Y:S01]  /*1d60*/  USHF.L.U64.HI UR5, UR4, UR17, UR5 ;  /* 0x0000001104057299 */ /* 0x000fe20008010205 */
[----:B------:R-:W-:-:S04]  /*1d70*/  DEPBAR.LE SB0, 0x1 ;  /* 0x000080400000791a */ /* 0x000fc80000000000 */
[----:B-----5:R-:W-:Y:S01]  /*1d80*/  IMAD.MOV.U32 R7, RZ, RZ, 0x40 ;  /* 0x00000040ff077424 */ /* 0x020fe200078e00ff */
[----:B------:R-:W-:Y:S01]  /*1d90*/  USHF.L.U32 UR4, UR4, 0x5, URZ ;  /* 0x0000000504047899 */ /* 0x000fe2000800063f */
[----:B------:R-:W-:Y:S01]  /*1da0*/  IMAD.SHL.U32 R48, R2, 0x2, RZ ;  /* 0x0000000202307824 */ /* 0x000fe200078e00ff */
[----:B------:R-:W-:Y:S01]  /*1db0*/  BAR.SYNC.DEFER_BLOCKING 0x0 ;  /* 0x0000000000007b1d */ /* 0x000fe20000010000 */
[----:B------:R-:W-:Y:S01]  /*1dc0*/  IMAD.MOV.U32 R4, RZ, RZ, R8 ;  /* 0x000000ffff047224 */ /* 0x000fe200078e0008 */
[----:B------:R-:W-:Y:S01]  /*1dd0*/  SEL R2, R7, 0xffffffc0, !P3 ;  /* 0xffffffc007027807 */ /* 0x000fe20005800000 */
[----:B------:R-:W-:Y:S01]  /*1de0*/  IMAD.IADD R47, R48, 0x1, R0 ;  /* 0x00000001302f7824 */ /* 0x000fe200078e0200 */
[----:B------:R-:W-:Y:S01]  /*1df0*/  ISETP.GE.OR P3, PT, R34, c[0x0][0x16c], !P0 ;  /* 0x00005b0022007a0c */ /* 0x000fe20004766670 */
[----:B------:R-:W-:Y:S01]  /*1e00*/  IMAD R3, R18, c[0x0][0x218], RZ ;  /* 0x0000860012037a24 */ /* 0x000fe200078e02ff */
[----:B------:R-:W-:Y:S01]  /*1e10*/  UIMAD UR5, UR5, UR12, URZ ;  /* 0x0000000c050572a4 */ /* 0x000fe2000f8e023f */
[----:B------:R-:W-:Y:S01]  /*1e20*/  IMAD.IADD R46, R48, 0x1, R2 ;  /* 0x00000001302e7824 */ /* 0x000fe200078e0202 */
[----:B------:R-:W-:Y:S01]  /*1e30*/  SHF.R.S32.HI R0, RZ, 0x1f, R26 ;  /* 0x0000001fff007819 */ /* 0x000fe2000001141a */
[----:B------:R-:W-:Y:S01]  /*1e40*/  IMAD.IADD R40, R2, 0x1, R47 ;  /* 0x0000000102287824 */ /* 0x000fe200078e022f */
[----:B------:R-:W-:Y:S01]  /*1e50*/  UIMAD UR5, UR13, UR4, UR5 ;  /* 0x000000040d0572a4 */ /* 0x000fe2000f8e0205 */
[C---:B------:R-:W-:Y:S01]  /*1e60*/  IMAD R3, R19.reuse, c[0x0][0x21c], R3 ;  /* 0x0000870013037a24 */ /* 0x040fe200078e0203 */
[----:B------:R-:W-:Y:S01]  /*1e70*/  LEA.HI R0, R0, R26, RZ, 0x2 ;  /* 0x0000001a00007211 */ /* 0x000fe200078f10ff */
[----:B------:R-:W-:Y:S01]  /*1e80*/  IMAD.WIDE.U32 R44, R19, c[0x0][0x218], R4 ;  /* 0x00008600132c7a25 */ /* 0x000fe200078e0004 */
[----:B------:R-:W-:Y:S01]  /*1e90*/  STL [R1+0x28], R48 ;  /* 0x0000283001007387 */ /* 0x000fe20000100800 */
[----:B------:R-:W-:-:S02]  /*1ea0*/  SEL R38, RZ, 0x1, P5 ;  /* 0x00000001ff267807 */ /* 0x000fc40002800000 */
[----:B------:R-:W-:Y:S01]  /*1eb0*/  IMAD.U32 R6, RZ, RZ, UR4 ;  /* 0x00000004ff067e24 */ /* 0x000fe2000f8e00ff */
[----:B------:R-:W-:Y:S01]  /*1ec0*/  STL [R1+0x2c], R47 ;  /* 0x00002c2f01007387 */ /* 0x000fe20000100800 */
[----:B------:R-:W-:Y:S01]  /*1ed0*/  IMAD.IADD R43, R45, 0x1, R3 ;  /* 0x000000012d2b7824 */ /* 0x000fe200078e0203 */
[----:B------:R-:W-:Y:S01]  /*1ee0*/  LOP3.LUT R3, R0, 0x1ffffffc, RZ, 0xc0, !PT ;  /* 0x1ffffffc00037812 */ /* 0x000fe200078ec0ff */
[----:B------:R-:W-:Y:S01]  /*1ef0*/  IMAD.MOV.U32 R42, RZ, RZ, R44 ;  /* 0x000000ffff2a7224 */ /* 0x000fe200078e002c */
[----:B------:R1:W-:Y:S01]  /*1f00*/  STL.64 [R1+0x98], R44 ;  /* 0x0000982c01007387 */ /* 0x0003e20000100a00 */
[----:B------:R-:W-:Y:S01]  /*1f10*/  IMAD.IADD R9, R15, 0x1, R17 ;  /* 0x000000010f097824 */ /* 0x000fe200078e0211 */
[----:B------:R-:W-:Y:S01]  /*1f20*/  USHF.R.S32.HI UR4, URZ, 0x1f, UR16 ;  /* 0x0000001f3f047899 */ /* 0x000fe20008011410 */
[----:B------:R-:W-:Y:S01]  /*1f30*/  IMAD.WIDE.U32 R6, R6, UR12, R42 ;  /* 0x0000000c06067c25 */ /* 0x000fe2000f8e002a */
[----:B------:R-:W2:Y:S01]  /*1f40*/  LDSM.16.M88.4 R164, [R48+0x8080] ;  /* 0x0080800030a4783b */ /* 0x000ea20000000200 */
[----:B------:R-:W-:-:S02]  /*1f50*/  ISETP.GE.AND P5, PT, R33, c[0x0][0x16c], PT ;  /* 0x00005b0021007a0c */ /* 0x000fc40003fa6270 */
[----:B------:R-:W-:Y:S01]  /*1f60*/  IMAD.MOV.U32 R8, RZ, RZ, R14 ;  /* 0x000000ffff087224 */ /* 0x000fe200078e000e */
[----:B------:R-:W3:Y:S01]  /*1f70*/  LDSM.16.M88.4 R168, [R47+0x8080] ;  /* 0x008080002fa8783b */ /* 0x000ee20000000200 */
[----:B------:R-:W-:Y:S01]  /*1f80*/  IADD3 R0, R7, UR5, RZ ;  /* 0x0000000507007c10 */ /* 0x000fe2000fffe0ff */
[----:B------:R-:W-:Y:S01]  /*1f90*/  IMAD.IADD R15, R21, 0x1, R28 ;  /* 0x00000001150f7824 */ /* 0x000fe200078e021c */
[----:B------:R-:W-:Y:S01]  /*1fa0*/  SEL R28, RZ, 0x4, P5 ;  /* 0x00000004ff1c7807 */ /* 0x000fe20002800000 */
[----:B------:R-:W4:Y:S01]  /*1fb0*/  LDSM.16.M88.4 R172, [R46+0x8080] ;  /* 0x008080002eac783b */ /* 0x000f220000000200 */
[----:B------:R-:W-:Y:S01]  /*1fc0*/  IMAD.IADD R11, R23, 0x1, R29 ;  /* 0x00000001170b7824 */ /* 0x000fe200078e021d */
[----:B------:R-:W-:Y:S01]  /*1fd0*/  ISETP.GE.AND P5, PT, R34, c[0x0][0x1fc], PT ;  /* 0x00007f0022007a0c */ /* 0x000fe20003fa6270 */
[----:B------:R-:W-:Y:S01]  /*1fe0*/  IMAD.IADD R26, R26, 0x1, -R3 ;  /* 0x000000011a1a7824 */ /* 0x000fe200078e0a03 */
[----:B------:R-:W2:Y:S01]  /*1ff0*/  LDSM.16.M88.4 R176, [R40+0x8080] ;  /* 0x0080800028b0783b */ /* 0x000ea20000000200 */
[----:B------:R-:W-:Y:S01]  /*2000*/  IMAD.MOV.U32 R14, RZ, RZ, R20 ;  /* 0x000000ffff0e7224 */ /* 0x000fe200078e0014 */
[----:B------:R-:W-:Y:S01]  /*2010*/  SEL R20, RZ, 0xffffffff, P5 ;  /* 0xffffffffff147807 */ /* 0x000fe20002800000 */
[----:B------:R-:W-:Y:S01]  /*2020*/  IMAD.MOV.U32 R10, RZ, RZ, R22 ;  /* 0x000000ffff0a7224 */ /* 0x000fe200078e0016 */
[----:B------:R-:W2:Y:S01]  /*2030*/  LDSM.16.M88.4 R180, [R48+0xa080] ;  /* 0x00a0800030b4783b */ /* 0x000ea20000000200 */
[----:B------:R-:W-:Y:S01]  /*2040*/  ISETP.GE.OR P5, PT, R34, c[0x0][0x1fc], !P0 ;  /* 0x00007f0022007a0c */ /* 0x000fe200047a6670 */
[----:B------:R-:W-:Y:S01]  /*2050*/  UIADD3 UR5, UR15, 0x1, -UR9 ;  /* 0x000000010f057890 */ /* 0x000fe2000fffe809 */
[----:B------:R-:W-:Y:S01]  /*2060*/  IMAD.WIDE.U32 R144, R19, c[0x0][0x240], R10 ;  /* 0x0000900013907a25 */ /* 0x000fe200078e000a */
[----:B------:R-:W2:Y:S01]  /*2070*/  LDSM.16.M88.4 R184, [R47+0xa080] ;  /* 0x00a080002fb8783b */ /* 0x000ea20000000200 */
[----:B------:R-:W-:Y:S01]  /*2080*/  SEL R29, RZ, 0x1, P4 ;  /* 0x00000001ff1d7807 */ /* 0x000fe20002000000 */
[----:B------:R-:W-:Y:S01]  /*2090*/  UIADD3 UR15, UR15, -UR8, URZ ;  /* 0x800000080f0f7290 */ /* 0x000fe2000fffe03f */
[----:B------:R-:W-:Y:S01]  /*20a0*/  ISETP.GE.AND P4, PT, R33, c[0x0][0x1fc], PT ;  /* 0x00007f0021007a0c */ /* 0x000fe20003f86270 */
[----:B------:R-:W2:Y:S01]  /*20b0*/  LDSM.16.M88.4 R188, [R46+0xa080] ;  /* 0x00a080002ebc783b */ /* 0x000ea20000000200 */
[----:B-1----:R-:W-:-:S02]  /*20c0*/  CS2R R44, SRZ ;  /* 0x00000000002c7805 */ /* 0x002fc4000001ff00 */
[----:B------:R-:W-:Y:S01]  /*20d0*/  SEL R22, RZ, 0x4, P4 ;  /* 0x00000004ff167807 */ /* 0x000fe20002000000 */
[----:B------:R-:W1:Y:S01]  /*20e0*/  LDSM.16.M88.4 R192, [R40+0xa080] ;  /* 0x00a0800028c0783b */ /* 0x000e620000000200 */
[----:B------:R-:W-:-:S03]  /*20f0*/  ISETP.GE.OR P4, PT, R33, c[0x0][0x1fc], !P0 ;  /* 0x00007f0021007a0c */ /* 0x000fc60004786670 */
        /* <DEDUP_REMOVED lines=9> */
[----:B------:R2:W-:Y:S01]  /*2190*/  STL [R1+0x34], R46 ;  /* 0x0000342e01007387 */ /* 0x0005e20000100800 */
[----:B-----5:R-:W-:-:S03]  /*21a0*/  CS2R R48, SRZ ;  /* 0x0000000000307805 */ /* 0x020fc6000001ff00 */
[----:B------:R-:W-:Y:S04]  /*21b0*/  STL [R1+0x30], R40 ;  /* 0x0000302801007387 */ /* 0x000fe80000100800 */
[----:B------:R5:W-:Y:S04]  /*21c0*/  STL.64 [R1+0x80], R42 ;  /* 0x0000802a01007387 */ /* 0x000be80000100a00 */
[----:B------:R-:W-:Y:S01]  /*21d0*/  @!PT LDS RZ, [RZ] ;  /* 0x00000000fffff984 */ /* 0x000fe20000000800 */
[----:B------:R-:W-:Y:S01]  /*21e0*/  @!PT LDS RZ, [RZ] ;  /* 0x00000000fffff984 */ /* 0x000fe20000000800 */
[----:B------:R-:W-:Y:S01]  /*21f0*/  @!PT LDS RZ, [RZ] ;  /* 0x00000000fffff984 */ /* 0x000fe20000000800 */
[----:B------:R1:W-:Y:S01]  /*2200*/  LDGSTS.E.BYPASS.LTC128B.128 [R41+0x8080], [R12.64], !P1 ;  /* 0x080800000c297fae */ /* 0x0003e2000c901d4a */
[----:B------:R-:W-:-:S03]  /*2210*/  ISETP.GE.OR P1, PT, R33, c[0x0][0x16c], !P0 ;  /* 0x00005b0021007a0c */ /* 0x000fc60004726670 */
[----:B------:R1:W-:Y:S01]  /*2220*/  LDGSTS.E.BYPASS.LTC128B.128 [R41+0x9080], [R12.64+0x80], !P3 ;  /* 0x090800800c297fae */ /* 0x0003e2000d901d4a */
[C---:B------:R-:W-:Y:S02]  /*2230*/  ISETP.GE.OR P3, PT, R32.reuse, c[0x0][0x16c], !P0 ;  /* 0x00005b0020007a0c */ /* 0x040fe40004766670 */
[----:B------:R-:W-:Y:S01]  /*2240*/  ISETP.GE.OR P0, PT, R32, c[0x0][0x1fc], !P0 ;  /* 0x00007f0020007a0c */ /* 0x000fe20004706670 */
[----:B--2---:R-:W-:-:S06]  /*2250*/  CS2R R46, SRZ ;  /* 0x00000000002e7805 */ /* 0x004fcc000001ff00 */
[----:B------:R1:W-:Y:S01]  /*2260*/  LDGSTS.E.BYPASS.LTC128B.128 [R41+0xa080], [R12.64+0x100], !P1 ;  /* 0x0a0801000c297fae */ /* 0x0003e2000c901d4a */
[C---:B------:R-:W-:Y:S01]  /*2270*/  LEA R4, P1, R6.reuse, c[0x0][0x1f0], 0x1 ;  /* 0x00007c0006047a11 */ /* 0x040fe200078208ff */
[----:B-----5:R-:W-:Y:S02]  /*2280*/  IMAD.WIDE.U32 R42, R19, c[0x0][0x278], R8 ;  /* 0x00009e00132a7a25 */ /* 0x020fe400078e0008 */
[----:B------:R1:W-:Y:S01]  /*2290*/  LDGSTS.E.BYPASS.LTC128B.128 [R41+0xb080], [R12.64+0x180], !P3 ;  /* 0x0b0801800c297fae */ /* 0x0003e2000d901d4a */
[----:B------:R-:W-:Y:S02]  /*22a0*/  LEA.HI.X R5, R6, c[0x0][0x1f4], R0, 0x1, P1 ;  /* 0x00007d0006057a11 */ /* 0x000fe400008f0c00 */
[----:B------:R-:W-:Y:S01]  /*22b0*/  ISETP.GT.AND P1, PT, R143, 0x7, PT ;  /* 0x000000078f00780c */ /* 0x000fe20003f24270 */
[----:B------:R-:W-:Y:S01]  /*22c0*/  IMAD R0, R18, c[0x0][0x278], RZ ;  /* 0x00009e0012007a24 */ /* 0x000fe200078e02ff */
[----:B------:R-:W-:Y:S01]  /*22d0*/  ISETP.GE.AND P3, PT, R34, c[0x0][0x16c], PT ;  /* 0x00005b0022007a0c */ /* 0x000fe20003f66270 */
[----:B------:R-:W-:Y:S01]  /*22e0*/  IMAD R6, R18, c[0x0][0x290], RZ ;  /* 0x0000a40012067a24 */ /* 0x000fe200078e02ff */
[----:B------:R2:W-:Y:S01]  /*22f0*/  STL.64 [R1+0x90], R42 ;  /* 0x0000902a01007387 */ /* 0x0005e20000100a00 */
[C---:B------:R-:W-:Y:S01]  /*2300*/  IMAD R0, R19.reuse, c[0x0][0x27c], R0 ;  /* 0x00009f0013007a24 */ /* 0x040fe200078e0200 */
[----:B------:R-:W-:Y:S01]  /*2310*/  SEL R21, RZ, 0xffffffff, P3 ;  /* 0xffffffffff157807 */ /* 0x000fe20001800000 */
[----:B------:R-:W-:Y:S01]  /*2320*/  IMAD R17, R19, c[0x0][0x294], R6 ;  /* 0x0000a50013117a24 */ /* 0x000fe200078e0206 */
[----:B------:R-:W-:Y:S01]  /*2330*/  ISETP.GE.AND P3, PT, R32, c[0x0][0x16c], PT ;  /* 0x00005b0020007a0c */ /* 0x000fe20003f66270 */
[----:B------:R-:W-:-:S02]  /*2340*/  IMAD.IADD R40, R43, 0x1, R0 ;  /* 0x000000012b287824 */ /* 0x000fc400078e0200 */
[----:B------:R-:W-:Y:S01]  /*2350*/  IMAD.SHL.U32 R6, R24, 0x10, RZ ;  /* 0x0000001018067824 */ /* 0x000fe200078e00ff */
[----:B------:R-:W-:Y:S01]  /*2360*/  SEL R23, RZ, 0x8, P3 ;  /* 0x00000008ff177807 */ /* 0x000fe20001800000 */
[----:B------:R-:W-:Y:S01]  /*2370*/  IMAD R18, R18, c[0x0][0x240], RZ ;  /* 0x0000900012127a24 */ /* 0x000fe200078e02ff */
[----:B------:R-:W-:Y:S01]  /*2380*/  @!P1 IADD3 R0, P3, R42, UR16, RZ ;  /* 0x000000102a009c10 */ /* 0x000fe2000ff7e0ff */
[----:B------:R-:W-:Y:S01]  /*2390*/  STL [R1+0xb0], R40 ;  /* 0x0000b02801007387 */ /* 0x000fe20000100800 */
[----:B------:R-:W-:Y:S01]  /*23a0*/  LOP3.LUT R16, R16, 0x10, R6, 0xf8, !PT ;  /* 0x0000001010107812 */ /* 0x000fe200078ef806 */
[----:B------:R-:W-:Y:S01]  /*23b0*/  IMAD R141, R19, c[0x0][0x244], R18 ;  /* 0x00009100138d7a24 */ /* 0x000fe200078e0212 */
[----:B------:R-:W-:Y:S02]  /*23c0*/  @!P1 IADD3.X R3, R40, UR4, RZ, P3, !PT ;  /* 0x0000000428039c10 */ /* 0x000fe40009ffe4ff */
[----:B------:R-:W-:-:S04]  /*23d0*/  @!P1 LEA R8, P3, R0, c[0x0][0x258], 0x2 ;  /* 0x0000960000089a11 */ /* 0x000fc800078610ff */
[----:B------:R-:W-:Y:S01]  /*23e0*/  @!P1 LEA.HI.X R9, R0, c[0x0][0x25c], R3, 0x2, P3 ;  /* 0x0000970000099a11 */ /* 0x000fe200018f1403 */
[----:B-1----:R-:W-:Y:S01]  /*23f0*/  IMAD.SHL.U32 R13, R27, 0x20, RZ ;  /* 0x000000201b0d7824 */ /* 0x002fe200078e00ff */
[----:B------:R-:W-:Y:S02]  /*2400*/  LOP3.LUT R0, R37, 0xffffffe0, RZ, 0xc0, !PT ;  /* 0xffffffe025007812 */ /* 0x000fe400078ec0ff */
[----:B------:R-:W-:Y:S02]  /*2410*/  LOP3.LUT R3, R39, 0xfffffff0, RZ, 0xc0, !PT ;  /* 0xfffffff027037812 */ /* 0x000fe400078ec0ff */
[----:B------:R-:W-:Y:S01]  /*2420*/  ISETP.GE.AND P3, PT, R32, c[0x0][0x1fc], PT ;  /* 0x00007f0020007a0c */ /* 0x000fe20003f66270 */
[C---:B------:R-:W-:Y:S01]  /*2430*/  IMAD.IADD R0, R143.reuse, 0x1, -R0 ;  /* 0x000000018f007824 */ /* 0x040fe200078e0a00 */
[----:B------:R-:W-:Y:S01]  /*2440*/  CS2R R32, SRZ ;  /* 0x0000000000207805 */ /* 0x000fe2000001ff00 */
[----:B------:R-:W-:Y:S02]  /*2450*/  IMAD.IADD R3, R143, 0x1, -R3 ;  /* 0x000000018f037824 */ /* 0x000fe400078e0a03 */
[----:B--2---:R-:W-:Y:S01]  /*2460*/  IMAD.WIDE.U32 R42, R19, c[0x0][0x290], R14 ;  /* 0x0000a400132a7a25 */ /* 0x004fe200078e000e */
[----:B------:R-:W-:Y:S01]  /*2470*/  SHF.R.S32.HI R7, RZ, 0x1f, R0 ;  /* 0x0000001fff077819 */ /* 0x000fe20000011400 */
[----:B------:R-:W-:Y:S01]  /*2480*/  CS2R R18, SRZ ;  /* 0x0000000000127805 */ /* 0x000fe2000001ff00 */
[----:B------:R-:W-:Y:S01]  /*2490*/  SHF.R.S32.HI R12, RZ, 0x1f, R3 ;  /* 0x0000001fff0c7819 */ /* 0x000fe20000011403 */
[----:B------:R-:W-:Y:S01]  /*24a0*/  IMAD.IADD R15, R43, 0x1, R17 ;  /* 0x000000012b0f7824 */ /* 0x000fe200078e0211 */
[----:B------:R-:W-:Y:S01]  /*24b0*/  LEA.HI R7, R7, R0, RZ, 0x2 ;  /* 0x0000000007077211 */ /* 0x000fe200078f10ff */
[----:B------:R-:W-:Y:S01]  /*24c0*/  STL.64 [R1+0x88], R42 ;  /* 0x0000882a01007387 */ /* 0x000fe20000100a00 */
[----:B------:R-:W-:-:S02]  /*24d0*/  LEA.HI R12, R12, R3, RZ, 0x3 ;  /* 0x000000030c0c7211 */ /* 0x000fc400078f18ff */
[C---:B------:R-:W-:Y:S01]  /*24e0*/  LEA.HI.SX32 R6, R7.reuse, R6, 0x1e ;  /* 0x0000000607067211 */ /* 0x040fe200078ff2ff */
[----:B------:R-:W-:Y:S01]  /*24f0*/  STL.64 [R1+0xa8], R144 ;  /* 0x0000a89001007387 */ /* 0x000fe20000100a00 */
[----:B------:R-:W-:Y:S02]  /*2500*/  LOP3.LUT R10, R12, 0xfffffff8, RZ, 0xc0, !PT ;  /* 0xfffffff80c0a7812 */ /* 0x000fe400078ec0ff */
[----:B------:R-:W-:Y:S01]  /*2510*/  LOP3.LUT R11, R7, 0x7ffffffc, RZ, 0xc0, !PT ;  /* 0x7ffffffc070b7812 */ /* 0x000fe200078ec0ff */
[----:B------:R1:W-:Y:S01]  /*2520*/  STL [R1+0x58], R6 ;  /* 0x0000580601007387 */ /* 0x0003e20000100800 */
[----:B------:R-:W-:Y:S01]  /*2530*/  IMAD.SHL.U32 R7, R21, 0x2, RZ ;  /* 0x0000000215077824 */ /* 0x000fe200078e00ff */
[----:B------:R-:W-:Y:S01]  /*2540*/  LOP3.LUT R14, R31, 0x20, R13, 0xf8, !PT ;  /* 0x000000201f0e7812 */ /* 0x000fe200078ef80d */
[----:B------:R-:W-:Y:S01]  /*2550*/  IMAD.IADD R3, R3, 0x1, -R10 ;  /* 0x0000000103037824 */ /* 0x000fe200078e0a0a */
[----:B------:R2:W-:Y:S01]  /*2560*/  STL [R1+0x7c], R15 ;  /* 0x00007c0f01007387 */ /* 0x0005e20000100800 */
[----:B------:R-:W-:Y:S01]  /*2570*/  IMAD.IADD R10, R0, 0x1, -R11 ;  /* 0x00000001000a7824 */ /* 0x000fe200078e0a0b */
[----:B------:R-:W-:Y:S01]  /*2580*/  LOP3.LUT R0, R16, 0x8, R36, 0xf8, !PT ;  /* 0x0000000810007812 */ /* 0x000fe200078ef824 */
[----:B------:R-:W-:Y:S01]  /*2590*/  IMAD.SHL.U32 R11, R20, 0x2, RZ ;  /* 0x00000002140b7824 */ /* 0x000fe200078e00ff */
[----:B------:R-:W-:Y:S01]  /*25a0*/  LOP3.LUT R7, R7, 0x2, R38, 0xe2, !PT ;  /* 0x0000000207077812 */ /* 0x000fe200078ee226 */
[----:B------:R-:W-:Y:S01]  /*25b0*/  IMAD R140, R26, 0x4, R10 ;  /* 0x000000041a8c7824 */ /* 0x000fe200078e020a */
[----:B------:R-:W-:Y:S01]  /*25c0*/  LOP3.LUT R13, R0, R25, RZ, 0x3c, !PT ;  /* 0x00000019000d7212 */ /* 0x000fe200078e3cff */
[----:B------:R-:W-:Y:S01]  /*25d0*/  CS2R R38, SRZ ;  /* 0x0000000000267805 */ /* 0x000fe2000001ff00 */
[----:B------:R-:W-:Y:S01]  /*25e0*/  LOP3.LUT R11, R11, 0x2, R29, 0xe2, !PT ;  /* 0x000000020b0b7812 */ /* 0x000fe200078ee21d */
[----:B------:R-:W-:Y:S01]  /*25f0*/  IMAD.SHL.U32 R140, R140, 0x2, RZ ;  /* 0x000000028c8c7824 */ /* 0x000fe200078e00ff */
[----:B------:R-:W-:Y:S01]  /*2600*/  CS2R R36, SRZ ;  /* 0x0000000000247805 */ /* 0x000fe2000001ff00 */
[----:B------:R-:W-:Y:S01]  /*2610*/  CS2R R24, SRZ ;  /* 0x0000000000187805 */ /* 0x000fe2000001ff00 */
[----:B------:R-:W-:Y:S01]  /*2620*/  CS2R R20, SRZ ;  /* 0x0000000000147805 */ /* 0x000fe2000001ff00 */
[----:B------:R-:W-:Y:S01]  /*2630*/  CS2R R16, SRZ ;  /* 0x0000000000107805 */ /* 0x000fe2000001ff00 */
[----:B-1----:R-:W-:-:S05]  /*2640*/  @!P1 IMAD.SHL.U32 R6, R143, 0x10, RZ ;  /* 0x000000108f069824 */ /* 0x002fca00078e00ff */
[----:B------:R1:W-:Y:S04]  /*2650*/  @!P1 LDGSTS.E.BYPASS.LTC128B.128 [R6+0x14080], [R8.64] ;  /* 0x1408000008069fae */ /* 0x0003e8000b901d4a */
[----:B------:R-:W0:Y:S04]  /*2660*/  LDGDEPBAR ;  /* 0x00000000000079af */ /* 0x000e280000000000 */
[----:B------:R5:W-:Y:S01]  /*2670*/  LDGSTS.E.BYPASS.LTC128B.128 [R41+0x10080], [R4.64], !P6 ;  /* 0x1008000004297fae */ /* 0x000be2000f101d4a */
[----:B------:R-:W-:-:S03]  /*2680*/  LOP3.LUT P6, RZ, R3, 0x4, RZ, 0xc0, !PT ;  /* 0x0000000403ff7812 */ /* 0x000fc600078cc0ff */
[----:B------:R5:W-:Y:S01]  /*2690*/  LDGSTS.E.BYPASS.LTC128B.128 [R41+0x11080], [R4.64+0x80], !P5 ;  /* 0x1108008004297fae */ /* 0x000be2000e901d4a */
[C---:B------:R-:W-:Y:S01]  /*26a0*/  LOP3.LUT P5, RZ, R3.reuse, 0x2, RZ, 0xc0, !PT ;  /* 0x0000000203ff7812 */ /* 0x040fe200078ac0ff */
[----:B------:R-:W-:Y:S02]  /*26b0*/  IMAD.SHL.U32 R3, R3, 0x40, RZ ;  /* 0x0000004003037824 */ /* 0x000fe400078e00ff */
[----:B------:R5:W-:Y:S04]  /*26c0*/  LDGSTS.E.BYPASS.LTC128B.128 [R41+0x12080], [R4.64+0x100], !P4 ;  /* 0x1208010004297fae */ /* 0x000be8000e101d4a */
[----:B------:R5:W-:Y:S01]  /*26d0*/  LDGSTS.E.BYPASS.LTC128B.128 [R41+0x13080], [R4.64+0x180], !P0 ;  /* 0x1308018004297fae */ /* 0x000be2000c101d4a */
[----:B-1----:R-:W-:Y:S02]  /*26e0*/  SEL R8, RZ, 0x8, P3 ;  /* 0x00000008ff087807 */ /* 0x002fe40001800000 */
[----:B------:R-:W-:-:S02]  /*26f0*/  IADD3 R0, P3, R42, UR16, RZ ;  /* 0x000000102a007c10 */ /* 0x000fc4000ff7e0ff */
        /* <DEDUP_REMOVED lines=17> */
[----:B-----5:R-:W-:Y:S01]  /*2810*/  CS2R R40, SRZ ;  /* 0x0000000000287805 */ /* 0x020fe2000001ff00 */
        /* <DEDUP_REMOVED lines=21> */
[----:B------:R-:W-:-:S02]  /*2970*/  CS2R R12, SRZ ;  /* 0x00000000000c7805 */ /* 0x000fc4000001ff00 */
[----:B------:R1:W-:Y:S04]  /*2980*/  @!P3 LDGSTS.E.BYPASS.LTC128B.128 [R9+0x14100], [R10.64] ;  /* 0x141000000a09bfae */ /* 0x0003e8000b901d4a */
[----:B------:R-:W0:Y:S01]  /*2990*/  LDGDEPBAR ;  /* 0x00000000000079af */ /* 0x000e220000000000 */
[----:B-1----:R-:W-:Y:S02]  /*29a0*/  IMAD.U32 R9, RZ, RZ, UR5 ;  /* 0x00000005ff097e24 */ /* 0x002fe4000f8e00ff */
[----:B------:R-:W-:Y:S02]  /*29b0*/  IMAD.IADD R10, R145, 0x1, R141 ;  /* 0x00000001910a7824 */ /* 0x000fe400078e028d */
[C---:B------:R-:W-:Y:S01]  /*29c0*/  IMAD R11, R0.reuse, 0x2, R2 ;  /* 0x00000002000b7824 */ /* 0x040fe200078e0202 */
[----:B------:R-:W-:Y:S01]  /*29d0*/  IADD3 R9, R9, -UR8, -R140 ;  /* 0x8000000809097c10 */ /* 0x000fe2000fffe88c */
[----:B------:R-:W-:Y:S01]  /*29e0*/  IMAD.SHL.U32 R2, R0, 0x2, RZ ;  /* 0x0000000200027824 */ /* 0x000fe200078e00ff */
[----:B------:R1:W-:Y:S02]  /*29f0*/  STL [R1+0xb4], R10 ;  /* 0x0000b40a01007387 */ /* 0x0003e40000100800 */
[----:B------:R-:W-:-:S02]  /*2a00*/  IADD3 R0, R9, UR4, RZ ;  /* 0x0000000409007c10 */ /* 0x000fc4000fffe0ff */
        /* <DEDUP_REMOVED lines=11> */
[----:B-----5:R-:W-:Y:S02]  /*2ac0*/  IMAD.SHL.U32 R0, R7, 0x2, RZ ;  /* 0x0000000207007824 */ /* 0x020fe400078e00ff */
        /* <DEDUP_REMOVED lines=11> */
[----:B---34-:R1:W-:Y:S02]  /*2b80*/  STL [R1+0x74], R4 ;  /* 0x0000740401007387 */ /* 0x0183e40000100800 */
.L_x_336:
        /* <DEDUP_REMOVED lines=64> */
[----:B------:R1:W-:Y:S04]  /*2f90*/  LDSM.16.M88.4 R144, [R149+0x6080] ;  /* 0x006080009590783b */ /* 0x0003e80000000200 */
[----:B------:R-:W2:Y:S04]  /*2fa0*/  LDSM.16.M88.4 R140, [R3+0xb080] ;  /* 0x00b08000038c783b */ /* 0x000ea80000000200 */
[----:B-1----:R-:W4:Y:S07]  /*2fb0*/  LDL R149, [R1+0x78] ;  /* 0x0000780001957983 */ /* 0x002f2e0000100800 */
[C---:B--2---:R-:W-:Y:S08]  /*2fc0*/  HMMA.16816.F32 R4, R140.reuse, R144, R4 ;  /* 0x000000908c04723c */ /* 0x044ff00000001804 */
        /* <DEDUP_REMOVED lines=45> */
.L_x_328:
[----:B------:R-:W-:Y:S04]  /*32a0*/  MOV R6, c[0x0][0x2a8] ;  /* 0x0000aa0000067a02 */ /* 0x000fe80000000f00 */
[----:B------:R-:W-:Y:S11]  /*32b0*/  ISETP.NE.AND P0, PT, R6, 0x1, PT ;  /* 0x000000010600780c */ /* 0x000ff60003f05270 */
[----:B------:R-:W-:Y:S02]  /*32c0*/  @!UPT UIADD3 URZ, URZ, URZ, URZ ;  /* 0x0000003f3f3ff290 */ /* 0x000fe4000fffe03f */
[----:B------:R-:W-:Y:S05]  /*32d0*/  @P0 IMAD.HI.U32 R6, R4, c[0x0][0x2ac], RZ ;  /* 0x0000ab0004060a27 */ /* 0x000fea00078e00ff */
[----:B------:R-:W-:Y:S02]  /*32e0*/  @P0 SHF.R.U32.HI R4, RZ, c[0x0][0x2b0], R6 ;  /* 0x0000ac00ff040a19 */ /* 0x000fe40000011606 */
.L_x_329:
[----:B------:R-:W-:Y:S05]  /*32f0*/  BSYNC B0 ;  /* 0x0000000000007941 */ /* 0x000fea0003800000 */
.L_x_327:
[----:B------:R-:W2:Y:S01]  /*3300*/  LDL R7, [R1+0x70] ;  /* 0x0000700001077983 */ /* 0x000ea20000100800 */
[----:B------:R-:W-:Y:S04]  /*3310*/  IMAD.MOV.U32 R6, RZ, RZ, c[0x0][0x2a8] ;  /* 0x0000aa00ff067624 */ /* 0x000fe800078e00ff */
[----:B------:R-:W-:Y:S04]  /*3320*/  IMAD R4, R4, R6, -UR9 ;  /* 0x8000000904047e24 */ /* 0x000fe8000f8e0206 */
[----:B--2---:R-:W-:Y:S05]  /*3330*/  IMAD.IADD R4, R4, 0x1, -R7 ;  /* 0x0000000104047824 */ /* 0x004fea00078e0a07 */
[----:B------:R-:W-:Y:S02]  /*3340*/  IMNMX R148, R148, R4, !PT ;  /* 0x0000000494947217 */ /* 0x000fe40007800200 */
[----:B------:R-:W-:Y:S04]  /*3350*/  IADD3 R4, R4, c[0x0][0x2a8], RZ ;  /* 0x0000aa0004047a10 */ /* 0x000fe80007ffe0ff */
[----:B------:R-:W-:Y:S02]  /*3360*/  IMNMX R150, R150, R4, PT ;  /* 0x0000000496967217 */ /* 0x000fe40003800200 */
.L_x_326:
        /* <DEDUP_REMOVED lines=18> */
.L_x_332:
[----:B------:R-:W-:Y:S04]  /*3490*/  MOV R5, c[0x0][0x2a8] ;  /* 0x0000aa0000057a02 */ /* 0x000fe80000000f00 */
[----:B------:R-:W-:Y:S11]  /*34a0*/  ISETP.NE.AND P0, PT, R5, 0x1, PT ;  /* 0x000000010500780c */ /* 0x000ff60003f05270 */
[----:B------:R-:W-:Y:S02]  /*34b0*/  @!UPT UIADD3 URZ, URZ, URZ, URZ ;  /* 0x0000003f3f3ff290 */ /* 0x000fe4000fffe03f */
[----:B------:R-:W-:Y:S05]  /*34c0*/  @P0 IMAD.HI.U32 R5, R4, c[0x0][0x2ac], RZ ;  /* 0x0000ab0004050a27 */ /* 0x000fea00078e00ff */
[----:B------:R-:W-:Y:S02]  /*34d0*/  @P0 SHF.R.U32.HI R4, RZ, c[0x0][0x2b0], R5 ;  /* 0x0000ac00ff040a19 */ /* 0x000fe40000011605 */
.L_x_333:
[----:B------:R-:W-:Y:S05]  /*34e0*/  BSYNC B0 ;  /* 0x0000000000007941 */ /* 0x000fea0003800000 */
.L_x_331:
[----:B------:R-:W2:Y:S01]  /*34f0*/  LDL R6, [R1+0x70] ;  /* 0x0000700001067983 */ /* 0x000ea20000100800 */
[----:B------:R-:W-:Y:S04]  /*3500*/  IMAD.MOV.U32 R5, RZ, RZ, c[0x0][0x2a8] ;  /* 0x0000aa00ff057624 */ /* 0x000fe800078e00ff */
[----:B------:R-:W-:Y:S04]  /*3510*/  IMAD R4, R4, R5, -UR9 ;  /* 0x8000000904047e24 */ /* 0x000fe8000f8e0205 */
[----:B--2---:R-:W-:Y:S05]  /*3520*/  IMAD.IADD R4, R4, 0x1, -R6 ;  /* 0x0000000104047824 */ /* 0x004fea00078e0a06 */
[----:B------:R-:W-:Y:S02]  /*3530*/  IMNMX R149, R149, R4, !PT ;  /* 0x0000000495957217 */ /* 0x000fe40007800200 */
[----:B------:R-:W-:Y:S04]  /*3540*/  IADD3 R4, R4, c[0x0][0x2a8], RZ ;  /* 0x0000aa0004047a10 */ /* 0x000fe80007ffe0ff */
[----:B------:R-:W-:Y:S02]  /*3550*/  IMNMX R151, R151, R4, PT ;  /* 0x0000000497977217 */ /* 0x000fe40003800200 */
.L_x_330:
[----:B------:R-:W-:Y:S04]  /*3560*/  DEPBAR.LE SB0, 0x0 ;  /* 0x000080000000791a */ /* 0x000fe80000000000 */
[----:B------:R-:W-:Y:S01]  /*3570*/  BAR.SYNC.DEFER_BLOCKING 0x0 ;  /* 0x0000000000007b1d */ /* 0x000fe20000010000 */
[----:B------:R-:W-:Y:S01]  /*3580*/  PLOP3.LUT P0, PT, PT, PT, UP1, 0x80, 0x0 ;  /* 0x000000000000781c */ /* 0x000fe20003f0f018 */
[----:B------:R-:W-:Y:S03]  /*3590*/  UIADD3 UR13, UR12, 0x1, URZ ;  /* 0x000000010c0d7890 */ /* 0x000fe6000fffe03f */
[----:B------:R-:W-:Y:S01]  /*35a0*/  ISETP.GT.AND P3, PT, R148, RZ, P0 ;  /* 0x000000ff9400720c */ /* 0x000fe20000764270 */
[----:B------:R-:W-:Y:S03]  /*35b0*/  UISETP.GE.AND UP0, UPT, UR13, UR7, UPT ;  /* 0x000000070d00728c */ /* 0x000fe6000bf06270 */
[----:B------:R-:W-:Y:S01]  /*35c0*/  ISETP.LT.OR P3, PT, R150, 0x1, P3 ;  /* 0x000000019600780c */ /* 0x000fe20001f61670 */
        /* <DEDUP_REMOVED lines=263> */
.L_x_334:
        /* <DEDUP_REMOVED lines=98> */
.L_x_335:
        /* <DEDUP_REMOVED lines=167> */
.L_x_325:
[----:B------:R-:W-:Y:S05]  /*56d0*/  @P3 EXIT ;  /* 0x000000000000394d */ /* 0x000fea0003800000 */
[----:B------:R-:W2:Y:S01]  /*56e0*/  LDL.LU R9, [R1+0xbc] ;  /* 0x0000bc0001097983 */ /* 0x000ea20000300800 */
[----:B------:R-:W-:-:S04]  /*56f0*/  ISETP.NE.U32.AND P2, PT, RZ, c[0x0][0x360], PT ;  /* 0x0000d800ff007a0c */ /* 0x000fc80003f45070 */
[----:B------:R-:W-:-:S13]  /*5700*/  ISETP.NE.AND.EX P2, PT, RZ, c[0x0][0x364], PT, P2 ;  /* 0x0000d900ff007a0c */ /* 0x000fda0003f45320 */
[----:B------:R-:W-:-:S04]  /*5710*/  @P2 IMAD.MOV.U32 R2, RZ, RZ, 0x4 ;  /* 0x00000004ff022424 */ /* 0x000fc800078e00ff */
[----:B--2---:R-:W-:-:S05]  /*5720*/  @P2 IMAD.WIDE R2, R9, R2, c[0x0][0x360] ;  /* 0x0000d80009022625 */ /* 0x004fca00078e0202 */
[----:B-----5:R1:W2:Y:S01]  /*5730*/  @P2 LDG.E R0, [R2.64] ;  /* 0x0000000a02002981 */ /* 0x0202a2000c1e1900 */
[----:B------:R-:W-:Y:S01]  /*5740*/  IMAD.MOV.U32 R4, RZ, RZ, c[0x0][0x338] ;  /* 0x0000ce00ff047624 */ /* 0x000fe200078e00ff */
[----:B------:R-:W-:Y:S02]  /*5750*/  USHF.L.U32 UR5, UR6, 0xe, URZ ;  /* 0x0000000e06057899 */ /* 0x000fe4000800063f */
[----:B------:R-:W3:Y:S04]  /*5760*/  S2R R5, SR_TID.X ;  /* 0x0000000000057919 */ /* 0x000ee80000002100 */
[----:B------:R-:W-:Y:S01]  /*5770*/  BAR.SYNC.DEFER_BLOCKING 0x1, 0x100 ;  /* 0x0044000000007b1d */ /* 0x000fe20000010000 */
[----:B------:R-:W-:Y:S01]  /*5780*/  ISETP.NE.AND P0, PT, R4, 0x1, PT ;  /* 0x000000010400780c */ /* 0x000fe20003f05270 */
[----:B------:R-:W-:-:S04]  /*5790*/  USHF.R.S32.HI UR4, URZ, 0x1f, UR5 ;  /* 0x0000001f3f047899 */ /* 0x000fc80008011405 */
[----:B-1----:R-:W1:Y:S01]  /*57a0*/  S2R R3, SR_CTAID.Y ;  /* 0x0000000000037919 */ /* 0x002e620000002600 */
[----:B---3--:R-:W-:-:S07]  /*57b0*/  SHF.R.S32.HI R6, RZ, 0x1f, R5 ;  /* 0x0000001fff067819 */ /* 0x008fce0000011405 */
[----:B-1----:R-:W-:-:S04]  /*57c0*/  @P0 IMAD.HI.U32 R4, R3, c[0x0][0x33c], RZ ;  /* 0x0000cf0003040a27 */ /* 0x002fc800078e00ff */
[----:B--2---:R-:W-:-:S05]  /*57d0*/  @P2 IMAD R0, R9, 0x40, R0 ;  /* 0x0000004009002824 */ /* 0x004fca00078e0200 */
        /* <DEDUP_REMOVED lines=163> */
.L_x_337:
        /* <DEDUP_REMOVED lines=15> */
.L_x_1153:


//--------------------- .text._ZN7cutlass13device_kernelIN5flash19enable_sm80_to_sm89INS1_16FlashAttnBwdSm80INS1_25CollectiveMainloopBwdSm80ILi1ELi1EN4cute5tupleIJNS5_1CILi32EEENS7_ILi64EEENS7_ILi256EEEEEENS_6half_tEfNS_4arch4Sm80ELb1ELb0ELb1ELb0ELb0ELb0ELb0ELb0ELi2ELi2ELi2ELi1ELb1EEENS1_21CollectiveEpilogueBwdISB_SC_SE_Li256ELb0ELb0ELi4EEENS1_25SingleTileBwdLPTSchedulerILb0ELi64ELb0EEEEEEEEEvNT_6ParamsE --------------------------
	.section	.text._ZN7cutlass13device_kernelIN5flash19enable_sm80_to_sm89INS1_16FlashAttnBwdSm80INS1_25CollectiveMainloopBwdSm80ILi1ELi1EN4cute5tupleIJNS5_1CILi32EEENS7_ILi64EEENS7_ILi256EEEEEENS_6half_tEfNS_4arch4Sm80ELb1ELb0ELb1ELb0ELb0ELb0ELb0ELb0ELi2ELi2ELi2ELi1ELb1EEENS1_21CollectiveEpilogueBwdISB_SC_SE_Li256ELb0ELb0ELi4EEENS1_25SingleTileBwdLPTSchedulerILb0ELi64ELb0EEEEEEEEEvNT_6ParamsE,"ax",@progbits
	.sectioninfo	@"SHI_REGISTERS=255"
	.align	128
.text._ZN7cutlass13device_kernelIN5flash19enable_sm80_to_sm89INS1_16FlashAttnBwdSm80INS1_25CollectiveMainloopBwdSm80ILi1ELi1EN4cute5tupleIJNS5_1CILi32EEENS7_ILi64EEENS7_ILi256EEEEEENS_6half_tEfNS_4arch4Sm80ELb1ELb0ELb1ELb0ELb0ELb0ELb0ELb0ELi2ELi2ELi2ELi1ELb1EEENS1_21CollectiveEpilogueBwdISB_SC_SE_Li256ELb0ELb0ELi4EEENS1_25SingleTileBwdLPTSchedulerILb0ELi64ELb0EEEEEEEEEvNT_6ParamsE:
        .type           _ZN7cutlass13device_kernelIN5flash19enable_sm80_to_sm89INS1_16FlashAttnBwdSm80INS1_25CollectiveMainloopBwdSm80ILi1ELi1EN4cute5tupleIJNS5_1CILi32EEENS7_ILi64EEENS7_ILi256EEEEEENS_6half_tEfNS_4arch4Sm80ELb1ELb0ELb1ELb0ELb0ELb0ELb0ELb0ELi2ELi2ELi2ELi1ELb1EEENS1_21CollectiveEpilogueBwdISB_SC_SE_Li256ELb0ELb0ELi4EEENS1_25SingleTileBwdLPTSchedulerILb0ELi64ELb0EEEEEEEEEvNT_6ParamsE,@function
        .size           _ZN7cutlass13device_kernelIN5flash19enable_sm80_to_sm89INS1_16FlashAttnBwdSm80INS1_25CollectiveMainloopBwdSm80ILi1ELi1EN4cute5tupleIJNS5_1CILi32EEENS7_ILi64EEENS7_ILi256EEEEEENS_6half_tEfNS_4arch4Sm80ELb1ELb0ELb1ELb0ELb0ELb0ELb0ELb0ELi2ELi2ELi2ELi1ELb1EEENS1_21CollectiveEpilogueBwdISB_SC_SE_Li256ELb0ELb0ELi4EEENS1_25SingleTileBwdLPTSchedulerILb0ELi64ELb0EEEEEEEEEvNT_6ParamsE,(.L_x_1154 - _ZN7cutlass13device_kernelIN5flash19enable_sm80_to_sm89INS1_16FlashAttnBwdSm80INS1_25CollectiveMainloopBwdSm80ILi1ELi1EN4cute5tupleIJNS5_1CILi32EEENS7_ILi64EEENS7_ILi256EEEEEENS_6half_tEfNS_4arch4Sm80ELb1ELb0ELb1ELb0ELb0ELb0ELb0ELb0ELi2ELi2ELi2ELi1ELb1EEENS1_21CollectiveEpilogueBwdISB_SC_SE_Li256ELb0ELb0ELi4EEENS1_25SingleTileBwdLPTSchedulerILb0ELi64ELb0EEEEEEEEEvNT_6ParamsE)
        .other          _ZN7cutlass13device_kernelIN5flash19enable_sm80_to_sm89INS1_16FlashAttnBwdSm80INS1_25CollectiveMainloopBwdSm80ILi1ELi1EN4cute5tupleIJNS5_1CILi32EEENS7_ILi64EEENS7_ILi256EEEEEENS_6half_tEfNS_4arch4Sm80ELb1ELb0ELb1ELb0ELb0ELb0ELb0ELb0ELi2ELi2ELi2ELi1ELb1EEENS1_21CollectiveEpilogueBwdISB_SC_SE_Li256ELb0ELb0ELi4EEENS1_25SingleTileBwdLPTSchedulerILb0ELi64ELb0EEEEEEEEEvNT_6ParamsE,@"STO_CUDA_ENTRY STV_DEFAULT"
_ZN7cutlass13device_kernelIN5flash19enable_sm80_to_sm89INS1_16FlashAttnBwdSm80INS1_25CollectiveMainloopBwdSm80ILi1ELi1EN4cute5tupleIJNS5_1CILi32EEENS7_ILi64EEENS7_ILi256EEEEEENS_6half_tEfNS_4arch4Sm80ELb1ELb0ELb1ELb0ELb0ELb0ELb0ELb0ELi2ELi2ELi2ELi1ELb1EEENS1_21CollectiveEpilogueBwdISB_SC_SE_Li256ELb0ELb0ELi4EEENS1_25SingleTileBwdLPTSchedulerILb0ELi64ELb0EEEEEEEEEvNT_6ParamsE:
[----:B------:R-:W-:-:S03]  /*0000*/  MOV R1, c[0x0][0x28] ;  /* 0x00000a0000017a02 */ /* 0x000fc60000000f00 */
[----:B------:R-:W1:Y:S01]  /*0010*/  S2R R2, SR_TID.X ;  /* 0x0000000000027919 */ /* 0x000e620000002100 */
[----:B------:R-:W-:Y:S01]  /*0020*/  IADD3 R1, R1, -0xd8, RZ ;  /* 0xffffff2801017810 */ /* 0x000fe20007ffe0ff */
[----:B------:R-:W2:Y:S01]  /*0030*/  S2UR UR7, SR_CTAID.X ;  /* 0x00000000000779c3 */ /* 0x000ea20000002500 */
[----:B------:R-:W-:Y:S02]  /*0040*/  IMAD.MOV.U32 R85, RZ, RZ, R3 ;  /* 0x000000ffff557224 */ /* 0x000fe400078e0003 */
[--C-:B-1----:R-:W-:Y:S01]  /*0050*/  IMAD.MOV.U32 R84, RZ, RZ, R2.reuse ;  /* 0x000000ffff547224 */ /* 0x102fe200078e0002 */
[----:B------:R-:W-:Y:S01]  /*0060*/  STL [R1+0x70], R2 ;  /* 0x0000700201007387 */ /* 0x000fe20000100800 */
[----:B------:R-:W-:-:S05]  /*0070*/  IMAD.MOV.U32 R84, RZ, RZ, R2 ;  /* 0x000000ffff547224 */ /* 0x000fca00078e0002 */
[----:B------:R-:W-:-:S06]  /*0080*/  SHF.R.U32.HI R0, RZ, 0x5, R84 ;  /* 0x00000005ff007819 */ /* 0x000fcc0000011654 */
[----:B------:R-:W1:Y:S02]  /*0090*/  SHFL.IDX PT, R0, R0, RZ, 0x1f ;  /* 0x00001fff00007589 */ /* 0x000e6400000e0000 */
[----:B-1----:R-:W-:-:S13]  /*00a0*/  ISETP.NE.AND P0, PT, R0, RZ, PT ;  /* 0x000000ff0000720c */ /* 0x002fda0003f05270 */
[----:B--2---:R-:W-:Y:S05]  /*00b0*/  @!P0 BRA `(.L_x_338) ;  /* 0x0000026000008947 */ /* 0x004fea0003800000 */
[----:B------:R-:W-:Y:S02]  /*00c0*/  ULDC.64 UR4, c[0x0][0x3b8] ;  /* 0x0000ee0000047ab9 */ /* 0x000fe40000000a00 */
[----:B------:R-:W-:Y:S02]  /*00d0*/  UISETP.NE.AND UP0, UPT, UR4, 0x1, UPT ;  /* 0x000000010400788c */ /* 0x000fe4000bf05270 */
[----:B------:R-:W-:Y:S02]  /*00e0*/  UIMAD.WIDE.U32 UR8, UR7, UR5, URZ ;  /* 0x00000005070872a5 */ /* 0x000fe4000f8e003f */
[----:B------:R-:W-:Y:S02]  /*00f0*/  UMOV UR6, UR7 ;  /* 0x0000000700067c82 */ /* 0x000fe40008000000 */
[----:B------:R-:W-:-:S05]  /*0100*/  ULDC UR5, c[0x0][0x3c0] ;  /* 0x0000f00000057ab9 */ /* 0x000fca0000000800 */
[----:B------:R-:W-:-:S03]  /*0110*/  @UP0 USHF.R.U32.HI UR6, URZ, UR5, UR9 ;  /* 0x000000053f060299 */ /* 0x000fc60008011609 */
[----:B------:R-:W-:Y:S02]  /*0120*/  ULDC UR5, c[0x0][0x3d0] ;  /* 0x0000f40000057ab9 */ /* 0x000fe40000000800 */
[----:B------:R-:W-:Y:S02]  /*0130*/  UISETP.GE.AND UP0, UPT, UR6, UR5, UPT ;  /* 0x000000050600728c */ /* 0x000fe4000bf06270 */
[----:B------:R-:W-:-:S04]  /*0140*/  UIADD3 UR5, -UR6, URZ, URZ ;  /* 0x0000003f06057290 */ /* 0x000fc8000fffe13f */
[----:B------:R-:W-:Y:S01]  /*0150*/  PLOP3.LUT P0, PT, PT, PT, UP0, 0x80, 0x0 ;  /* 0x000000000000781c */ /* 0x000fe20003f0f008 */
[----:B------:R-:W-:-:S12]  /*0160*/  UIMAD UR7, UR5, UR4, UR7 ;  /* 0x00000004050772a4 */ /* 0x000fd8000f8e0207 */
[----:B------:R-:W-:Y:S05]  /*0170*/  @!P0 BRA `(.L_x_339) ;  /* 0x0000008000008947 */ /* 0x000fea0003800000 */
[----:B------:R-:W-:Y:S02]  /*0180*/  ULDC UR8, c[0x0][0x3c4] ;  /* 0x0000f10000087ab9 */ /* 0x000fe40000000800 */
[----:B------:R-:W-:Y:S02]  /*0190*/  UISETP.NE.AND UP0, UPT, UR8, 0x1, UPT ;  /* 0x000000010800788c */ /* 0x000fe4000bf05270 */
[----:B------:R-:W-:Y:S02]  /*01a0*/  ULDC.64 UR4, c[0x0][0x3c8] ;  /* 0x0000f20000047ab9 */ /* 0x000fe40000000a00 */
[----:B------:R-:W-:Y:S02]  /*01b0*/  UIMAD.WIDE.U32 UR10, UR7, UR4, URZ ;  /* 0x00000004070a72a5 */ /* 0x000fe4000f8e003f */
[----:B------:R-:W-:-:S05]  /*01c0*/  UMOV UR14, UR7 ;  /* 0x00000007000e7c82 */ /* 0x000fca0008000000 */
[----:B------:R-:W-:-:S04]  /*01d0*/  @UP0 USHF.R.U32.HI UR14, URZ, UR5, UR11 ;  /* 0x000000053f0e0299 */ /* 0x000fc8000801160b */
[----:B------:R-:W-:Y:S01]  /*01e0*/  UIMAD UR8, UR14, UR8, URZ ;  /* 0x000000080e0872a4 */ /* 0x000fe2000f8e023f */
[----:B------:R-:W-:Y:S05]  /*01f0*/  BRA `(.L_x_340) ;  /* 0x0000007000007947 */ /* 0x000fea0003800000 */
.L_x_339:
[----:B------:R-:W-:Y:S02]  /*0200*/  ULDC UR8, c[0x0][0x3ac] ;  /* 0x0000eb0000087ab9 */ /* 0x000fe40000000800 */
[----:B------:R-:W-:Y:S02]  /*0210*/  UISETP.NE.AND UP0, UPT, UR8, 0x1, UPT ;  /* 0x000000010800788c */ /* 0x000fe4000bf05270 */
[----:B------:R-:W-:Y:S02]  /*0220*/  ULDC.64 UR4, c[0x0][0x3b0] ;  /* 0x0000ec0000047ab9 */ /* 0x000fe40000000a00 */
[----:B------:R-:W-:Y:S02]  /*0230*/  UIMAD.WIDE.U32 UR10, UR7, UR4, URZ ;  /* 0x00000004070a72a5 */ /* 0x000fe4000f8e003f */
[----:B------:R-:W-:-:S05]  /*0240*/  UMOV UR14, UR7 ;  /* 0x00000007000e7c82 */ /* 0x000fca0008000000 */
[----:B------:R-:W-:-:S04]  /*0250*/  @UP0 USHF.R.U32.HI UR14, URZ, UR5, UR11 ;  /* 0x000000053f0e0299 */ /* 0x000fc8000801160b */
[----:B------:R-:W-:Y:S02]  /*0260*/  UIMAD UR8, UR14, UR8, URZ ;  /* 0x000000080e0872a4 */ /* 0x000fe4000f8e023f */
.L_x_340:
[----:B------:R-:W-:Y:S02]  /*0270*/  ULDC.64 UR12, c[0x0][0x3a0] ;  /* 0x0000e800000c7ab9 */ /* 0x000fe40000000a00 */
[----:B------:R-:W-:Y:S02]  /*0280*/  UIADD3 UR7, UR7, -UR8, URZ ;  /* 0x8000000807077290 */ /* 0x000fe4000fffe03f */
[----:B------:R-:W-:Y:S02]  /*0290*/  UISETP.NE.AND UP0, UPT, UR12, 0x1, UPT ;  /* 0x000000010c00788c */ /* 0x000fe4000bf05270 */
[----:B------:R-:W-:Y:S02]  /*02a0*/  ULDC.64 UR4, c[0x0][0x3a8] ;  /* 0x0000ea0000047ab9 */ /* 0x000fe40000000a00 */
[----:B------:R-:W-:-:S04]  /*02b0*/  UIMAD UR5, UR6, UR5, UR7 ;  /* 0x00000005060572a4 */ /* 0x000fc8000f8e0207 */
[----:B------:R-:W-:-:S03]  /*02c0*/  UIMAD.WIDE.U32 UR6, UR5, UR13, URZ ;  /* 0x0000000d050672a5 */ /* 0x000fc6000f8e003f */
[----:B------:R-:W-:Y:S02]  /*02d0*/  UMOV UR13, UR5 ;  /* 0x00000005000d7c82 */ /* 0x000fe40008000000 */
[----:B------:R-:W-:-:S04]  /*02e0*/  @UP0 USHF.R.U32.HI UR13, URZ, UR4, UR7 ;  /* 0x000000043f0d0299 */ /* 0x000fc80008011607 */
[----:B------:R-:W-:-:S04]  /*02f0*/  UIADD3 UR4, -UR13, URZ, URZ ;  /* 0x0000003f0d047290 */ /* 0x000fc8000fffe13f */
[----:B------:R-:W-:Y:S01]  /*0300*/  UIMAD UR12, UR4, UR12, UR5 ;  /* 0x0000000c040c72a4 */ /* 0x000fe2000f8e0205 */
[----:B------:R-:W-:Y:S05]  /*0310*/  BRA `(.L_x_341) ;  /* 0x0000025000007947 */ /* 0x000fea0003800000 */
.L_x_338:
        /* <DEDUP_REMOVED lines=20> */
.L_x_342:
[----:B------:R-:W-:Y:S02]  /*0460*/  ULDC UR8, c[0x0][0x3ac] ;  /* 0x0000eb0000087ab9 */ /* 0x000fe40000000800 */
[----:B------:R-:W-:Y:S02]  /*0470*/  UISETP.NE.AND UP0, UPT, UR8, 0x1, UPT ;  /* 0x000000010800788c */ /* 0x000fe4000bf05270 */
[----:B------:R-:W-:Y:S02]  /*0480*/  ULDC.64 UR4, c[0x0][0x3b0] ;  /* 0x0000ec0000047ab9 */ /* 0x000fe40000000a00 */
[----:B------:R-:W-:Y:S02]  /*0490*/  UIMAD.WIDE.U32 UR10, UR7, UR4, URZ ;  /* 0x00000004070a72a5 */ /* 0x000fe4000f8e003f */
[----:B------:R-:W-:-:S05]  /*04a0*/  UMOV UR14, UR7 ;  /* 0x00000007000e7c82 */ /* 0x000fca0008000000 */
[----:B------:R-:W-:-:S04]  /*04b0*/  @UP0 USHF.R.U32.HI UR14, URZ, UR5, UR11 ;  /* 0x000000053f0e0299 */ /* 0x000fc8000801160b */
[----:B------:R-:W-:Y:S02]  /*04c0*/  UIMAD UR8, UR14, UR8, URZ ;  /* 0x000000080e0872a4 */ /* 0x000fe4000f8e023f */
.L_x_343:
        /* <DEDUP_REMOVED lines=9> */
[----:B------:R-:W-:Y:S02]  /*0560*/  UIMAD UR12, UR4, UR12, UR5 ;  /* 0x0000000c040c72a4 */ /* 0x000fe4000f8e0205 */
.L_x_341:
[----:B------:R-:W-:-:S13]  /*0570*/  ISETP.LE.AND P0, PT, RZ, UR13, PT ;  /* 0x0000000dff007c0c */ /* 0x000fda000bf03270 */
[----:B------:R-:W-:Y:S05]  /*0580*/  @!P0 EXIT ;  /* 0x000000000000894d */ /* 0x000fea0003800000 */
        /* <DEDUP_REMOVED lines=11> */
[----:B------:R-:W-:Y:S01]  /*0640*/  IMAD.MOV.U32 R144, RZ, RZ, RZ ;  /* 0x000000ffff907224 */ /* 0x000fe200078e00ff */
[----:B------:R-:W-:Y:S01]  /*0650*/  UIADD3 UR5, UR5, -UR4, URZ ;  /* 0x8000000405057290 */ /* 0x000fe2000fffe03f */
[----:B------:R-:W-:Y:S01]  /*0660*/  IMAD.MOV.U32 R138, RZ, RZ, RZ ;  /* 0x000000ffff8a7224 */ /* 0x000fe200078e00ff */
[----:B------:R-:W-:Y:S01]  /*0670*/  UMOV UR7, 0x1f ;  /* 0x0000001f00077882 */ /* 0x000fe20000000000 */
[----:B------:R-:W-:Y:S01]  /*0680*/  CS2R R12, SRZ ;  /* 0x00000000000c7805 */ /* 0x000fe2000001ff00 */
[----:B------:R-:W-:Y:S01]  /*0690*/  USHF.R.S32.HI UR4, URZ, 0x1f, UR5 ;  /* 0x0000001f3f047899 */ /* 0x000fe20008011405 */
[----:B------:R-:W-:Y:S01]  /*06a0*/  MOV R136, RZ ;  /* 0x000000ff00887202 */ /* 0x000fe20000000f00 */
[----:B------:R-:W-:Y:S01]  /*06b0*/  UIADD3 UR7, UR7, UR6, URZ ;  /* 0x0000000607077290 */ /* 0x000fe2000fffe03f */
[----:B------:R-:W-:Y:S01]  /*06c0*/  IMAD.MOV.U32 R134, RZ, RZ, RZ ;  /* 0x000000ffff867224 */ /* 0x000fe200078e00ff */
[----:B------:R-:W-:Y:S01]  /*06d0*/  ULEA.HI UR18, UR4, UR5, URZ, 0x5 ;  /* 0x0000000504127291 */ /* 0x000fe2000f8f283f */
[----:B------:R-:W-:Y:S01]  /*06e0*/  CS2R R14, SRZ ;  /* 0x00000000000e7805 */ /* 0x000fe2000001ff00 */
[----:B------:R-:W-:Y:S01]  /*06f0*/  USHF.R.S32.HI UR4, URZ, 0x1f, UR7 ;  /* 0x0000001f3f047899 */ /* 0x000fe20008011407 */
[----:B------:R-:W-:Y:S01]  /*0700*/  MOV R132, RZ ;  /* 0x000000ff00847202 */ /* 0x000fe20000000f00 */
[----:B------:R-:W-:Y:S01]  /*0710*/  USHF.R.S32.HI UR18, URZ, 0x5, UR18 ;  /* 0x000000053f127899 */ /* 0x000fe20008011412 */
[----:B------:R-:W-:Y:S01]  /*0720*/  IMAD.MOV.U32 R126, RZ, RZ, RZ ;  /* 0x000000ffff7e7224 */ /* 0x000fe200078e00ff */
[----:B------:R-:W-:Y:S01]  /*0730*/  ULEA.HI UR4, UR4, UR7, URZ, 0x5 ;  /* 0x0000000704047291 */ /* 0x000fe2000f8f283f */
[----:B------:R-:W-:Y:S01]  /*0740*/  CS2R R16, SRZ ;  /* 0x0000000000107805 */ /* 0x000fe2000001ff00 */
[----:B------:R-:W-:Y:S01]  /*0750*/  UISETP.LT.AND UP0, UPT, URZ, UR18, UPT ;  /* 0x000000123f00728c */ /* 0x000fe2000bf01270 */
[----:B------:R-:W-:Y:S01]  /*0760*/  MOV R124, RZ ;  /* 0x000000ff007c7202 */ /* 0x000fe20000000f00 */
[----:B------:R-:W-:Y:S01]  /*0770*/  USHF.R.S32.HI UR11, URZ, 0x5, UR4 ;  /* 0x000000053f0b7899 */ /* 0x000fe20008011404 */
[----:B------:R-:W-:Y:S01]  /*0780*/  IMAD.MOV.U32 R130, RZ, RZ, RZ ;  /* 0x000000ffff827224 */ /* 0x000fe200078e00ff */
[----:B------:R-:W-:Y:S01]  /*0790*/  USEL UR18, URZ, UR18, !UP0 ;  /* 0x000000123f127287 */ /* 0x000fe2000c000000 */
[----:B------:R-:W-:Y:S01]  /*07a0*/  CS2R R18, SRZ ;  /* 0x0000000000127805 */ /* 0x000fe2000001ff00 */
[----:B------:R-:W-:Y:S01]  /*07b0*/  ULDC.64 UR16, c[0x0][0x118] ;  /* 0x0000460000107ab9 */ /* 0x000fe20000000a00 */
[----:B------:R-:W-:Y:S01]  /*07c0*/  MOV R128, RZ ;  /* 0x000000ff00807202 */ /* 0x000fe20000000f00 */
[----:B------:R-:W-:Y:S01]  /*07d0*/  UISETP.GT.AND UP0, UPT, UR11, UR18, UPT ;  /* 0x000000120b00728c */ /* 0x000fe2000bf04270 */
[----:B------:R-:W-:Y:S01]  /*07e0*/  IMAD.MOV.U32 R122, RZ, RZ, RZ ;  /* 0x000000ffff7a7224 */ /* 0x000fe200078e00ff */
        /* <DEDUP_REMOVED lines=55> */
[--C-:B------:R-:W-:Y:S01]  /*0b60*/  SHF.R.S32.HI R18, RZ, 0x1f, R84.reuse ;  /* 0x0000001fff127819 */ /* 0x100fe20000011454 */
[----:B------:R-:W-:Y:S01]  /*0b70*/  ULDC.64 UR4, c[0x0][0x238] ;  /* 0x00008e0000047ab9 */ /* 0x000fe20000000a00 */
[----:B------:R-:W-:Y:S01]  /*0b80*/  IMAD.SHL.U32 R2, R84, 0x4, RZ ;  /* 0x0000000454027824 */ /* 0x000fe200078e00ff */
[----:B------:R-:W-:Y:S01]  /*0b90*/  SHF.R.S32.HI R85, RZ, 0x1f, R84 ;  /* 0x0000001fff557819 */ /* 0x000fe20000011454 */
[----:B------:R-:W-:Y:S01]  /*0ba0*/  UIMAD UR4, UR9, UR4, URZ ;  /* 0x00000004090472a4 */ /* 0x000fe2000f8e023f */
[----:B------:R-:W-:Y:S01]  /*0bb0*/  IMAD.U32 R4, RZ, RZ, UR12 ;  /* 0x0000000cff047e24 */ /* 0x000fe2000f8e00ff */
[-C--:B------:R-:W-:Y:S01]  /*0bc0*/  LEA.HI R35, R18, R84.reuse, RZ, 0x3 ;  /* 0x0000005412237211 */ /* 0x080fe200078f18ff */
[----:B------:R-:W-:Y:S01]  /*0bd0*/  IMAD.U32 R0, RZ, RZ, UR12 ;  /* 0x0000000cff007e24 */ /* 0x000fe2000f8e00ff */
[----:B------:R-:W-:Y:S01]  /*0be0*/  UIMAD UR4, UR12, UR5, UR4 ;  /* 0x000000050c0472a4 */ /* 0x000fe2000f8e0204 */
[----:B------:R-:W-:Y:S01]  /*0bf0*/  SHF.R.S32.HI R3, RZ, 0x1f, R2 ;  /* 0x0000001fff037819 */ /* 0x000fe20000011402 */
[----:B------:R-:W-:Y:S01]  /*0c00*/  IMAD.WIDE.U32 R4, R4, c[0x0][0x238], R84 ;  /* 0x00008e0004047a25 */ /* 0x000fe200078e0054 */
[----:B------:R-:W-:Y:S01]  /*0c10*/  SHF.R.S32.HI R40, RZ, 0x3, R35 ;  /* 0x00000003ff287819 */ /* 0x000fe20000011423 */
[----:B------:R-:W-:Y:S01]  /*0c20*/  ULDC UR6, c[0x0][0x250] ;  /* 0x0000940000067ab9 */ /* 0x000fe20000000800 */
[CC--:B------:R-:W-:Y:S01]  /*0c30*/  LEA.HI R33, R18.reuse, R84.reuse, RZ, 0x4 ;  /* 0x0000005412217211 */ /* 0x0c0fe200078f20ff */
[----:B------:R-:W-:Y:S01]  /*0c40*/  IMAD.U32 R6, RZ, RZ, UR12 ;  /* 0x0000000cff067e24 */ /* 0x000fe2000f8e00ff */
[-C--:B------:R-:W-:Y:S01]  /*0c50*/  LEA.HI R15, R18, R84.reuse, RZ, 0x2 ;  /* 0x00000054120f7211 */ /* 0x080fe200078f10ff */
[----:B------:R-:W-:Y:S01]  /*0c60*/  IMAD.WIDE.U32 R30, R0, c[0x0][0x288], R2 ;  /* 0x0000a200001e7a25 */ /* 0x000fe200078e0002 */
[----:B------:R-:W-:Y:S01]  /*0c70*/  SHF.R.S32.HI R41, RZ, 0x1f, R40 ;  /* 0x0000001fff297819 */ /* 0x000fe20000011428 */
[----:B------:R-:W-:Y:S01]  /*0c80*/  UMOV UR7, UR12 ;  /* 0x0000000c00077c82 */ /* 0x000fe20008000000 */
[----:B------:R-:W-:Y:S01]  /*0c90*/  IADD3 R25, R5, UR4, RZ ;  /* 0x0000000405197c10 */ /* 0x000fe2000fffe0ff */
[----:B------:R-:W-:Y:S01]  /*0ca0*/  IMAD.WIDE.U32 R28, R6, c[0x0][0x270], R2 ;  /* 0x00009c00061c7a25 */ /* 0x000fe200078e0002 */
[----:B------:R-:W-:Y:S01]  /*0cb0*/  SHF.R.S32.HI R5, RZ, 0x4, R33 ;  /* 0x00000004ff057819 */ /* 0x000fe20000011421 */
[----:B------:R-:W-:Y:S01]  /*0cc0*/  ULDC.64 UR4, c[0x0][0x248] ;  /* 0x0000920000047ab9 */ /* 0x000fe20000000a00 */
[--C-:B------:R-:W-:Y:S01]  /*0cd0*/  SHF.R.S32.HI R3, RZ, 0x1f, R15.reuse ;  /* 0x0000001fff037819 */ /* 0x100fe2000001140f */
[----:B------:R-:W-:Y:S01]  /*0ce0*/  IMAD.MOV.U32 R24, RZ, RZ, R4 ;  /* 0x000000ffff187224 */ /* 0x000fe200078e0004 */
[----:B------:R-:W-:Y:S01]  /*0cf0*/  SHF.R.S32.HI R4, RZ, 0x2, R15 ;  /* 0x00000002ff047819 */ /* 0x000fe2000001140f */
[----:B------:R-:W-:Y:S01]  /*0d00*/  IMAD.U32 R0, RZ, RZ, UR14 ;  /* 0x0000000eff007e24 */ /* 0x000fe2000f8e00ff */
[----:B------:R-:W-:Y:S01]  /*0d10*/  LEA.HI R2, R33, R5, RZ, 0x1 ;  /* 0x0000000521027211 */ /* 0x000fe200078f08ff */
[----:B------:R-:W-:Y:S01]  /*0d20*/  UISETP.NE.AND UP0, UPT, UR4, 0x1, UPT ;  /* 0x000000010400788c */ /* 0x000fe2000bf05270 */
[----:B------:R-:W-:Y:S01]  /*0d30*/  LEA.HI R27, R18, R84, RZ, 0x5 ;  /* 0x00000054121b7211 */ /* 0x000fe200078f28ff */
[----:B------:R-:W-:Y:S01]  /*0d40*/  IMAD.WIDE R16, R0, 0x40, R40 ;  /* 0x0000004000107825 */ /* 0x000fe200078e0228 */
[----:B------:R-:W-:Y:S01]  /*0d50*/  LEA.HI R0, R3, R4, RZ, 0x3 ;  /* 0x0000000403007211 */ /* 0x000fe200078f18ff */
[----:B------:R-:W-:Y:S01]  /*0d60*/  UIMAD.WIDE.U32 UR20, UR12, UR5, URZ ;  /* 0x000000050c1472a5 */ /* 0x000fe2000f8e003f */
[----:B------:R-:W-:Y:S01]  /*0d70*/  LOP3.LUT R2, R2, 0xfffffffe, RZ, 0xc0, !PT ;  /* 0xfffffffe02027812 */ /* 0x000fe200078ec0ff */
[----:B------:R-:W-:Y:S01]  /*0d80*/  STL [R1+0x74], R85 ;  /* 0x0000745501007387 */ /* 0x000fe20000100800 */
[----:B------:R-:W-:Y:S01]  /*0d90*/  LOP3.LUT R0, R0, 0xfffffff8, RZ, 0xc0, !PT ;  /* 0xfffffff800007812 */ /* 0x000fe200078ec0ff */
[----:B------:R-:W-:Y:S01]  /*0da0*/  ULDC.64 UR4, c[0x0][0x1e0] ;  /* 0x0000780000047ab9 */ /* 0x000fe20000000a00 */
[----:B------:R-:W-:Y:S01]  /*0db0*/  SHF.R.S32.HI R32, RZ, 0x5, R27 ;  /* 0x00000005ff207819 */ /* 0x000fe2000001141b */
[----:B------:R-:W-:Y:S01]  /*0dc0*/  IMAD.IADD R22, R5, 0x1, -R2 ;  /* 0x0000000105167824 */ /* 0x000fe200078e0a02 */
[----:B------:R-:W-:Y:S01]  /*0dd0*/  LOP3.LUT R2, R35, 0xfffffff8, RZ, 0xc0, !PT ;  /* 0xfffffff823027812 */ /* 0x000fe200078ec0ff */
[----:B------:R-:W-:Y:S01]  /*0de0*/  IMAD.IADD R10, R4, 0x1, -R0 ;  /* 0x00000001040a7824 */ /* 0x000fe200078e0a00 */
[----:B------:R-:W-:Y:S01]  /*0df0*/  LEA.HI R0, R18, R84, RZ, 0x6 ;  /* 0x0000005412007211 */ /* 0x000fe200078f30ff */
[----:B------:R-:W-:Y:S01]  /*0e00*/  @UP0 UMOV UR15, UR21 ;  /* 0x00000015000f0c82 */ /* 0x000fe20008000000 */
[----:B------:R-:W-:Y:S01]  /*0e10*/  STL.64 [R1+0x58], R40 ;  /* 0x0000582801007387 */ /* 0x000fe20000100a00 */
[----:B------:R-:W-:Y:S01]  /*0e20*/  IMAD.IADD R20, R84, 0x1, -R2 ;  /* 0x0000000154147824 */ /* 0x000fe200078e0a02 */
[----:B------:R-:W-:Y:S01]  /*0e30*/  SHF.R.S32.HI R21, RZ, 0x6, R0 ;  /* 0x00000006ff157819 */ /* 0x000fe20000011400 */
[----:B------:R-:W-:Y:S01]  /*0e40*/  IMAD.SHL.U32 R0, R40, 0x40, RZ ;  /* 0x0000004028007824 */ /* 0x000fe200078e00ff */
[----:B------:R-:W-:Y:S01]  /*0e50*/  @UP0 USHF.R.U32.HI UR7, URZ, UR6, UR15 ;  /* 0x000000063f070299 */ /* 0x000fe2000801160f */
[----:B------:R-:W-:Y:S01]  /*0e60*/  IMAD.SHL.U32 R2, R20, 0x8, RZ ;  /* 0x0000000814027824 */ /* 0x000fe200078e00ff */
[----:B------:R-:W-:Y:S01]  /*0e70*/  LOP3.LUT P0, RZ, R10, 0x4, RZ, 0xc0, !PT ;  /* 0x000000040aff7812 */ /* 0x000fe2000780c0ff */
[----:B------:R-:W-:Y:S01]  /*0e80*/  IMAD.SHL.U32 R23, R21, 0x200, RZ ;  /* 0x0000020015177824 */ /* 0x000fe200078e00ff */
[----:B------:R-:W-:Y:S01]  /*0e90*/  LOP3.LUT R0, R0, 0x1c0, RZ, 0xc0, !PT ;  /* 0x000001c000007812 */ /* 0x000fe200078ec0ff */
[----:B------:R-:W-:Y:S01]  /*0ea0*/  USHF.R.S32.HI UR6, URZ, 0x1f, UR7 ;  /* 0x0000001f3f067899 */ /* 0x000fe20008011407 */
[--C-:B------:R-:W-:Y:S01]  /*0eb0*/  SHF.R.S32.HI R3, RZ, 0x1f, R2.reuse ;  /* 0x0000001fff037819 */ /* 0x100fe20000011402 */
[----:B------:R-:W-:Y:S01]  /*0ec0*/  IMAD.U32 R12, RZ, RZ, UR7 ;  /* 0x00000007ff0c7e24 */ /* 0x000fe2000f8e00ff */
[----:B------:R-:W-:Y:S01]  /*0ed0*/  LOP3.LUT R6, R0, 0x38, R2, 0xf8, !PT ;  /* 0x0000003800067812 */ /* 0x000fe200078ef802 */
[----:B------:R-:W-:Y:S01]  /*0ee0*/  UIMAD UR4, UR6, UR4, URZ ;  /* 0x00000004060472a4 */ /* 0x000fe2000f8e023f */
[----:B------:R-:W-:Y:S01]  /*0ef0*/  SHF.R.U32.HI R0, RZ, 0x3, R0 ;  /* 0x00000003ff007819 */ /* 0x000fe20000011600 */
[----:B------:R-:W-:Y:S01]  /*0f00*/  IMAD.WIDE.U32 R4, R12, c[0x0][0x1e0], R2 ;  /* 0x000078000c047a25 */ /* 0x000fe200078e0002 */
[----:B------:R-:W-:Y:S01]  /*0f10*/  ISETP.GE.AND P4, PT, R2, c[0x0][0x1cc], PT ;  /* 0x0000730002007a0c */ /* 0x000fe20003f86270 */
[----:B------:R-:W-:Y:S01]  /*0f20*/  UIMAD UR8, UR7, UR5, UR4 ;  /* 0x00000005070872a4 */ /* 0x000fe2000f8e0204 */
[----:B------:R-:W-:Y:S01]  /*0f30*/  LOP3.LUT R26, R23, R6, R0, 0xf6, !PT ;  /* 0x00000006171a7212 */ /* 0x000fe200078ef600 */
[----:B------:R-:W-:Y:S01]  /*0f40*/  IMAD R0, R41, c[0x0][0x178], RZ ;  /* 0x00005e0029007a24 */ /* 0x000fe200078e02ff */
[----:B------:R-:W-:Y:S01]  /*0f50*/  ULDC.64 UR4, c[0x0][0x1b0] ;  /* 0x00006c0000047ab9 */ /* 0x000fe20000000a00 */
[C---:B------:R-:W-:Y:S01]  /*0f60*/  IMAD.WIDE.U32 R6, R40.reuse, c[0x0][0x178], R2 ;  /* 0x00005e0028067a25 */ /* 0x040fe200078e0002 */
[----:B------:R-:W-:Y:S01]  /*0f70*/  UIMAD UR6, UR6, UR4, URZ ;  /* 0x00000004060672a4 */ /* 0x000fe2000f8e023f */
[----:B------:R-:W-:Y:S01]  /*0f80*/  IADD3 R9, R5, UR8, RZ ;  /* 0x0000000805097c10 */ /* 0x000fe2000fffe0ff */
[----:B------:R-:W-:Y:S01]  /*0f90*/  USHF.R.S32.HI UR8, URZ, 0x1f, UR13 ;  /* 0x0000001f3f087899 */ /* 0x000fe2000801140d */
[----:B------:R-:W-:Y:S01]  /*0fa0*/  IMAD R0, R40, c[0x0][0x17c], R0 ;  /* 0x00005f0028007a24 */ /* 0x000fe200078e0200 */
[----:B------:R-:W-:Y:S01]  /*0fb0*/  UIMAD UR6, UR7, UR5, UR6 ;  /* 0x00000005070672a4 */ /* 0x000fe2000f8e0206 */
[----:B------:R-:W-:Y:S01]  /*0fc0*/  IMAD R5, R41, c[0x0][0x208], RZ ;  /* 0x0000820029057a24 */ /* 0x000fe200078e02ff */
[----:B------:R-:W-:Y:S01]  /*0fd0*/  USHF.R.S32.HI UR20, URZ, 0x1f, UR18 ;  /* 0x0000001f3f147899 */ /* 0x000fe20008011412 */
[----:B------:R-:W-:Y:S01]  /*0fe0*/  IMAD.IADD R11, R7, 0x1, R0 ;  /* 0x00000001070b7824 */ /* 0x000fe200078e0200 */
[----:B------:R-:W-:Y:S01]  /*0ff0*/  ULDC.64 UR4, c[0x0][0x1e8] ;  /* 0x00007a0000047ab9 */ /* 0x000fe20000000a00 */
[----:B------:R-:W-:Y:S01]  /*1000*/  IMAD.SHL.U32 R0, R10, 0x40, RZ ;  /* 0x000000400a007824 */ /* 0x000fe200078e00ff */
[----:B------:R-:W-:Y:S01]  /*1010*/  UIMAD UR4, UR8, UR4, URZ ;  /* 0x00000004080472a4 */ /* 0x000fe2000f8e023f */
[----:B------:R-:W-:Y:S01]  /*1020*/  IMAD.MOV.U32 R8, RZ, RZ, R4 ;  /* 0x000000ffff087224 */ /* 0x000fe200078e0004 */
[----:B------:R-:W-:Y:S01]  /*1030*/  UMOV UR21, 0x5 ;  /* 0x0000000500157882 */ /* 0x000fe20000000000 */
[----:B------:R-:W-:Y:S01]  /*1040*/  IMAD R14, R40, c[0x0][0x20c], R5 ;  /* 0x00008300280e7a24 */ /* 0x000fe200078e0205 */
[----:B------:R-:W-:Y:S01]  /*1050*/  LOP3.LUT R0, R0, 0x1c0, RZ, 0xc0, !PT ;  /* 0x000001c000007812 */ /* 0x000fe200078ec0ff */
[--C-:B------:R-:W-:Y:S01]  /*1060*/  IMAD.WIDE.U32 R12, R12, c[0x0][0x1b0], R2.reuse ;  /* 0x00006c000c0c7a25 */ /* 0x100fe200078e0002 */
[----:B------:R-:W-:Y:S01]  /*1070*/  UIMAD UR15, UR13, UR5, UR4 ;  /* 0x000000050d0f72a4 */ /* 0x000fe2000f8e0204 */
[----:B------:R-:W-:Y:S01]  /*1080*/  CS2R R146, SRZ ;  /* 0x0000000000927805 */ /* 0x000fe2000001ff00 */
[----:B------:R-:W-:Y:S01]  /*1090*/  CS2R R144, SRZ ;  /* 0x0000000000907805 */ /* 0x000fe2000001ff00 */
[----:B------:R-:W-:Y:S01]  /*10a0*/  IMAD.WIDE.U32 R4, R40, c[0x0][0x208], R2 ;  /* 0x0000820028047a25 */ /* 0x000fe200078e0002 */
[----:B------:R-:W-:Y:S01]  /*10b0*/  ULDC.64 UR4, c[0x0][0x1b8] ;  /* 0x00006e0000047ab9 */ /* 0x000fe20000000a00 */
[----:B------:R-:W-:Y:S01]  /*10c0*/  CS2R R142, SRZ ;  /* 0x00000000008e7805 */ /* 0x000fe2000001ff00 */
[----:B------:R-:W-:Y:S01]  /*10d0*/  UIMAD UR4, UR8, UR4, URZ ;  /* 0x00000004080472a4 */ /* 0x000fe2000f8e023f */
[----:B------:R-:W-:Y:S01]  /*10e0*/  IMAD.SHL.U32 R3, R21, 0x8, RZ ;  /* 0x0000000815037824 */ /* 0x000fe200078e00ff */
[----:B------:R-:W-:Y:S01]  /*10f0*/  CS2R R140, SRZ ;  /* 0x00000000008c7805 */ /* 0x000fe2000001ff00 */
[----:B------:R-:W-:Y:S01]  /*1100*/  IMAD.IADD R7, R5, 0x1, R14 ;  /* 0x0000000105077824 */ /* 0x000fe200078e020e */
[----:B------:R-:W-:Y:S01]  /*1110*/  IADD3 R5, R13, UR6, RZ ;  /* 0x000000060d057c10 */ /* 0x000fe2000fffe0ff */
[----:B------:R-:W-:Y:S01]  /*1120*/  IMAD.MOV.U32 R10, RZ, RZ, R6 ;  /* 0x000000ffff0a7224 */ /* 0x000fe200078e0006 */
[----:B------:R-:W-:Y:S01]  /*1130*/  LOP3.LUT R36, R3, 0x18, RZ, 0xc0, !PT ;  /* 0x0000001803247812 */ /* 0x000fe200078ec0ff */
[----:B------:R-:W-:Y:S01]  /*1140*/  IMAD.MOV.U32 R6, RZ, RZ, R4 ;  /* 0x000000ffff067224 */ /* 0x000fe200078e0004 */
[----:B------:R-:W-:Y:S01]  /*1150*/  SHF.R.U32.HI R3, RZ, 0x3, R0 ;  /* 0x00000003ff037819 */ /* 0x000fe20000011600 */
[----:B------:R-:W-:Y:S01]  /*1160*/  ULDC.64 UR6, c[0x0][0x180] ;  /* 0x0000600000067ab9 */ /* 0x000fe20000000a00 */
[----:B------:R-:W-:Y:S01]  /*1170*/  LOP3.LUT R13, R15, 0x3ffffffc, RZ, 0xc0, !PT ;  /* 0x3ffffffc0f0d7812 */ /* 0x000fe200078ec0ff */
[----:B------:R-:W-:Y:S01]  /*1180*/  IMAD.MOV.U32 R4, RZ, RZ, R12 ;  /* 0x000000ffff047224 */ /* 0x000fe200078e000c */
[----:B------:R-:W-:Y:S01]  /*1190*/  LOP3.LUT R14, R3, R0, R36, 0x1e, !PT ;  /* 0x00000000030e7212 */ /* 0x000fe200078e1e24 */
[----:B------:R-:W-:Y:S01]  /*11a0*/  IMAD.U32 R0, RZ, RZ, UR13 ;  /* 0x0000000dff007e24 */ /* 0x000fe2000f8e00ff */
[----:B------:R-:W-:Y:S01]  /*11b0*/  LEA.HI R3, R27, R32, RZ, 0x1 ;  /* 0x000000201b037211 */ /* 0x000fe200078f08ff */
[----:B------:R-:W-:Y:S01]  /*11c0*/  IMAD.U32 R12, RZ, RZ, UR13 ;  /* 0x0000000dff0c7e24 */ /* 0x000fe2000f8e00ff */
[----:B------:R-:W-:Y:S01]  /*11d0*/  UIMAD UR19, UR9, UR6, URZ ;  /* 0x00000006091372a4 */ /* 0x000fe2000f8e023f */
[----:B------:R-:W-:Y:S01]  /*11e0*/  IMAD.WIDE.U32 R8, R0, c[0x0][0x1e8], R8 ;  /* 0x00007a0000087a25 */ /* 0x000fe200078e0008 */
[----:B------:R-:W-:Y:S01]  /*11f0*/  LOP3.LUT R3, R3, 0xfffffffe, RZ, 0xc0, !PT ;  /* 0xfffffffe03037812 */ /* 0x000fe200078ec0ff */
[----:B------:R-:W-:Y:S01]  /*1200*/  UIMAD UR6, UR13, UR5, UR4 ;  /* 0x000000050d0672a4 */ /* 0x000fe2000f8e0204 */
[----:B------:R-:W-:Y:S01]  /*1210*/  CS2R R138, SRZ ;  /* 0x00000000008a7805 */ /* 0x000fe2000001ff00 */
[----:B------:R-:W-:Y:S01]  /*1220*/  IMAD.U32 R0, RZ, RZ, UR12 ;  /* 0x0000000cff007e24 */ /* 0x000fe2000f8e00ff */
[----:B------:R-:W-:Y:S01]  /*1230*/  ULDC.64 UR4, c[0x0][0x210] ;  /* 0x0000840000047ab9 */ /* 0x000fe20000000a00 */
[----:B------:R-:W-:Y:S01]  /*1240*/  IMAD.IADD R34, R32, 0x1, -R3 ;  /* 0x0000000120227824 */ /* 0x000fe200078e0a03 */
[----:B------:R-:W-:Y:S01]  /*1250*/  UIMAD UR4, UR9, UR4, URZ ;  /* 0x00000004090472a4 */ /* 0x000fe2000f8e023f */
[----:B------:R-:W-:Y:S01]  /*1260*/  IMAD.IADD R3, R84, 0x1, -R13 ;  /* 0x0000000154037824 */ /* 0x000fe200078e0a0d */
[----:B------:R-:W-:Y:S01]  /*1270*/  UIMAD UR7, UR12, UR7, UR19 ;  /* 0x000000070c0772a4 */ /* 0x000fe2000f8e0213 */
[----:B------:R-:W-:Y:S01]  /*1280*/  IMAD.SHL.U32 R37, R34, 0x400, RZ ;  /* 0x0000040022257824 */ /* 0x000fe200078e00ff */
[----:B------:R-:W-:Y:S01]  /*1290*/  UIMAD UR4, UR12, UR5, UR4 ;  /* 0x000000050c0472a4 */ /* 0x000fe2000f8e0204 */
[----:B------:R-:W-:Y:S01]  /*12a0*/  IMAD.WIDE.U32 R4, R12, c[0x0][0x1b8], R4 ;  /* 0x00006e000c047a25 */ /* 0x000fe200078e0004 */
[----:B------:R-:W-:Y:S01]  /*12b0*/  CS2R R136, SRZ ;  /* 0x0000000000887805 */ /* 0x000fe2000001ff00 */
[----:B------:R-:W-:Y:S01]  /*12c0*/  CS2R R134, SRZ ;  /* 0x0000000000867805 */ /* 0x000fe2000001ff00 */
[----:B------:R-:W-:Y:S01]  /*12d0*/  CS2R R132, SRZ ;  /* 0x0000000000847805 */ /* 0x000fe2000001ff00 */
[----:B------:R-:W-:Y:S01]  /*12e0*/  IMAD R3, R3, 0x2, R37 ;  /* 0x0000000203037824 */ /* 0x000fe200078e0225 */
[----:B------:R-:W-:Y:S01]  /*12f0*/  IADD3 R5, R5, UR6, RZ ;  /* 0x0000000605057c10 */ /* 0x000fe2000fffe0ff */
[----:B------:R-:W-:Y:S01]  /*1300*/  IMAD.U32 R12, RZ, RZ, UR12 ;  /* 0x0000000cff0c7e24 */ /* 0x000fe2000f8e00ff */
[----:B------:R-:W-:Y:S01]  /*1310*/  CS2R R130, SRZ ;  /* 0x0000000000827805 */ /* 0x000fe2000001ff00 */
[----:B------:R-:W-:Y:S01]  /*1320*/  IMAD.WIDE.U32 R10, R0, c[0x0][0x180], R10 ;  /* 0x00006000000a7a25 */ /* 0x000fe200078e000a */
[----:B------:R-:W-:Y:S01]  /*1330*/  CS2R R128, SRZ ;  /* 0x0000000000807805 */ /* 0x000fe2000001ff00 */
[----:B------:R-:W-:Y:S01]  /*1340*/  CS2R R126, SRZ ;  /* 0x00000000007e7805 */ /* 0x000fe2000001ff00 */
[----:B------:R-:W-:Y:S01]  /*1350*/  CS2R R124, SRZ ;  /* 0x00000000007c7805 */ /* 0x000fe2000001ff00 */
[----:B------:R-:W-:Y:S01]  /*1360*/  IMAD.IADD R0, R3, 0x1, R14 ;  /* 0x0000000103007824 */ /* 0x000fe200078e020e */
[----:B------:R-:W-:Y:S01]  /*1370*/  IADD3 R11, R11, UR7, RZ ;  /* 0x000000070b0b7c10 */ /* 0x000fe2000fffe0ff */
[----:B------:R-:W-:Y:S01]  /*1380*/  IMAD.WIDE.U32 R12, R12, c[0x0][0x210], R6 ;  /* 0x000084000c0c7a25 */ /* 0x000fe200078e0006 */
[----:B------:R-:W-:Y:S01]  /*1390*/  IADD3 R7, R9, UR15, RZ ;  /* 0x0000000f09077c10 */ /* 0x000fe2000fffe0ff */
[----:B------:R-:W-:Y:S01]  /*13a0*/  ULDC UR15, c[0x0][0x198] ;  /* 0x00006600000f7ab9 */ /* 0x000fe20000000800 */
[----:B------:R-:W-:Y:S01]  /*13b0*/  CS2R R122, SRZ ;  /* 0x00000000007a7805 */ /* 0x000fe2000001ff00 */
[----:B------:R-:W-:Y:S01]  /*13c0*/  IMAD.MOV.U32 R6, RZ, RZ, R8 ;  /* 0x000000ffff067224 */ /* 0x000fe200078e0008 */
[----:B------:R-:W-:Y:S01]  /*13d0*/  IADD3 R15, R13, UR4, RZ ;  /* 0x000000040d0f7c10 */ /* 0x000fe2000fffe0ff */
[C---:B------:R-:W-:Y:S01]  /*13e0*/  IMAD R3, R17.reuse, c[0x0][0x1d8], RZ ;  /* 0x0000760011037a24 */ /* 0x040fe200078e02ff */
[----:B------:R-:W-:Y:S01]  /*13f0*/  UIADD3 UR15, -UR10, UR15, URZ ;  /* 0x0000000f0a0f7290 */ /* 0x000fe2000fffe13f */
[----:B------:R-:W-:Y:S01]  /*1400*/  IMAD.SHL.U32 R19, R0, 0x2, RZ ;  /* 0x0000000200137824 */ /* 0x000fe200078e00ff */
[----:B------:R-:W-:Y:S01]  /*1410*/  ULDC.64 UR4, c[0x0][0x188] ;  /* 0x0000620000047ab9 */ /* 0x000fe20000000a00 */
[----:B------:R-:W-:Y:S01]  /*1420*/  IMAD.MOV.U32 R14, RZ, RZ, R12 ;  /* 0x000000ffff0e7224 */ /* 0x000fe200078e000c */
[----:B------:R-:W-:Y:S01]  /*1430*/  UIMAD UR4, UR8, UR4, URZ ;  /* 0x00000004080472a4 */ /* 0x000fe2000f8e023f */
[----:B------:R-:W-:Y:S01]  /*1440*/  IMAD R0, R17, c[0x0][0x1a8], RZ ;  /* 0x00006a0011007a24 */ /* 0x000fe200078e02ff */
[----:B------:R1:W-:Y:S01]  /*1450*/  STL [R1+0x68], R19 ;  /* 0x0000681301007387 */ /* 0x0003e20000100800 */
[C---:B------:R-:W-:Y:S01]  /*1460*/  IMAD R3, R16.reuse, c[0x0][0x1dc], R3 ;  /* 0x0000770010037a24 */ /* 0x040fe200078e0203 */
[C---:B------:R-:W-:Y:S01]  /*1470*/  IADD3 R17, R19.reuse, 0x14180, RZ ;  /* 0x0001418013117810 */ /* 0x040fe20007ffe0ff */
[C---:B------:R-:W-:Y:S01]  /*1480*/  IMAD.WIDE.U32 R12, R16.reuse, c[0x0][0x1d8], R6 ;  /* 0x00007600100c7a25 */ /* 0x040fe200078e0006 */
[----:B------:R-:W-:Y:S01]  /*1490*/  IADD3 R38, R19, 0x141c0, RZ ;  /* 0x000141c013267810 */ /* 0x000fe20007ffe0ff */
[----:B------:R-:W-:Y:S01]  /*14a0*/  UIMAD UR19, UR13, UR5, UR4 ;  /* 0x000000050d1372a4 */ /* 0x000fe2000f8e0204 */
[----:B------:R-:W-:Y:S01]  /*14b0*/  @P0 IADD3 R38, R17, -0x40, RZ ;  /* 0xffffffc011260810 */ /* 0x000fe20007ffe0ff */
[----:B------:R-:W-:Y:S01]  /*14c0*/  IMAD.WIDE.U32 R8, R16, c[0x0][0x1a8], R4 ;  /* 0x00006a0010087a25 */ /* 0x000fe200078e0004 */
[----:B------:R-:W-:Y:S01]  /*14d0*/  LEA R6, P1, R12, c[0x0][0x1c0], 0x1 ;  /* 0x000070000c067a11 */ /* 0x000fe200078208ff */
[----:B------:R-:W-:Y:S01]  /*14e0*/  ULDC.64 UR4, c[0x0][0x178] ;  /* 0x00005e0000047ab9 */ /* 0x000fe20000000a00 */
[----:B------:R-:W-:Y:S01]  /*14f0*/  IADD3 R17, R2, 0x40, RZ ;  /* 0x0000004002117810 */ /* 0x000fe20007ffe0ff */
[----:B------:R-:W-:Y:S01]  /*1500*/  IMAD.U32 R18, RZ, RZ, UR13 ;  /* 0x0000000dff127e24 */ /* 0x000fe2000f8e00ff */
[----:B------:R-:W-:Y:S01]  /*1510*/  LEA R4, P0, R8, c[0x0][0x190], 0x1 ;  /* 0x0000640008047a11 */ /* 0x000fe200078008ff */
[----:B------:R-:W-:Y:S01]  /*1520*/  UIMAD UR22, UR20, UR4, URZ ;  /* 0x00000004141672a4 */ /* 0x000fe2000f8e023f */
[----:B------:R-:W-:Y:S01]  /*1530*/  ISETP.GE.AND P3, PT, R17, c[0x0][0x1cc], PT ;  /* 0x0000730011007a0c */ /* 0x000fe20003f66270 */
[----:B------:R-:W-:Y:S01]  /*1540*/  IMAD.WIDE.U32 R42, R18, c[0x0][0x188], R10 ;  /* 0x00006200122a7a25 */ /* 0x000fe200078e000a */
[----:B------:R-:W-:Y:S01]  /*1550*/  IADD3 R18, R2, 0x80, RZ ;  /* 0x0000008002127810 */ /* 0x000fe20007ffe0ff */
[----:B------:R-:W-:Y:S01]  /*1560*/  UIMAD.WIDE.U32 UR24, UR18, UR4, URZ ;  /* 0x00000004121872a5 */ /* 0x000fe2000f8e003f */
[----:B------:R2:W-:Y:S01]  /*1570*/  STL [R1+0x6c], R38 ;  /* 0x00006c2601007387 */ /* 0x0005e20000100800 */
[----:B------:R-:W-:Y:S01]  /*1580*/  IMAD.MOV.U32 R11, RZ, RZ, c[0x0][0x1dc] ;  /* 0x00007700ff0b7624 */ /* 0x000fe200078e00ff */
[----:B------:R-:W-:Y:S01]  /*1590*/  UIMAD UR22, UR18, UR5, UR22 ;  /* 0x00000005121672a4 */ /* 0x000fe2000f8e0216 */
[----:B------:R-:W-:Y:S01]  /*15a0*/  ISETP.GE.AND P2, PT, R18, c[0x0][0x1cc], PT ;  /* 0x0000730012007a0c */ /* 0x000fe20003f46270 */
[----:B------:R3:W-:Y:S01]  /*15b0*/  STL.64 [R1+0xa0], R42 ;  /* 0x0000a02a01007387 */ /* 0x0007e20000100a00 */
[----:B------:R-:W-:Y:S01]  /*15c0*/  IADD3 R39, R43, UR19, RZ ;  /* 0x000000132b277c10 */ /* 0x000fe2000fffe0ff */
[----:B------:R-:W-:Y:S01]  /*15d0*/  UIADD3 UR22, UR25, UR22, URZ ;  /* 0x0000001619167290 */ /* 0x000fe2000fffe03f */
[----:B-1----:R-:W-:Y:S01]  /*15e0*/  IMAD R19, R16, c[0x0][0x1ac], R0 ;  /* 0x00006b0010137a24 */ /* 0x002fe200078e0200 */
[----:B------:R-:W-:Y:S01]  /*15f0*/  ULDC.64 UR4, c[0x0][0x218] ;  /* 0x0000860000047ab9 */ /* 0x000fe20000000a00 */
[----:B------:R-:W-:Y:S01]  /*1600*/  IMAD.IADD R0, R13, 0x1, R3 ;  /* 0x000000010d007824 */ /* 0x000fe200078e0203 */
[----:B------:R-:W-:Y:S01]  /*1610*/  UIMAD UR4, UR8, UR4, URZ ;  /* 0x00000004080472a4 */ /* 0x000fe2000f8e023f */
[----:B------:R-:W-:Y:S01]  /*1620*/  IMAD.IADD R3, R9, 0x1, R19 ;  /* 0x0000000109037824 */ /* 0x000fe200078e0213 */
[----:B------:R-:W-:Y:S01]  /*1630*/  IADD3 R19, R2, 0xc0, RZ ;  /* 0x000000c002137810 */ /* 0x000fe20007ffe0ff */
[----:B------:R-:W-:Y:S01]  /*1640*/  IMAD.MOV.U32 R9, RZ, RZ, c[0x0][0x1ac] ;  /* 0x00006b00ff097624 */ /* 0x000fe200078e00ff */
[----:B------:R-:W-:Y:S01]  /*1650*/  LEA.HI.X R7, R12, c[0x0][0x1c4], R0, 0x1, P1 ;  /* 0x000071000c077a11 */ /* 0x000fe200008f0c00 */
[----:B------:R-:W-:Y:S01]  /*1660*/  IMAD.MOV.U32 R0, RZ, RZ, c[0x0][0x1a8] ;  /* 0x00006a00ff007624 */ /* 0x000fe200078e00ff */
[----:B------:R-:W-:Y:S01]  /*1670*/  LEA.HI.X R5, R8, c[0x0][0x194], R3, 0x1, P0 ;  /* 0x0000650008057a11 */ /* 0x000fe200000f0c03 */
[----:B------:R-:W-:Y:S01]  /*1680*/  IMAD.MOV.U32 R3, RZ, RZ, c[0x0][0x1d8] ;  /* 0x00007600ff037624 */ /* 0x000fe200078e00ff */
[----:B------:R-:W-:Y:S01]  /*1690*/  ISETP.GE.AND P5, PT, R19, c[0x0][0x1cc], PT ;  /* 0x0000730013007a0c */ /* 0x000fe20003fa6270 */
[----:B------:R-:W-:Y:S01]  /*16a0*/  IMAD.U32 R12, RZ, RZ, UR24 ;  /* 0x00000018ff0c7e24 */ /* 0x000fe2000f8e00ff */
[C---:B------:R-:W-:Y:S01]  /*16b0*/  LEA R8, P0, R0.reuse, R4, 0x6 ;  /* 0x0000000400087211 */ /* 0x040fe200078030ff */
[----:B------:R-:W-:Y:S01]  /*16c0*/  IMAD.U32 R13, RZ, RZ, UR25 ;  /* 0x00000019ff0d7e24 */ /* 0x000fe2000f8e00ff */
[C---:B------:R-:W-:Y:S01]  /*16d0*/  LEA R10, P1, R3.reuse, R6, 0x6 ;  /* 0x00000006030a7211 */ /* 0x040fe200078230ff */
[----:B------:R-:W-:Y:S01]  /*16e0*/  IMAD.U32 R16, RZ, RZ, UR22 ;  /* 0x00000016ff107e24 */ /* 0x000fe2000f8e00ff */
[----:B------:R-:W-:Y:S01]  /*16f0*/  LEA.HI.X R9, R0, R5, R9, 0x6, P0 ;  /* 0x0000000500097211 */ /* 0x000fe200000f3409 */
[----:B--2---:R-:W-:Y:S01]  /*1700*/  IMAD.SHL.U32 R38, R26, 0x2, RZ ;  /* 0x000000021a267824 */ /* 0x004fe200078e00ff */
[----:B------:R-:W-:Y:S01]  /*1710*/  IADD3 R0, -R40, UR15, RZ ;  /* 0x0000000f28007c10 */ /* 0x000fe2000fffe1ff */
[----:B------:R-:W-:Y:S01]  /*1720*/  ULDC.64 UR6, c[0x0][0x208] ;  /* 0x0000820000067ab9 */ /* 0x000fe20000000a00 */
[----:B------:R-:W-:Y:S01]  /*1730*/  LEA.HI.X R11, R3, R7, R11, 0x6, P1 ;  /* 0x00000007030b7211 */ /* 0x000fe200008f340b */
[----:B------:R-:W-:Y:S01]  /*1740*/  IMAD.U32 R3, RZ, RZ, UR13 ;  /* 0x0000000dff037e24 */ /* 0x000fe2000f8e00ff */
[C---:B------:R-:W-:Y:S01]  /*1750*/  ISETP.LT.OR P1, PT, R0.reuse, 0x1, P4 ;  /* 0x000000010000780c */ /* 0x040fe20002721670 */
[----:B------:R-:W-:Y:S01]  /*1760*/  USHF.L.U64.HI UR7, UR6, UR21, UR7 ;  /* 0x0000001506077299 */ /* 0x000fe20008010207 */
[C---:B------:R-:W-:Y:S01]  /*1770*/  ISETP.LT.OR P0, PT, R0.reuse, 0x1, P3 ;  /* 0x000000010000780c */ /* 0x040fe20001f01670 */
[----:B------:R-:W-:Y:S01]  /*1780*/  UIMAD UR4, UR13, UR5, UR4 ;  /* 0x000000050d0472a4 */ /* 0x000fe2000f8e0204 */
[C---:B------:R-:W-:Y:S01]  /*1790*/  ISETP.LT.OR P6, PT, R0.reuse, 0x1, P2 ;  /* 0x000000010000780c */ /* 0x040fe200017c1670 */
[----:B------:R-:W-:Y:S01]  /*17a0*/  USHF.L.U32 UR6, UR6, 0x5, URZ ;  /* 0x0000000506067899 */ /* 0x000fe2000800063f */
[C---:B------:R-:W-:Y:S01]  /*17b0*/  ISETP.LT.OR P4, PT, R0.reuse, 0x21, P4 ;  /* 0x000000210000780c */ /* 0x040fe20002781670 */
[----:B------:R-:W-:Y:S01]  /*17c0*/  UIMAD UR7, UR7, UR18, URZ ;  /* 0x00000012070772a4 */ /* 0x000fe2000f8e023f */
[----:B------:R-:W-:Y:S01]  /*17d0*/  STL [R1+0x50], R38 ;  /* 0x0000502601007387 */ /* 0x000fe20000100800 */
[----:B------:R-:W-:Y:S01]  /*17e0*/  USHF.L.U32 UR19, UR18, 0x5, URZ ;  /* 0x0000000512137899 */ /* 0x000fe2000800063f */
[----:B------:R-:W-:Y:S01]  /*17f0*/  IMAD.MOV.U32 R148, RZ, RZ, 0x20 ;  /* 0x00000020ff947424 */ /* 0x000fe200078e00ff */
[----:B------:R-:W-:Y:S01]  /*1800*/  UIMAD UR7, UR20, UR6, UR7 ;  /* 0x00000006140772a4 */ /* 0x000fe2000f8e0207 */
[----:B------:R-:W-:Y:S01]  /*1810*/  STL [R1+0xbc], R39 ;  /* 0x0000bc2701007387 */ /* 0x000fe20000100800 */
[----:B------:R-:W-:Y:S01]  /*1820*/  CS2R R120, SRZ ;  /* 0x0000000000787805 */ /* 0x000fe2000001ff00 */
[----:B------:R-:W-:Y:S01]  /*1830*/  ULDC UR20, c[0x0][0x168] ;  /* 0x00005a0000147ab9 */ /* 0x000fe20000000800 */
[----:B------:R-:W-:Y:S01]  /*1840*/  CS2R R118, SRZ ;  /* 0x0000000000767805 */ /* 0x000fe2000001ff00 */
[----:B------:R-:W-:Y:S01]  /*1850*/  @!PT LDS RZ, [RZ] ;  /* 0x00000000fffff984 */ /* 0x000fe20000000800 */
[----:B------:R-:W-:Y:S01]  /*1860*/  @!PT LDS RZ, [RZ] ;  /* 0x00000000fffff984 */ /* 0x000fe20000000800 */
[----:B------:R-:W-:Y:S01]  /*1870*/  @!PT LDS RZ, [RZ] ;  /* 0x00000000fffff984 */ /* 0x000fe20000000800 */
[----:B------:R1:W-:Y:S01]  /*1880*/  LDGSTS.E.BYPASS.LTC128B.128 [R38+0x8080], [R6.64], !P1 ;  /* 0x0808000006267fae */ /* 0x0003e2000c901d50 */
[----:B------:R-:W-:Y:S01]  /*1890*/  ISETP.LT.OR P1, PT, R0, 0x1, P5 ;  /* 0x000000010000780c */ /* 0x000fe20002f21670 */
[----:B------:R-:W-:Y:S01]  /*18a0*/  UIADD3 UR20, -UR19, UR20, URZ ;  /* 0x0000001413147290 */ /* 0x000fe2000fffe13f */
[----:B------:R-:W-:Y:S01]  /*18b0*/  CS2R R116, SRZ ;  /* 0x0000000000747805 */ /* 0x000fe2000001ff00 */
[----:B------:R1:W-:Y:S01]  /*18c0*/  LDGSTS.E.BYPASS.LTC128B.128 [R38+0xa080], [R6.64+0x80], !P0 ;  /* 0x0a08008006267fae */ /* 0x0003e2000c101d50 */
[C---:B------:R-:W-:Y:S01]  /*18d0*/  LEA R13, P0, R12.reuse, R42, 0x5 ;  /* 0x0000002a0c0d7211 */ /* 0x040fe200078028ff */
[----:B---3--:R-:W-:Y:S01]  /*18e0*/  IMAD.WIDE.U32 R42, R3, c[0x0][0x218], R14 ;  /* 0x00008600032a7a25 */ /* 0x008fe200078e000e */
[----:B------:R-:W-:Y:S01]  /*18f0*/  CS2R R114, SRZ ;  /* 0x0000000000727805 */ /* 0x000fe2000001ff00 */
[----:B------:R1:W-:Y:S01]  /*1900*/  LDGSTS.E.BYPASS.LTC128B.128 [R38+0xc080], [R6.64+0x100], !P6 ;  /* 0x0c08010006267fae */ /* 0x0003e2000f101d50 */
[----:B------:R-:W-:Y:S01]  /*1910*/  LEA.HI.X R16, R12, R39, R16, 0x5, P0 ;  /* 0x000000270c107211 */ /* 0x000fe200000f2c10 */
[----:B------:R-:W-:Y:S01]  /*1920*/  IMAD.MOV.U32 R14, RZ, RZ, R42 ;  /* 0x000000ffff0e7224 */ /* 0x000fe200078e002a */
[C---:B------:R-:W-:Y:S01]  /*1930*/  ISETP.LT.OR P0, PT, R0.reuse, 0x21, P3 ;  /* 0x000000210000780c */ /* 0x040fe20001f01670 */
[----:B------:R2:W-:Y:S01]  /*1940*/  STL.64 [R1+0x98], R42 ;  /* 0x0000982a01007387 */ /* 0x0005e20000100a00 */
[----:B------:R-:W-:Y:S01]  /*1950*/  P2R R12, PR, RZ, 0x10 ;  /* 0x00000010ff0c7803 */ /* 0x000fe20000000000 */
[----:B------:R-:W-:Y:S01]  /*1960*/  CS2R R112, SRZ ;  /* 0x0000000000707805 */ /* 0x000fe2000001ff00 */
[----:B------:R-:W-:Y:S01]  /*1970*/  P2R R3, PR, RZ, 0x1 ;  /* 0x00000001ff037803 */ /* 0x000fe20000000000 */
[----:B------:R1:W-:Y:S01]  /*1980*/  LDGSTS.E.BYPASS.LTC128B.128 [R38+0xe080], [R6.64+0x180], !P1 ;  /* 0x0e08018006267fae */ /* 0x0003e2000c901d50 */
[----:B------:R-:W-:Y:S01]  /*1990*/  ISETP.LT.OR P1, PT, R0, 0x21, P2 ;  /* 0x000000210000780c */ /* 0x000fe20001721670 */
[----:B------:R-:W-:Y:S01]  /*19a0*/  CS2R R110, SRZ ;  /* 0x00000000006e7805 */ /* 0x000fe2000001ff00 */
[----:B------:R-:W-:Y:S01]  /*19b0*/  ISETP.NE.AND P2, PT, R12, RZ, PT ;  /* 0x000000ff0c00720c */ /* 0x000fe20003f45270 */
[----:B------:R-:W-:Y:S01]  /*19c0*/  CS2R R108, SRZ ;  /* 0x00000000006c7805 */ /* 0x000fe2000001ff00 */
[----:B------:R-:W-:Y:S01]  /*19d0*/  ISETP.NE.AND P6, PT, R3, RZ, PT ;  /* 0x000000ff0300720c */ /* 0x000fe20003fc5270 */
[----:B------:R-:W-:Y:S01]  /*19e0*/  CS2R R106, SRZ ;  /* 0x00000000006a7805 */ /* 0x000fe2000001ff00 */
[----:B------:R-:W-:Y:S01]  /*19f0*/  ISETP.GE.AND P4, PT, R2, c[0x0][0x19c], PT ;  /* 0x0000670002007a0c */ /* 0x000fe20003f86270 */
[----:B------:R-:W-:Y:S01]  /*1a00*/  CS2R R104, SRZ ;  /* 0x0000000000687805 */ /* 0x000fe2000001ff00 */
[----:B------:R-:W-:Y:S01]  /*1a10*/  ISETP.GE.AND P3, PT, R17, c[0x0][0x19c], PT ;  /* 0x0000670011007a0c */ /* 0x000fe20003f66270 */
[----:B------:R-:W-:Y:S01]  /*1a20*/  CS2R R102, SRZ ;  /* 0x0000000000667805 */ /* 0x000fe2000001ff00 */
[C---:B------:R-:W-:Y:S01]  /*1a30*/  ISETP.LT.OR P0, PT, R0.reuse, 0x21, P5 ;  /* 0x000000210000780c */ /* 0x040fe20002f01670 */
[----:B------:R-:W-:Y:S01]  /*1a40*/  CS2R R100, SRZ ;  /* 0x0000000000647805 */ /* 0x000fe2000001ff00 */
[----:B------:R-:W-:Y:S01]  /*1a50*/  ISETP.LT.OR P5, PT, R0, 0x1, P4 ;  /* 0x000000010000780c */ /* 0x000fe200027a1670 */
[----:B------:R-:W-:Y:S01]  /*1a60*/  CS2R R98, SRZ ;  /* 0x0000000000627805 */ /* 0x000fe2000001ff00 */
[----:B------:R-:W-:Y:S01]  /*1a70*/  IADD3 R15, R43, UR4, RZ ;  /* 0x000000042b0f7c10 */ /* 0x000fe2000fffe0ff */
[----:B------:R3:W-:Y:S01]  /*1a80*/  LDGSTS.E.BYPASS.LTC128B.128 [R38+0x9080], [R10.64], !P2 ;  /* 0x090800000a267fae */ /* 0x0007e2000d101d50 */
[----:B------:R-:W-:Y:S01]  /*1a90*/  ISETP.GE.AND P2, PT, R18, c[0x0][0x19c], PT ;  /* 0x0000670012007a0c */ /* 0x000fe20003f46270 */
[----:B------:R-:W-:Y:S01]  /*1aa0*/  ULDC.64 UR4, c[0x0][0x288] ;  /* 0x0000a20000047ab9 */ /* 0x000fe20000000a00 */
[----:B------:R-:W-:Y:S01]  /*1ab0*/  CS2R R96, SRZ ;  /* 0x0000000000607805 */ /* 0x000fe2000001ff00 */
[----:B------:R3:W-:Y:S01]  /*1ac0*/  LDGSTS.E.BYPASS.LTC128B.128 [R38+0xb080], [R10.64+0x80], !P6 ;  /* 0x0b0800800a267fae */ /* 0x0007e2000f101d50 */
[----:B------:R-:W-:Y:S01]  /*1ad0*/  ISETP.LT.OR P6, PT, R0, 0x1, P3 ;  /* 0x000000010000780c */ /* 0x000fe20001fc1670 */
[----:B------:R-:W-:Y:S01]  /*1ae0*/  UIMAD UR4, UR9, UR4, URZ ;  /* 0x00000004090472a4 */ /* 0x000fe2000f8e023f */
[----:B------:R-:W-:Y:S01]  /*1af0*/  CS2R R94, SRZ ;  /* 0x00000000005e7805 */ /* 0x000fe2000001ff00 */
[----:B------:R3:W-:Y:S01]  /*1b00*/  LDGSTS.E.BYPASS.LTC128B.128 [R38+0xd080], [R10.64+0x100], !P1 ;  /* 0x0d0801000a267fae */ /* 0x0007e2000c901d50 */
[----:B------:R-:W-:Y:S01]  /*1b10*/  ISETP.GE.AND P1, PT, R19, c[0x0][0x19c], PT ;  /* 0x0000670013007a0c */ /* 0x000fe20003f26270 */
[----:B------:R-:W-:Y:S01]  /*1b20*/  UIMAD UR4, UR12, UR5, UR4 ;  /* 0x000000050c0472a4 */ /* 0x000fe2000f8e0204 */
[----:B-1----:R-:W-:Y:S01]  /*1b30*/  IMAD.U32 R6, RZ, RZ, UR6 ;  /* 0x00000006ff067e24 */ /* 0x002fe2000f8e00ff */
[----:B------:R3:W-:Y:S01]  /*1b40*/  LDGSTS.E.BYPASS.LTC128B.128 [R38+0xf080], [R10.64+0x180], !P0 ;  /* 0x0f0801800a267fae */ /* 0x0007e2000c101d50 */
[----:B------:R-:W-:Y:S01]  /*1b50*/  CS2R R92, SRZ ;  /* 0x00000000005c7805 */ /* 0x000fe2000001ff00 */
[----:B------:R-:W-:Y:S01]  /*1b60*/  CS2R R90, SRZ ;  /* 0x00000000005a7805 */ /* 0x000fe2000001ff00 */
[----:B------:R-:W-:Y:S01]  /*1b70*/  IMAD.WIDE.U32 R6, R6, UR18, R14 ;  /* 0x0000001206067c25 */ /* 0x000fe2000f8e000e */
[----:B------:R-:W0:Y:S01]  /*1b80*/  LDGDEPBAR ;  /* 0x00000000000079af */ /* 0x000e220000000000 */
[----:B------:R-:W-:Y:S01]  /*1b90*/  CS2R R88, SRZ ;  /* 0x0000000000587805 */ /* 0x000fe2000001ff00 */
[----:B------:R-:W-:Y:S01]  /*1ba0*/  CS2R R86, SRZ ;  /* 0x0000000000567805 */ /* 0x000fe2000001ff00 */
[----:B------:R-:W-:Y:S01]  /*1bb0*/  CS2R R82, SRZ ;  /* 0x0000000000527805 */ /* 0x000fe2000001ff00 */
[----:B------:R1:W-:Y:S01]  /*1bc0*/  LDGSTS.E.BYPASS.LTC128B.128 [R38+0x80], [R4.64], !P5 ;  /* 0x0008000004267fae */ /* 0x0003e2000e901d50 */
[----:B------:R-:W-:Y:S01]  /*1bd0*/  IADD3 R3, R7, UR7, RZ ;  /* 0x0000000707037c10 */ /* 0x000fe2000fffe0ff */
[----:B------:R-:W-:Y:S01]  /*1be0*/  ULDC.64 UR6, c[0x0][0x270] ;  /* 0x00009c0000067ab9 */ /* 0x000fe20000000a00 */
[C---:B------:R-:W-:Y:S01]  /*1bf0*/  ISETP.LT.OR P5, PT, R0.reuse, 0x1, P1 ;  /* 0x000000010000780c */ /* 0x040fe20000fa1670 */
[----:B------:R1:W-:Y:S01]  /*1c00*/  LDGSTS.E.BYPASS.LTC128B.128 [R38+0x2080], [R4.64+0x80], !P6 ;  /* 0x0208008004267fae */ /* 0x0003e2000f101d50 */
[C---:B------:R-:W-:Y:S01]  /*1c10*/  ISETP.LT.OR P6, PT, R0.reuse, 0x1, P2 ;  /* 0x000000010000780c */ /* 0x040fe200017c1670 */
[----:B------:R-:W-:Y:S01]  /*1c20*/  UIMAD UR6, UR9, UR6, URZ ;  /* 0x00000006090672a4 */ /* 0x000fe2000f8e023f */
[----:B------:R-:W-:Y:S01]  /*1c30*/  CS2R R80, SRZ ;  /* 0x0000000000507805 */ /* 0x000fe2000001ff00 */
[----:B------:R4:W-:Y:S01]  /*1c40*/  STL.64 [R1+0x80], R14 ;  /* 0x0000800e01007387 */ /* 0x0009e20000100a00 */
[----:B------:R-:W-:Y:S01]  /*1c50*/  P2R R7, PR, RZ, 0x40 ;  /* 0x00000040ff077803 */ /* 0x000fe20000000000 */
[----:B------:R-:W-:Y:S01]  /*1c60*/  UIMAD UR6, UR12, UR7, UR6 ;  /* 0x000000070c0672a4 */ /* 0x000fe2000f8e0206 */
[C---:B------:R-:W-:Y:S01]  /*1c70*/  ISETP.LT.OR P6, PT, R0.reuse, 0x21, P4 ;  /* 0x000000210000780c */ /* 0x040fe200027c1670 */
[----:B------:R-:W-:Y:S01]  /*1c80*/  CS2R R78, SRZ ;  /* 0x00000000004e7805 */ /* 0x000fe2000001ff00 */
[----:B------:R-:W-:Y:S01]  /*1c90*/  ISETP.LT.OR P4, PT, R0, 0x21, P2 ;  /* 0x000000210000780c */ /* 0x000fe20001781670 */
[----:B------:R-:W-:Y:S01]  /*1ca0*/  CS2R R76, SRZ ;  /* 0x00000000004c7805 */ /* 0x000fe2000001ff00 */
[----:B------:R-:W-:Y:S01]  /*1cb0*/  CS2R R74, SRZ ;  /* 0x00000000004a7805 */ /* 0x000fe2000001ff00 */
[----:B------:R-:W-:Y:S01]  /*1cc0*/  CS2R R72, SRZ ;  /* 0x0000000000487805 */ /* 0x000fe2000001ff00 */
[----:B------:R-:W-:Y:S01]  /*1cd0*/  CS2R R70, SRZ ;  /* 0x0000000000467805 */ /* 0x000fe2000001ff00 */
[----:B------:R-:W-:Y:S01]  /*1ce0*/  CS2R R68, SRZ ;  /* 0x0000000000447805 */ /* 0x000fe2000001ff00 */
[C---:B---3--:R-:W-:Y:S01]  /*1cf0*/  LEA R10, P0, R6.reuse, c[0x0][0x1f0], 0x1 ;  /* 0x00007c00060a7a11 */ /* 0x048fe200078008ff */
[----:B------:R-:W-:Y:S01]  /*1d00*/  CS2R R66, SRZ ;  /* 0x0000000000427805 */ /* 0x000fe2000001ff00 */
[----:B------:R-:W-:Y:S01]  /*1d10*/  CS2R R64, SRZ ;  /* 0x0000000000407805 */ /* 0x000fe2000001ff00 */
[----:B------:R-:W-:Y:S01]  /*1d20*/  CS2R R62, SRZ ;  /* 0x00000000003e7805 */ /* 0x000fe2000001ff00 */
[----:B------:R-:W-:Y:S01]  /*1d30*/  LEA.HI.X R11, R6, c[0x0][0x1f4], R3, 0x1, P0 ;  /* 0x00007d00060b7a11 */ /* 0x000fe200000f0c03 */
[----:B------:R-:W-:Y:S01]  /*1d40*/  CS2R R60, SRZ ;  /* 0x00000000003c7805 */ /* 0x000fe2000001ff00 */
[----:B------:R-:W-:Y:S01]  /*1d50*/  P2R R3, PR, RZ, 0x20 ;  /* 0x00000020ff037803 */ /* 0x000fe20000000000 */
[----:B------:R-:W-:Y:S01]  /*1d60*/  CS2R R58, SRZ ;  /* 0x00000000003a7805 */ /* 0x000fe2000001ff00 */
[C---:B------:R-:W-:Y:S01]  /*1d70*/  ISETP.LT.OR P5, PT, R0.reuse, 0x21, P3 ;  /* 0x000000210000780c */ /* 0x040fe20001fa1670 */
[----:B------:R-:W-:Y:S01]  /*1d80*/  CS2R R56, SRZ ;  /* 0x0000000000387805 */ /* 0x000fe2000001ff00 */
[----:B------:R-:W-:Y:S01]  /*1d90*/  ISETP.LT.OR P3, PT, R0, 0x21, P1 ;  /* 0x000000210000780c */ /* 0x000fe20000f61670 */
[----:B------:R-:W-:Y:S01]  /*1da0*/  IMAD.SHL.U32 R0, R20, 0x40, RZ ;  /* 0x0000004014007824 */ /* 0x000fe200078e00ff */
[----:B------:R-:W-:Y:S01]  /*1db0*/  ISETP.NE.AND P1, PT, R7, RZ, PT ;  /* 0x000000ff0700720c */ /* 0x000fe20003f25270 */
[----:B------:R-:W-:Y:S01]  /*1dc0*/  CS2R R54, SRZ ;  /* 0x0000000000367805 */ /* 0x000fe2000001ff00 */
[----:B------:R-:W-:Y:S01]  /*1dd0*/  ISETP.NE.AND P2, PT, R3, RZ, PT ;  /* 0x000000ff0300720c */ /* 0x000fe20003f45270 */
[----:B------:R-:W-:Y:S01]  /*1de0*/  IMAD R3, R22, 0x800, R23 ;  /* 0x0000080016037824 */ /* 0x000fe200078e0217 */
[C---:B------:R-:W-:Y:S01]  /*1df0*/  LEA R6, P0, R13.reuse, c[0x0][0x160], 0x1 ;  /* 0x000058000d067a11 */ /* 0x040fe200078008ff */
[----:B------:R-:W-:Y:S01]  /*1e00*/  CS2R R52, SRZ ;  /* 0x0000000000347805 */ /* 0x000fe2000001ff00 */
[----:B------:R-:W-:Y:S01]  /*1e10*/  LOP3.LUT R12, R0, 0x1c0, RZ, 0xc0, !PT ;  /* 0x000001c0000c7812 */ /* 0x000fe200078ec0ff */
[----:B------:R-:W-:Y:S01]  /*1e20*/  CS2R R50, SRZ ;  /* 0x0000000000327805 */ /* 0x000fe2000001ff00 */
[----:B------:R-:W-:Y:S01]  /*1e30*/  LEA.HI.X R7, R13, c[0x0][0x164], R16, 0x1, P0 ;  /* 0x000059000d077a11 */ /* 0x000fe200000f0c10 */
[----:B------:R-:W-:Y:S01]  /*1e40*/  CS2R R48, SRZ ;  /* 0x0000000000307805 */ /* 0x000fe2000001ff00 */
[----:B------:R-:W-:Y:S01]  /*1e50*/  LOP3.LUT R0, R12, 0x8, R35, 0xf8, !PT ;  /* 0x000000080c007812 */ /* 0x000fe200078ef823 */
[----:B------:R-:W-:Y:S01]  /*1e60*/  CS2R R46, SRZ ;  /* 0x00000000002e7805 */ /* 0x000fe2000001ff00 */
[----:B------:R-:W-:Y:S01]  /*1e70*/  SHF.R.U32.HI R13, RZ, 0x3, R12 ;  /* 0x00000003ff0d7819 */ /* 0x000fe2000001160c */
[----:B------:R1:W-:Y:S01]  /*1e80*/  LDGSTS.E.BYPASS.LTC128B.128 [R38+0x4080], [R4.64+0x100], !P1 ;  /* 0x0408010004267fae */ /* 0x0003e2000c901d50 */
[----:B------:R-:W-:Y:S01]  /*1e90*/  ISETP.LT.AND P0, PT, R40, UR20, PT ;  /* 0x0000001428007c0c */ /* 0x000fe2000bf01270 */
[----:B------:R-:W-:Y:S01]  /*1ea0*/  CS2R R44, SRZ ;  /* 0x00000000002c7805 */ /* 0x000fe2000001ff00 */
[----:B------:R-:W-:Y:S01]  /*1eb0*/  LOP3.LUT R0, R0, R13, RZ, 0x3c, !PT ;  /* 0x0000000d00007212 */ /* 0x000fe200078e3cff */
[----:B------:R1:W-:Y:S01]  /*1ec0*/  LDGSTS.E.BYPASS.LTC128B.128 [R38+0x6080], [R4.64+0x180], !P2 ;  /* 0x0608018004267fae */ /* 0x0003e2000d101d50 */
[C---:B------:R-:W-:Y:S01]  /*1ed0*/  LOP3.LUT P1, RZ, R20.reuse, 0x2, RZ, 0xc0, !PT ;  /* 0x0000000214ff7812 */ /* 0x040fe2000782c0ff */
[----:B--2---:R-:W-:Y:S01]  /*1ee0*/  CS2R R42, SRZ ;  /* 0x00000000002a7805 */ /* 0x004fe2000001ff00 */
[----:B------:R-:W-:Y:S01]  /*1ef0*/  LOP3.LUT P2, RZ, R20, 0x4, RZ, 0xc0, !PT ;  /* 0x0000000414ff7812 */ /* 0x000fe2000784c0ff */
[----:B------:R2:W-:Y:S01]  /*1f00*/  LDGSTS.E.BYPASS.LTC128B.128 [R38+0x1080], [R8.64], !P6 ;  /* 0x0108000008267fae */ /* 0x0005e2000f101d50 */
[----:B------:R-:W-:Y:S01]  /*1f10*/  ISETP.GE.AND P6, PT, R2, c[0x0][0x16c], PT ;  /* 0x00005b0002007a0c */ /* 0x000fe20003fc6270 */
[----:B------:R-:W-:-:S02]  /*1f20*/  ULDC UR7, c[0x0][0x198] ;  /* 0x0000660000077ab9 */ /* 0x000fc40000000800 */
[----:B------:R2:W-:Y:S01]  /*1f30*/  LDGSTS.E.BYPASS.LTC128B.128 [R38+0x3080], [R8.64+0x80], !P5 ;  /* 0x0308008008267fae */ /* 0x0005e2000e901d50 */
[----:B------:R-:W-:Y:S01]  /*1f40*/  ISETP.GT.AND P5, PT, R84, 0x7, PT ;  /* 0x000000075400780c */ /* 0x000fe20003fa4270 */
[----:B------:R-:W-:Y:S02]  /*1f50*/  ULDC UR9, c[0x0][0x168] ;  /* 0x00005a0000097ab9 */ /* 0x000fe40000000800 */
[----:B------:R2:W-:Y:S01]  /*1f60*/  LDGSTS.E.BYPASS.LTC128B.128 [R38+0x5080], [R8.64+0x100], !P4 ;  /* 0x0508010008267fae */ /* 0x0005e2000e101d50 */
[----:B------:R-:W-:-:S03]  /*1f70*/  ISETP.GE.OR P4, PT, R2, c[0x0][0x16c], !P0 ;  /* 0x00005b0002007a0c */ /* 0x000fc60004786670 */
[----:B------:R2:W-:Y:S01]  /*1f80*/  LDGSTS.E.BYPASS.LTC128B.128 [R38+0x7080], [R8.64+0x180], !P3 ;  /* 0x0708018008267fae */ /* 0x0005e2000d901d50 */
[----:B------:R-:W-:-:S03]  /*1f90*/  ISETP.GE.AND P3, PT, R2, c[0x0][0x1fc], PT ;  /* 0x00007f0002007a0c */ /* 0x000fc60003f66270 */
[----:B------:R-:W0:Y:S01]  /*1fa0*/  LDGDEPBAR ;  /* 0x00000000000079af */ /* 0x000e220000000000 */
[----:B-1----:R-:W-:Y:S02]  /*1fb0*/  P2R R4, PR, RZ, 0x8 ;  /* 0x00000008ff047803 */ /* 0x002fe40000000000 */
[----:B------:R-:W-:Y:S01]  /*1fc0*/  ISETP.GE.OR P3, PT, R2, c[0x0][0x1fc], !P0 ;  /* 0x00007f0002007a0c */ /* 0x000fe20004766670 */
[----:B------:R-:W-:Y:S01]  /*1fd0*/  IMAD.IADD R2, R3, 0x1, R0 ;  /* 0x0000000103027824 */ /* 0x000fe200078e0200 */
[----:B------:R-:W-:Y:S01]  /*1fe0*/  SHF.R.S32.HI R0, RZ, 0x1f, R21 ;  /* 0x0000001fff007819 */ /* 0x000fe20000011415 */
[----:B------:R-:W-:Y:S01]  /*1ff0*/  IMAD.MOV.U32 R3, RZ, RZ, 0x40 ;  /* 0x00000040ff037424 */ /* 0x000fe200078e00ff */
[----:B------:R-:W-:Y:S01]  /*2000*/  P2R R20, PR, RZ, 0x8 ;  /* 0x00000008ff147803 */ /* 0x000fe20000000000 */
[----:B------:R-:W-:Y:S01]  /*2010*/  IMAD.SHL.U32 R39, R2, 0x2, RZ ;  /* 0x0000000202277824 */ /* 0x000fe200078e00ff */
[----:B----4-:R-:W-:Y:S02]  /*2020*/  LEA.HI R14, R0, R21, RZ, 0x2 ;  /* 0x00000015000e7211 */ /* 0x010fe400078f10ff */
[----:B------:R-:W-:-:S02]  /*2030*/  SEL R0, R148, 0xffffffe0, !P1 ;  /* 0xffffffe094007807 */ /* 0x000fc40004800000 */
[----:B------:R-:W-:Y:S01]  /*2040*/  SEL R2, R3, 0xffffffc0, !P2 ;  /* 0xffffffc003027807 */ /* 0x000fe20005000000 */
[----:B------:R-:W-:Y:S01]  /*2050*/  IMAD.U32 R3, RZ, RZ, UR13 ;  /* 0x0000000dff037e24 */ /* 0x000fe2000f8e00ff */
[----:B------:R-:W-:Y:S01]  /*2060*/  ISETP.GE.OR P3, PT, R17, c[0x0][0x16c], !P0 ;  /* 0x00005b0011007a0c */ /* 0x000fe20004766670 */
[----:B------:R-:W-:Y:S01]  /*2070*/  IMAD.IADD R26, R39, 0x1, R0 ;  /* 0x00000001271a7824 */ /* 0x000fe200078e0200 */
[----:B------:R-:W-:Y:S01]  /*2080*/  ISETP.GE.OR P2, PT, R18, c[0x0][0x16c], !P0 ;  /* 0x00005b0012007a0c */ /* 0x000fe20004746670 */
[----:B------:R-:W-:-:S04]  /*2090*/  DEPBAR.LE SB0, 0x1 ;  /* 0x000080400000791a */ /* 0x000fc80000000000 */
[----:B------:R-:W-:Y:S01]  /*20a0*/  BAR.SYNC.DEFER_BLOCKING 0x0 ;  /* 0x0000000000007b1d */ /* 0x000fe20000010000 */
[----:B------:R-:W-:Y:S01]  /*20b0*/  IMAD.IADD R16, R39, 0x1, R2 ;  /* 0x0000000127107824 */ /* 0x000fe200078e0202 */
[----:B------:R-:W-:Y:S01]  /*20c0*/  ISETP.GE.OR P1, PT, R19, c[0x0][0x16c], !P0 ;  /* 0x00005b0013007a0c */ /* 0x000fe20004726670 */
[----:B------:R-:W-:Y:S01]  /*20d0*/  IMAD.IADD R15, R2, 0x1, R26 ;  /* 0x00000001020f7824 */ /* 0x000fe200078e021a */
[----:B------:R-:W-:Y:S01]  /*20e0*/  IADD3 R5, R31, UR4, RZ ;  /* 0x000000041f057c10 */ /* 0x000fe2000fffe0ff */
[----:B--2---:R-:W-:Y:S01]  /*20f0*/  IMAD.MOV.U32 R8, RZ, RZ, R28 ;  /* 0x000000ffff087224 */ /* 0x004fe200078e001c */
[----:B------:R-:W-:Y:S01]  /*2100*/  ULDC.64 UR4, c[0x0][0x278] ;  /* 0x00009e0000047ab9 */ /* 0x000fe20000000a00 */
[----:B------:R-:W-:Y:S01]  /*2110*/  IADD3 R9, R29, UR6, RZ ;  /* 0x000000061d097c10 */ /* 0x000fe2000fffe0ff */
[----:B------:R-:W-:Y:S01]  /*2120*/  UIMAD UR4, UR8, UR4, URZ ;  /* 0x00000004080472a4 */ /* 0x000fe2000f8e023f */
[----:B------:R-:W-:Y:S01]  /*2130*/  IMAD.U32 R0, RZ, RZ, UR13 ;  /* 0x0000000dff007e24 */ /* 0x000fe2000f8e00ff */
[----:B------:R-:W-:Y:S01]  /*2140*/  STL [R1+0x28], R39 ;  /* 0x0000282701007387 */ /* 0x000fe20000100800 */
[----:B------:R-:W-:Y:S01]  /*2150*/  USHF.R.S32.HI UR6, URZ, 0x1f, UR19 ;  /* 0x0000001f3f067899 */ /* 0x000fe20008011413 */
[----:B------:R-:W-:Y:S01]  /*2160*/  IMAD.WIDE.U32 R40, R3, c[0x0][0x278], R8 ;  /* 0x00009e0003287a25 */ /* 0x000fe200078e0008 */
[----:B------:R-:W-:Y:S01]  /*2170*/  UIMAD UR5, UR13, UR5, UR4 ;  /* 0x000000050d0572a4 */ /* 0x000fe2000f8e0204 */
[----:B------:R-:W-:Y:S01]  /*2180*/  STL [R1+0x2c], R26 ;  /* 0x00002c1a01007387 */ /* 0x000fe20000100800 */
[----:B------:R-:W-:Y:S01]  /*2190*/  LOP3.LUT R14, R14, 0x1ffffffc, RZ, 0xc0, !PT ;  /* 0x1ffffffc0e0e7812 */ /* 0x000fe200078ec0ff */
[----:B------:R-:W-:Y:S01]  /*21a0*/  IMAD.WIDE.U32 R150, R0, c[0x0][0x240], R24 ;  /* 0x0000900000967a25 */ /* 0x000fe200078e0018 */
[----:B------:R-:W-:Y:S01]  /*21b0*/  LOP3.LUT R0, R33, 0xfffffff0, RZ, 0xc0, !PT ;  /* 0xfffffff021007812 */ /* 0x000fe200078ec0ff */
[----:B------:R-:W-:Y:S02]  /*21c0*/  STL [R1+0x34], R16 ;  /* 0x0000341001007387 */ /* 0x000fe40000100800 */
[----:B------:R-:W-:Y:S01]  /*21d0*/  IMAD.IADD R21, R21, 0x1, -R14 ;  /* 0x0000000115157824 */ /* 0x000fe200078e0a0e */
[----:B------:R-:W-:Y:S01]  /*21e0*/  LOP3.LUT R14, R27, 0xffffffe0, RZ, 0xc0, !PT ;  /* 0xffffffe01b0e7812 */ /* 0x000fe200078ec0ff */
[----:B------:R-:W-:Y:S01]  /*21f0*/  STL [R1+0x30], R15 ;  /* 0x0000300f01007387 */ /* 0x000fe20000100800 */
[----:B------:R-:W-:-:S02]  /*2200*/  IMAD.IADD R0, R84, 0x1, -R0 ;  /* 0x0000000154007824 */ /* 0x000fc400078e0a00 */
[----:B------:R-:W-:Y:S01]  /*2210*/  IMAD.U32 R9, RZ, RZ, UR13 ;  /* 0x0000000dff097e24 */ /* 0x000fe2000f8e00ff */
[----:B------:R-:W1:Y:S02]  /*2220*/  LDSM.16.M88.4 R164, [R39+0x8080] ;  /* 0x0080800027a4783b */ /* 0x000e640000000200 */
[----:B------:R-:W-:Y:S02]  /*2230*/  SHF.R.S32.HI R8, RZ, 0x1f, R0 ;  /* 0x0000001fff087819 */ /* 0x000fe40000011400 */
[----:B------:R-:W2:Y:S02]  /*2240*/  LDSM.16.M88.4 R168, [R26+0x8080] ;  /* 0x008080001aa8783b */ /* 0x000ea40000000200 */
[----:B------:R-:W-:Y:S02]  /*2250*/  LEA.HI R8, R8, R0, RZ, 0x3 ;  /* 0x0000000008087211 */ /* 0x000fe400078f18ff */
[----:B------:R-:W3:Y:S04]  /*2260*/  LDSM.16.M88.4 R172, [R16+0x8080] ;  /* 0x0080800010ac783b */ /* 0x000ee80000000200 */
[----:B------:R-:W4:Y:S04]  /*2270*/  LDSM.16.M88.4 R176, [R15+0x8080] ;  /* 0x008080000fb0783b */ /* 0x000f280000000200 */
        /* <DEDUP_REMOVED lines=11> */
[----:B------:R2:W1:Y:S04]  /*2330*/  LDSM.16.M88.4 R224, [R15+0xe080] ;  /* 0x00e080000fe0783b */ /* 0x0004680000000200 */
[----:B------:R-:W-:Y:S06]  /*2340*/  BAR.SYNC.DEFER_BLOCKING 0x0 ;  /* 0x0000000000007b1d */ /* 0x000fec0000010000 */
[----:B------:R-:W-:Y:S04]  /*2350*/  STL.64 [R1+0xb0], R150 ;  /* 0x0000b09601007387 */ /* 0x000fe80000100a00 */
[----:B------:R1:W-:Y:S01]  /*2360*/  STL.64 [R1+0x90], R40 ;  /* 0x0000902801007387 */ /* 0x0003e20000100a00 */
[----:B-----5:R-:W-:-:S02]  /*2370*/  SEL R26, RZ, 0x1, P6 ;  /* 0x00000001ff1a7807 */ /* 0x020fc40003000000 */
[----:B------:R-:W-:Y:S02]  /*2380*/  ISETP.GE.OR P6, PT, R17, c[0x0][0x1fc], !P0 ;  /* 0x00007f0011007a0c */ /* 0x000fe400047c6670 */
[----:B--2---:R-:W-:Y:S01]  /*2390*/  IADD3 R15, R41, UR5, RZ ;  /* 0x00000005290f7c10 */ /* 0x004fe2000fffe0ff */
[----:B------:R-:W-:Y:S02]  /*23a0*/  ULDC.64 UR4, c[0x0][0x290] ;  /* 0x0000a40000047ab9 */ /* 0x000fe40000000a00 */
[----:B------:R-:W-:Y:S01]  /*23b0*/  UIMAD UR4, UR8, UR4, URZ ;  /* 0x00000004080472a4 */ /* 0x000fe2000f8e023f */
[----:B------:R-:W-:Y:S01]  /*23c0*/  @!PT LDS RZ, [RZ] ;  /* 0x00000000fffff984 */ /* 0x000fe20000000800 */
[----:B------:R-:W-:Y:S01]  /*23d0*/  @!PT LDS RZ, [RZ] ;  /* 0x00000000fffff984 */ /* 0x000fe20000000800 */
[----:B------:R-:W-:Y:S01]  /*23e0*/  @!PT LDS RZ, [RZ] ;  /* 0x00000000fffff984 */ /* 0x000fe20000000800 */
[----:B------:R2:W-:Y:S01]  /*23f0*/  LDGSTS.E.BYPASS.LTC128B.128 [R38+0x8080], [R6.64], !P4 ;  /* 0x0808000006267fae */ /* 0x0005e2000e101d50 */
[----:B------:R-:W-:Y:S01]  /*2400*/  ISETP.NE.AND P4, PT, R4, RZ, PT ;  /* 0x000000ff0400720c */ /* 0x000fe20003f85270 */
[----:B------:R-:W-:Y:S01]  /*2410*/  IMAD.MOV.U32 R4, RZ, RZ, R30 ;  /* 0x000000ffff047224 */ /* 0x000fe200078e001e */
[----:B------:R-:W-:Y:S01]  /*2420*/  UIMAD UR4, UR13, UR5, UR4 ;  /* 0x000000050d0472a4 */ /* 0x000fe2000f8e0204 */
[----:B------:R2:W-:Y:S01]  /*2430*/  LDGSTS.E.BYPASS.LTC128B.128 [R38+0x9080], [R6.64+0x80], !P3 ;  /* 0x0908008006267fae */ /* 0x0005e2000d901d50 */
[----:B------:R-:W-:Y:S01]  /*2440*/  ISETP.GE.AND P3, PT, R17, c[0x0][0x16c], PT ;  /* 0x00005b0011007a0c */ /* 0x000fe20003f66270 */
[----:B------:R-:W-:Y:S01]  /*2450*/  IMAD.WIDE.U32 R28, R9, c[0x0][0x290], R4 ;  /* 0x0000a400091c7a25 */ /* 0x000fe200078e0004 */
[----:B------:R-:W-:Y:S01]  /*2460*/  LOP3.LUT R9, R8, 0xfffffff8, RZ, 0xc0, !PT ;  /* 0xfffffff808097812 */ /* 0x000fe200078ec0ff */
[----:B------:R2:W-:Y:S01]  /*2470*/  LDGSTS.E.BYPASS.LTC128B.128 [R38+0xa080], [R6.64+0x100], !P2 ;  /* 0x0a08010006267fae */ /* 0x0005e2000d101d50 */
[----:B------:R-:W-:Y:S01]  /*2480*/  SEL R23, RZ, 0xffffffff, P3 ;  /* 0xffffffffff177807 */ /* 0x000fe20001800000 */
[----:B------:R-:W-:Y:S01]  /*2490*/  IMAD.SHL.U32 R5, R34, 0x10, RZ ;  /* 0x0000001022057824 */ /* 0x000fe200078e00ff */
[----:B------:R-:W-:Y:S01]  /*24a0*/  ISETP.GE.AND P3, PT, R17, c[0x0][0x1fc], PT ;  /* 0x00007f0011007a0c */ /* 0x000fe20003f66270 */
[----:B------:R2:W-:Y:S01]  /*24b0*/  LDGSTS.E.BYPASS.LTC128B.128 [R38+0xb080], [R6.64+0x180], !P1 ;  /* 0x0b08018006267fae */ /* 0x0005e2000c901d50 */
[----:B------:R-:W-:Y:S01]  /*24c0*/  ISETP.GE.AND P1, PT, R19, c[0x0][0x16c], PT ;  /* 0x00005b0013007a0c */ /* 0x000fe20003f26270 */
[----:B------:R-:W-:Y:S01]  /*24d0*/  IMAD.IADD R0, R0, 0x1, -R9 ;  /* 0x0000000100007824 */ /* 0x000fe200078e0a09 */
[----:B------:R-:W-:Y:S01]  /*24e0*/  LOP3.LUT R12, R12, 0x10, R5, 0xf8, !PT ;  /* 0x000000100c0c7812 */ /* 0x000fe200078ef805 */
[----:B------:R5:W-:Y:S01]  /*24f0*/  STL [R1+0xac], R15 ;  /* 0x0000ac0f01007387 */ /* 0x000be20000100800 */
[----:B------:R-:W-:Y:S01]  /*2500*/  SEL R24, RZ, 0x8, P1 ;  /* 0x00000008ff187807 */ /* 0x000fe20000800000 */
[----:B------:R-:W-:Y:S01]  /*2510*/  CS2R R30, SRZ ;  /* 0x00000000001e7805 */ /* 0x000fe2000001ff00 */
[----:B------:R-:W-:Y:S01]  /*2520*/  @!P5 IADD3 R3, P1, R40, UR19, RZ ;  /* 0x000000132803dc10 */ /* 0x000fe2000ff3e0ff */
[----:B------:R-:W-:Y:S01]  /*2530*/  STL.64 [R1+0x88], R28 ;  /* 0x0000881c01007387 */ /* 0x000fe20000100a00 */
[----:B------:R-:W-:Y:S01]  /*2540*/  ISETP.GE.AND P2, PT, R18, c[0x0][0x16c], PT ;  /* 0x00005b0012007a0c */ /* 0x000fe20003f46270 */
[----:B-1----:R-:W-:Y:S01]  /*2550*/  CS2R R40, SRZ ;  /* 0x0000000000287805 */ /* 0x002fe2000001ff00 */
[----:B------:R-:W-:-:S02]  /*2560*/  SEL R17, RZ, 0xffffffff, P3 ;  /* 0xffffffffff117807 */ /* 0x000fc40001800000 */
[----:B------:R-:W-:Y:S02]  /*2570*/  SEL R16, RZ, 0x1, P4 ;  /* 0x00000001ff107807 */ /* 0x000fe40002000000 */
[C---:B------:R-:W-:Y:S02]  /*2580*/  ISETP.GE.OR P4, PT, R18.reuse, c[0x0][0x1fc], !P0 ;  /* 0x00007f0012007a0c */ /* 0x040fe40004786670 */
[----:B------:R-:W-:Y:S02]  /*2590*/  ISETP.GE.OR P3, PT, R19, c[0x0][0x1fc], !P0 ;  /* 0x00007f0013007a0c */ /* 0x000fe40004766670 */
[----:B------:R-:W-:Y:S02]  /*25a0*/  SEL R25, RZ, 0x4, P2 ;  /* 0x00000004ff197807 */ /* 0x000fe40001000000 */
[----:B------:R-:W-:Y:S02]  /*25b0*/  ISETP.GE.AND P2, PT, R18, c[0x0][0x1fc], PT ;  /* 0x00007f0012007a0c */ /* 0x000fe40003f46270 */
[----:B--2---:R-:W-:-:S02]  /*25c0*/  @!P5 IADD3.X R7, R15, UR6, RZ, P1, !PT ;  /* 0x000000060f07dc10 */ /* 0x004fc40008ffe4ff */
[----:B------:R-:W-:Y:S01]  /*25d0*/  @!P5 LEA R6, P1, R3, c[0x0][0x258], 0x2 ;  /* 0x000096000306da11 */ /* 0x000fe200078210ff */
[----:B-----5:R-:W-:-:S03]  /*25e0*/  IMAD.SHL.U32 R15, R22, 0x20, RZ ;  /* 0x00000020160f7824 */ /* 0x020fc600078e00ff */
[----:B------:R-:W-:Y:S01]  /*25f0*/  @!P5 LEA.HI.X R7, R3, c[0x0][0x25c], R7, 0x2, P1 ;  /* 0x000097000307da11 */ /* 0x000fe200008f1407 */
[----:B------:R-:W-:Y:S01]  /*2600*/  IMAD.IADD R3, R84, 0x1, -R14 ;  /* 0x0000000154037824 */ /* 0x000fe200078e0a0e */
[----:B------:R-:W-:Y:S02]  /*2610*/  ISETP.GE.AND P1, PT, R19, c[0x0][0x1fc], PT ;  /* 0x00007f0013007a0c */ /* 0x000fe40003f26270 */
[----:B------:R-:W-:Y:S01]  /*2620*/  IADD3 R19, R29, UR4, RZ ;  /* 0x000000041d137c10 */ /* 0x000fe2000fffe0ff */
[----:B------:R-:W-:Y:S01]  /*2630*/  ULDC.64 UR4, c[0x0][0x240] ;  /* 0x0000900000047ab9 */ /* 0x000fe20000000a00 */
[----:B------:R-:W-:Y:S01]  /*2640*/  SHF.R.S32.HI R14, RZ, 0x1f, R3 ;  /* 0x0000001fff0e7819 */ /* 0x000fe20000011403 */
[----:B------:R-:W-:Y:S01]  /*2650*/  UIMAD UR4, UR8, UR4, URZ ;  /* 0x00000004080472a4 */ /* 0x000fe2000f8e023f */
[----:B------:R-:W-:Y:S02]  /*2660*/  LOP3.LUT R15, R36, 0x20, R15, 0xf8, !PT ;  /* 0x00000020240f7812 */ /* 0x000fe400078ef80f */
[----:B------:R-:W-:Y:S01]  /*2670*/  LEA.HI R4, R14, R3, RZ, 0x2 ;  /* 0x000000030e047211 */ /* 0x000fe200078f10ff */
[----:B------:R-:W-:Y:S01]  /*2680*/  UIMAD UR5, UR13, UR5, UR4 ;  /* 0x000000050d0572a4 */ /* 0x000fe2000f8e0204 */
[----:B------:R-:W-:Y:S01]  /*2690*/  SEL R14, RZ, 0x4, P2 ;  /* 0x00000004ff0e7807 */ /* 0x000fe20001000000 */
[----:B------:R-:W-:Y:S01]  /*26a0*/  UMOV UR8, 0xffffffe0 ;  /* 0xffffffe000087882 */ /* 0x000fe20000000000 */
[----:B------:R-:W-:-:S02]  /*26b0*/  LOP3.LUT R9, R4, 0x7ffffffc, RZ, 0xc0, !PT ;  /* 0x7ffffffc04097812 */ /* 0x000fc400078ec0ff */
[----:B------:R-:W-:Y:S02]  /*26c0*/  LEA.HI.SX32 R5, R4, R5, 0x1e ;  /* 0x0000000504057211 */ /* 0x000fe400078ff2ff */
[----:B------:R-:W-:Y:S01]  /*26d0*/  LOP3.LUT P2, RZ, R0, 0x4, RZ, 0xc0, !PT ;  /* 0x0000000400ff7812 */ /* 0x000fe2000784c0ff */
[----:B------:R-:W-:Y:S02]  /*26e0*/  IMAD.IADD R4, R3, 0x1, -R9 ;  /* 0x0000000103047824 */ /* 0x000fe400078e0a09 */
[----:B------:R-:W-:Y:S01]  /*26f0*/  @!P5 IMAD.SHL.U32 R3, R84, 0x10, RZ ;  /* 0x000000105403d824 */ /* 0x000fe200078e00ff */
[----:B------:R1:W-:Y:S01]  /*2700*/  STL [R1+0x54], R5 ;  /* 0x0000540501007387 */ /* 0x0003e20000100800 */
[----:B------:R-:W-:-:S03]  /*2710*/  IMAD R18, R21, 0x4, R4 ;  /* 0x0000000415127824 */ /* 0x000fc600078e0204 */
[----:B------:R2:W-:Y:S04]  /*2720*/  @!P5 LDGSTS.E.BYPASS.LTC128B.128 [R3+0x14080], [R6.64] ;  /* 0x140800000603dfae */ /* 0x0005e8000b901d50 */
[----:B------:R-:W0:Y:S04]  /*2730*/  LDGDEPBAR ;  /* 0x00000000000079af */ /* 0x000e280000000000 */
[----:B------:R-:W-:Y:S01]  /*2740*/  STL [R1+0xa8], R19 ;  /* 0x0000a81301007387 */ /* 0x000fe20000100800 */
[----:B-1----:R-:W-:Y:S02]  /*2750*/  LOP3.LUT R5, R12, 0x8, R35, 0xf8, !PT ;  /* 0x000000080c057812 */ /* 0x002fe400078ef823 */
[----:B------:R-:W-:-:S02]  /*2760*/  CS2R R34, SRZ ;  /* 0x0000000000227805 */ /* 0x000fc4000001ff00 */
[----:B------:R-:W-:Y:S01]  /*2770*/  LOP3.LUT R9, R5, R13, RZ, 0x3c, !PT ;  /* 0x0000000d05097212 */ /* 0x000fe200078e3cff */
[----:B------:R-:W-:Y:S01]  /*2780*/  IMAD.SHL.U32 R5, R23, 0x2, RZ ;  /* 0x0000000217057824 */ /* 0x000fe200078e00ff */
[----:B--2---:R-:W-:Y:S01]  /*2790*/  SEL R7, RZ, 0x8, P1 ;  /* 0x00000008ff077807 */ /* 0x004fe20000800000 */
[----:B------:R-:W-:Y:S01]  /*27a0*/  IMAD.SHL.U32 R6, R17, 0x2, RZ ;  /* 0x0000000211067824 */ /* 0x000fe200078e00ff */
[----:B------:R-:W-:Y:S02]  /*27b0*/  ISETP.NE.AND P1, PT, R20, RZ, PT ;  /* 0x000000ff1400720c */ /* 0x000fe40003f25270 */
[----:B------:R-:W-:Y:S01]  /*27c0*/  IADD3 R3, P0, R28, UR19, RZ ;  /* 0x000000131c037c10 */ /* 0x000fe2000ff1e0ff */
[----:B------:R-:W-:Y:S01]  /*27d0*/  CS2R R20, SRZ ;  /* 0x0000000000147805 */ /* 0x000fe2000001ff00 */
[----:B------:R-:W-:Y:S01]  /*27e0*/  LOP3.LUT R5, R5, 0x2, R26, 0xe2, !PT ;  /* 0x0000000205057812 */ /* 0x000fe200078ee21a */
[----:B------:R-:W-:Y:S01]  /*27f0*/  CS2R R28, SRZ ;  /* 0x00000000001c7805 */ /* 0x000fe2000001ff00 */
[----:B------:R-:W-:Y:S01]  /*2800*/  IADD3.X R4, R19, UR6, RZ, P0, !PT ;  /* 0x0000000613047c10 */ /* 0x000fe200087fe4ff */
[----:B------:R-:W-:Y:S01]  /*2810*/  CS2R R26, SRZ ;  /* 0x00000000001a7805 */ /* 0x000fe2000001ff00 */
[----:B------:R-:W-:Y:S01]  /*2820*/  LEA R12, P0, R3, c[0x0][0x280], 0x2 ;  /* 0x0000a000030c7a11 */ /* 0x000fe200078010ff */
[----:B------:R-:W-:Y:S01]  /*2830*/  ULDC UR6, c[0x0][0x168] ;  /* 0x00005a0000067ab9 */ /* 0x000fe20000000800 */
[----:B------:R-:W-:-:S02]  /*2840*/  LOP3.LUT R16, R6, 0x2, R16, 0xe2, !PT ;  /* 0x0000000206107812 */ /* 0x000fc400078ee210 */
[----:B------:R-:W-:Y:S01]  /*2850*/  LEA.HI.X R13, R3, c[0x0][0x284], R4, 0x2, P0 ;  /* 0x0000a100030d7a11 */ /* 0x000fe200000f1404 */
[----:B------:R1:W-:Y:S01]  /*2860*/  LDGSTS.E.BYPASS.LTC128B.128 [R38+0x10080], [R10.64], !P1 ;  /* 0x100800000a267fae */ /* 0x0003e2000c901d50 */
[C---:B------:R-:W-:Y:S01]  /*2870*/  LOP3.LUT P1, RZ, R0.reuse, 0x2, RZ, 0xc0, !PT ;  /* 0x0000000200ff7812 */ /* 0x040fe2000782c0ff */
[----:B------:R-:W-:Y:S01]  /*2880*/  IMAD.SHL.U32 R0, R0, 0x40, RZ ;  /* 0x0000004000007824 */ /* 0x000fe200078e00ff */
[----:B------:R-:W-:Y:S01]  /*2890*/  LOP3.LUT R3, R24, R5, R25, 0xfe, !PT ;  /* 0x0000000518037212 */ /* 0x000fe200078efe19 */
[----:B------:R-:W-:Y:S01]  /*28a0*/  IMAD.SHL.U32 R5, R32, 0x8, RZ ;  /* 0x0000000820057824 */ /* 0x000fe200078e00ff */
[----:B------:R-:W-:Y:S01]  /*28b0*/  LOP3.LUT R6, R7, R16, R14, 0xfe, !PT ;  /* 0x0000001007067212 */ /* 0x000fe200078efe0e */
[----:B------:R-:W-:Y:S01]  /*28c0*/  IMAD.SHL.U32 R4, R22, 0x8, RZ ;  /* 0x0000000816047824 */ /* 0x000fe200078e00ff */
[----:B------:R-:W-:Y:S01]  /*28d0*/  LOP3.LUT R0, R0, 0x1c0, RZ, 0xc0, !PT ;  /* 0x000001c000007812 */ /* 0x000fe200078ec0ff */
[----:B------:R2:W-:Y:S01]  /*28e0*/  STL [R1+0x64], R3 ;  /* 0x0000640301007387 */ /* 0x0005e20000100800 */
[----:B------:R-:W-:Y:S01]  /*28f0*/  ISETP.GE.AND P0, PT, R84, 0x8, PT ;  /* 0x000000085400780c */ /* 0x000fe20003f06270 */
[----:B------:R-:W-:Y:S01]  /*2900*/  CS2R R32, SRZ ;  /* 0x0000000000207805 */ /* 0x000fe2000001ff00 */
[C---:B------:R-:W-:Y:S01]  /*2910*/  LOP3.LUT R5, R0.reuse, 0x38, R5, 0xf8, !PT ;  /* 0x0000003800057812 */ /* 0x040fe200078ef805 */
[----:B------:R5:W-:Y:S01]  /*2920*/  STL [R1+0x60], R6 ;  /* 0x0000600601007387 */ /* 0x000be20000100800 */
[----:B------:R-:W-:Y:S01]  /*2930*/  LOP3.LUT R4, R0, 0x8, R4, 0xf8, !PT ;  /* 0x0000000800047812 */ /* 0x000fe200078ef804 */
[----:B------:R-:W-:-:S02]  /*2940*/  CS2R R24, SRZ ;  /* 0x0000000000187805 */ /* 0x000fc4000001ff00 */
[----:B------:R1:W-:Y:S04]  /*2950*/  LDGSTS.E.BYPASS.LTC128B.128 [R38+0x11080], [R10.64+0x80], !P6 ;  /* 0x110800800a267fae */ /* 0x0003e8000f101d50 */
[----:B------:R1:W-:Y:S04]  /*2960*/  LDGSTS.E.BYPASS.LTC128B.128 [R38+0x12080], [R10.64+0x100], !P4 ;  /* 0x120801000a267fae */ /* 0x0003e8000e101d50 */
[----:B------:R1:W-:Y:S01]  /*2970*/  LDGSTS.E.BYPASS.LTC128B.128 [R38+0x13080], [R10.64+0x180], !P3 ;  /* 0x130801800a267fae */ /* 0x0003e2000d901d50 */
[----:B--2---:R-:W-:Y:S01]  /*2980*/  SHF.R.U32.HI R3, RZ, 0x3, R0 ;  /* 0x00000003ff037819 */ /* 0x004fe20000011600 */
[----:B-----5:R-:W-:-:S03]  /*2990*/  IMAD.SHL.U32 R6, R8, 0x40, RZ ;  /* 0x0000004008067824 */ /* 0x020fc600078e00ff */
[----:B------:R-:W-:Y:S01]  /*29a0*/  LOP3.LUT R7, R3, R15, R0, 0x1e, !PT ;  /* 0x0000000f03077212 */ /* 0x000fe200078e1e00 */
[----:B------:R-:W-:Y:S01]  /*29b0*/  IMAD R0, R22, 0x200, R9 ;  /* 0x0000020016007824 */ /* 0x000fe200078e0209 */
[-C--:B------:R-:W-:Y:S01]  /*29c0*/  LOP3.LUT R5, R5, R3.reuse, RZ, 0x3c, !PT ;  /* 0x0000000305057212 */ /* 0x080fe200078e3cff */
[----:B------:R-:W-:Y:S01]  /*29d0*/  IMAD.SHL.U32 R9, R18, 0x2, RZ ;  /* 0x0000000212097824 */ /* 0x000fe200078e00ff */
[----:B------:R-:W-:Y:S02]  /*29e0*/  LOP3.LUT R6, R6, 0xfffffe00, RZ, 0xc0, !PT ;  /* 0xfffffe0006067812 */ /* 0x000fe400078ec0ff */
[----:B------:R-:W-:Y:S02]  /*29f0*/  LOP3.LUT R4, R4, R3, RZ, 0x3c, !PT ;  /* 0x0000000304047212 */ /* 0x000fe400078e3cff */
[-C--:B------:R-:W-:Y:S01]  /*2a00*/  LOP3.LUT R7, R7, R6.reuse, RZ, 0xfc, !PT ;  /* 0x0000000607077212 */ /* 0x080fe200078efcff */
[----:B------:R-:W-:Y:S01]  /*2a10*/  IMAD R8, R22, 0x1000, R6 ;  /* 0x0000100016087824 */ /* 0x000fe200078e0206 */
[CC--:B------:R-:W-:Y:S01]  /*2a20*/  IADD3 R3, R4.reuse, R6.reuse, R37 ;  /* 0x0000000604037210 */ /* 0x0c0fe20007ffe025 */
[----:B------:R-:W-:Y:S01]  /*2a30*/  CS2R R22, SRZ ;  /* 0x0000000000167805 */ /* 0x000fe2000001ff00 */
[----:B------:R-:W-:Y:S01]  /*2a40*/  LOP3.LUT R6, R4, R6, RZ, 0xfc, !PT ;  /* 0x0000000604067212 */ /* 0x000fe200078efcff */
[----:B------:R-:W-:Y:S01]  /*2a50*/  IMAD.IADD R8, R8, 0x1, R5 ;  /* 0x0000000108087824 */ /* 0x000fe200078e0205 */
[----:B-1----:R-:W-:Y:S01]  /*2a60*/  IADD3 R10, R151, UR5, RZ ;  /* 0x00000005970a7c10 */ /* 0x002fe2000fffe0ff */
[----:B------:R-:W-:Y:S01]  /*2a70*/  IMAD.MOV.U32 R5, RZ, RZ, 0x10 ;  /* 0x00000010ff057424 */ /* 0x000fe200078e00ff */
[----:B------:R-:W-:Y:S01]  /*2a80*/  CS2R R38, SRZ ;  /* 0x0000000000267805 */ /* 0x000fe2000001ff00 */
[----:B------:R-:W-:Y:S01]  /*2a90*/  @!P0 IMAD.SHL.U32 R4, R84, 0x10, RZ ;  /* 0x0000001054048824 */ /* 0x000fe200078e00ff */
[----:B------:R-:W-:Y:S01]  /*2aa0*/  CS2R R36, SRZ ;  /* 0x0000000000247805 */ /* 0x000fe2000001ff00 */
[----:B------:R1:W-:Y:S01]  /*2ab0*/  STL [R1+0xb8], R10 ;  /* 0x0000b80a01007387 */ /* 0x0003e20000100800 */
[----:B------:R-:W-:Y:S01]  /*2ac0*/  SEL R5, R5, 0xfffffff0, !P1 ;  /* 0xfffffff005057807 */ /* 0x000fe20004800000 */
[----:B------:R-:W-:-:S02]  /*2ad0*/  CS2R R84, SRZ ;  /* 0x0000000000547805 */ /* 0x000fc4000001ff00 */
[----:B------:R2:W-:Y:S04]  /*2ae0*/  STL [R1+0x7c], R9 ;  /* 0x00007c0901007387 */ /* 0x0005e80000100800 */
[----:B------:R5:W-:Y:S04]  /*2af0*/  @!P0 LDGSTS.E.BYPASS.LTC128B.128 [R4+0x14100], [R12.64] ;  /* 0x141000000c048fae */ /* 0x000be8000b901d50 */
[----:B------:R-:W0:Y:S01]  /*2b00*/  LDGDEPBAR ;  /* 0x00000000000079af */ /* 0x000e220000000000 */
[----:B-1----:R-:W-:Y:S01]  /*2b10*/  IADD3 R10, -R9, UR15, RZ ;  /* 0x0000000f090a7c10 */ /* 0x002fe2000fffe1ff */
[----:B--2---:R-:W-:-:S04]  /*2b20*/  IMAD R9, R0, 0x2, R2 ;  /* 0x0000000200097824 */ /* 0x004fc800078e0202 */
[----:B------:R-:W-:Y:S01]  /*2b30*/  STL [R1+0x78], R10 ;  /* 0x0000780a01007387 */ /* 0x000fe20000100800 */
[----:B------:R-:W-:Y:S02]  /*2b40*/  IMAD.SHL.U32 R0, R0, 0x2, RZ ;  /* 0x0000000200007824 */ /* 0x000fe400078e00ff */
[----:B------:R-:W-:Y:S01]  /*2b50*/  IMAD.SHL.U32 R2, R3, 0x2, RZ ;  /* 0x0000000203027824 */ /* 0x000fe200078e00ff */
[----:B------:R1:W-:Y:S01]  /*2b60*/  STL [R1+0x38], R9 ;  /* 0x0000380901007387 */ /* 0x0003e20000100800 */
[----:B-----5:R-:W-:Y:S02]  /*2b70*/  SEL R4, R148, 0xffffffe0, !P2 ;  /* 0xffffffe094047807 */ /* 0x020fe40005000000 */
[----:B------:R-:W-:Y:S01]  /*2b80*/  IMAD R3, R5, 0x2, R2 ;  /* 0x0000000205037824 */ /* 0x000fe200078e0202 */
[----:B------:R2:W-:Y:S03]  /*2b90*/  STL [R1+0x3c], R0 ;  /* 0x00003c0001007387 */ /* 0x0005e60000100800 */
[----:B------:R-:W-:Y:S01]  /*2ba0*/  IMAD R252, R4, 0x2, R3 ;  /* 0x0000000204fc7824 */ /* 0x000fe200078e0203 */
[----:B-1----:R-:W-:-:S02]  /*2bb0*/  LEA R9, R6, 0x15180, 0x1 ;  /* 0x0001518006097811 */ /* 0x002fc400078e08ff */
[----:B------:R-:W-:Y:S01]  /*2bc0*/  LEA R6, R8, 0x80, 0x1 ;  /* 0x0000008008067811 */ /* 0x000fe200078e08ff */
[----:B--2---:R-:W-:Y:S02]  /*2bd0*/  IMAD.SHL.U32 R0, R7, 0x2, RZ ;  /* 0x0000000207007824 */ /* 0x004fe400078e00ff */
[----:B------:R-:W-:Y:S01]  /*2be0*/  STL [R1+0x40], R9 ;  /* 0x0000400901007387 */ /* 0x000fe20000100800 */
[----:B------:R-:W-:-:S03]  /*2bf0*/  IMAD R7, R4, 0x2, R2 ;  /* 0x0000000204077824 */ /* 0x000fc600078e0202 */
[----:B------:R1:W-:Y:S04]  /*2c00*/  STL [R1+0x24], R6 ;  /* 0x0000240601007387 */ /* 0x0003e80000100800 */
[----:B------:R2:W-:Y:S01]  /*2c10*/  STL [R1+0x20], R7 ;  /* 0x0000200701007387 */ /* 0x0005e20000100800 */
[--C-:B-1----:R-:W-:Y:S02]  /*2c20*/  IMAD R6, R5, 0x2, R9.reuse ;  /* 0x0000000205067824 */ /* 0x102fe400078e0209 */
[C---:B------:R-:W-:Y:S02]  /*2c30*/  IMAD R5, R4.reuse, 0x2, R9 ;  /* 0x0000000204057824 */ /* 0x040fe400078e0209 */
[----:B------:R-:W-:Y:S01]  /*2c40*/  IMAD R4, R4, 0x2, R6 ;  /* 0x0000000204047824 */ /* 0x000fe200078e0206 */
[----:B------:R2:W-:Y:S04]  /*2c50*/  STL [R1+0x44], R6 ;  /* 0x0000440601007387 */ /* 0x0005e80000100800 */
[----:B------:R2:W-:Y:S04]  /*2c60*/  STL [R1+0x4c], R5 ;  /* 0x00004c0501007387 */ /* 0x0005e80000100800 */
[----:B---34-:R2:W-:Y:S02]  /*2c70*/  STL [R1+0x48], R4 ;  /* 0x0000480401007387 */ /* 0x0185e40000100800 */
.L_x_347:
[----:B-1----:R-:W3:Y:S01]  /*2c80*/  LDL R159, [R1+0x28] ;  /* 0x00002800019f7983 */ /* 0x002ee20000100800 */
[----:B------:R-:W-:Y:S04]  /*2c90*/  DEPBAR.LE SB0, 0x0 ;  /* 0x000080000000791a */ /* 0x000fe80000000000 */
[----:B------:R-:W4:Y:S01]  /*2ca0*/  LDL R158, [R1+0x2c] ;  /* 0x00002c00019e7983 */ /* 0x000f220000100800 */
[----:B------:R-:W-:Y:S02]  /*2cb0*/  USHF.L.U32 UR19, UR18, 0x5, URZ ;  /* 0x0000000512137899 */ /* 0x000fe4000800063f */
[----:B------:R-:W-:Y:S01]  /*2cc0*/  UIADD3 UR15, UR18, 0x1, URZ ;  /* 0x00000001120f7890 */ /* 0x000fe2000fffe03f */
[----:B-----5:R-:W5:Y:S01]  /*2cd0*/  LDL R157, [R1+0x34] ;  /* 0x00003400019d7983 */ /* 0x020f620000100800 */
[----:B------:R-:W-:Y:S02]  /*2ce0*/  UIADD3 UR4, -UR10, 0x1, UR19 ;  /* 0x000000010a047890 */ /* 0x000fe4000fffe113 */
[----:B------:R-:W-:Y:S01]  /*2cf0*/  UISETP.GE.AND UP0, UPT, UR15, UR11, UPT ;  /* 0x0000000b0f00728c */ /* 0x000fe2000bf06270 */
[----:B--2---:R-:W2:Y:S01]  /*2d00*/  LDL R232, [R1+0x20] ;  /* 0x0000200001e87983 */ /* 0x004ea20000100800 */
[----:B------:R-:W-:Y:S03]  /*2d10*/  UIADD3 UR4, UR4, UR7, URZ ;  /* 0x0000000704047290 */ /* 0x000fe6000fffe03f */
[----:B------:R-:W2:Y:S04]  /*2d20*/  LDL R156, [R1+0x30] ;  /* 0x00003000019c7983 */ /* 0x000ea80000100800 */
[----:B------:R-:W-:Y:S01]  /*2d30*/  BAR.SYNC.DEFER_BLOCKING 0x0 ;  /* 0x0000000000007b1d */ /* 0x000fe20000010000 */
[----:B------:R-:W-:Y:S05]  /*2d40*/  PLOP3.LUT P6, PT, PT, PT, UP0, 0x80, 0x0 ;  /* 0x000000000000781c */ /* 0x000fea0003fcf008 */
[----:B------:R-:W-:Y:S04]  /*2d50*/  LDSM.16.M88.4 R8, [R2+0x8080] ;  /* 0x008080000208783b */ /* 0x000fe80000000200 */
[----:B------:R-:W-:Y:S04]  /*2d60*/  LDSM.16.M88.4 R16, [R3+0x8080] ;  /* 0x008080000310783b */ /* 0x000fe80000000200 */
[----:B------:R-:W2:Y:S04]  /*2d70*/  LDL R229, [R1+0x54] ;  /* 0x0000540001e57983 */ /* 0x000ea80000100800 */
        /* <DEDUP_REMOVED lines=75> */
[----:B------:R-:W-:Y:S01]  /*3230*/  FMUL.FTZ R6, R6, c[0x0][0x2b4] ;  /* 0x0000ad0006067a20 */ /* 0x000fe20000410000 */
[----:B------:R-:W4:Y:S01]  /*3240*/  MUFU.TANH R162, R4 ;  /* 0x0000000400a27308 */ /* 0x000f220000002400 */
[----:B------:R-:W-:Y:S01]  /*3250*/  FMUL.FTZ R7, R7, c[0x0][0x2b4] ;  /* 0x0000ad0007077a20 */ /* 0x000fe20000410000 */
[C---:B-1----:R-:W-:Y:S03]  /*3260*/  HMMA.16816.F32 R12, R156.reuse, R164, RZ ;  /* 0x000000a49c0c723c */ /* 0x042fe600000018ff */
[----:B------:R-:W-:Y:S02]  /*3270*/  FMUL.FTZ R9, R9, c[0x0][0x2b4] ;  /* 0x0000ad0009097a20 */ /* 0x000fe40000410000 */
[----:B------:R-:W-:Y:S02]  /*3280*/  FMUL.FTZ R10, R10, c[0x0][0x2b4] ;  /* 0x0000ad000a0a7a20 */ /* 0x000fe40000410000 */
[----:B------:R-:W-:Y:S01]  /*3290*/  FMUL.FTZ R11, R11, c[0x0][0x2b4] ;  /* 0x0000ad000b0b7a20 */ /* 0x000fe20000410000 */
[----:B------:R-:W-:Y:S01]  /*32a0*/  HMMA.16816.F32 R16, R156, R166, RZ ;  /* 0x000000a69c10723c */ /* 0x000fe200000018ff */
[----:B------:R-:W1:Y:S03]  /*32b0*/  MUFU.TANH R158, R5 ;  /* 0x00000005009e7308 */ /* 0x000e660000002400 */
[----:B------:R-:W-:Y:S07]  /*32c0*/  FMUL.FTZ R8, R8, c[0x0][0x2b4] ;  /* 0x0000ad0008087a20 */ /* 0x000fee0000410000 */
[----:B------:R5:W-:Y:S05]  /*32d0*/  MUFU.TANH R157, R8 ;  /* 0x00000008009d7308 */ /* 0x000bea0000002400 */
[C---:B---3--:R-:W-:Y:S05]  /*32e0*/  HMMA.16816.F32 R12, R152.reuse, R168, R12 ;  /* 0x000000a8980c723c */ /* 0x048fea000000180c */
[----:B------:R-:W3:Y:S03]  /*32f0*/  MUFU.TANH R228, R6 ;  /* 0x0000000600e47308 */ /* 0x000ee60000002400 */
[----:B------:R-:W-:Y:S01]  /*3300*/  HMMA.16816.F32 R16, R152, R170, R16 ;  /* 0x000000aa9810723c */ /* 0x000fe20000001810 */
[----:B------:R-:W1:Y:S06]  /*3310*/  LDSM.16.M88.4 R152, [R252+0x10080] ;  /* 0x01008000fc98783b */ /* 0x000e6c0000000200 */
[----:B------:R3:W1:Y:S01]  /*3320*/  MUFU.TANH R163, R7 ;  /* 0x0000000700a37308 */ /* 0x0006620000002400 */
[----:B-----5:R-:W-:Y:S08]  /*3330*/  MOV R8, UR4 ;  /* 0x0000000400087c02 */ /* 0x020ff00008000f00 */
[C---:B--2---:R-:W-:Y:S01]  /*3340*/  HMMA.16816.F32 R12, R148.reuse, R172, R12 ;  /* 0x000000ac940c723c */ /* 0x044fe2000000180c */
[----:B------:R-:W2:Y:S04]  /*3350*/  MUFU.TANH R156, R9 ;  /* 0x00000009009c7308 */ /* 0x000ea80000002400 */
[----:B------:R-:W-:Y:S03]  /*3360*/  IADD3 R8, R229, -c[0x0][0x168], R8 ;  /* 0x80005a00e5087a10 */ /* 0x000fe60007ffe008 */
[----:B------:R-:W-:Y:S01]  /*3370*/  HMMA.16816.F32 R16, R148, R174, R16 ;  /* 0x000000ae9410723c */ /* 0x000fe20000001810 */
[----:B------:R-:W5:Y:S02]  /*3380*/  LDSM.16.M88.4 R148, [R2+0x11080] ;  /* 0x011080000294783b */ /* 0x000f640000000200 */
[----:B------:R-:W2:Y:S02]  /*3390*/  MUFU.TANH R159, R10 ;  /* 0x0000000a009f7308 */ /* 0x000ea40000002400 */
[----:B---3--:R-:W-:Y:S11]  /*33a0*/  LDSM.16.M88.4 R4, [R232+0x13080] ;  /* 0x01308000e804783b */ /* 0x008ff60000000200 */
[C---:B-1----:R-:W-:Y:S08]  /*33b0*/  HMMA.16816.F32 R12, R152.reuse, R176, R12 ;  /* 0x000000b0980c723c */ /* 0x042ff0000000180c */
[----:B------:R-:W-:Y:S01]  /*33c0*/  HMMA.16816.F32 R16, R152, R178, R16 ;  /* 0x000000b29810723c */ /* 0x000fe20000001810 */
[----:B------:R-:W1:-:S15]  /*33d0*/  LDSM.16.M88.4 R152, [R3+0x11080] ;  /* 0x011080000398783b */ /* 0x000e5e0000000200 */
[C---:B-----5:R-:W-:Y:S08]  /*33e0*/  HMMA.16816.F32 R12, R148.reuse, R180, R12 ;  /* 0x000000b4940c723c */ /* 0x060ff0000000180c */
        /* <DEDUP_REMOVED lines=24> */
[----:B------:R-:W-:Y:S07]  /*3570*/  HMMA.16816.F32 R16, R148, R214, R16 ;  /* 0x000000d69410723c */ /* 0x000fee0000001810 */
[----:B------:R-:W-:Y:S05]  /*3580*/  IADD3 R148, -R231, R8, RZ ;  /* 0x00000008e7947210 */ /* 0x000fea0007ffe1ff */
[----:B------:R-:W-:Y:S02]  /*3590*/  IMNMX R149, R230, R148, PT ;  /* 0x00000094e6957217 */ /* 0x000fe40003800200 */
[----:B------:R-:W-:Y:S02]  /*35a0*/  IADD3 R148, R148, 0x8, RZ ;  /* 0x0000000894947810 */ /* 0x000fe40007ffe0ff */
[C---:B------:R-:W-:Y:S01]  /*35b0*/  ISETP.GT.AND P0, PT, R149.reuse, RZ, PT ;  /* 0x000000ff9500720c */ /* 0x040fe20003f04270 */
[C---:B-1----:R-:W-:Y:S05]  /*35c0*/  HMMA.16816.F32 R12, R152.reuse, R216, R12 ;  /* 0x000000d8980c723c */ /* 0x042fea000000180c */
[----:B------:R-:W-:Y:S03]  /*35d0*/  IMNMX R148, R230, R148, PT ;  /* 0x00000094e6947217 */ /* 0x000fe60003800200 */
[----:B------:R-:W-:Y:S01]  /*35e0*/  HMMA.16816.F32 R16, R152, R218, R16 ;  /* 0x000000da9810723c */ /* 0x000fe20000001810 */
[----:B------:R-:W3:Y:S01]  /*35f0*/  LDL R155, [R1+0x68] ;  /* 0x00006800019b7983 */ /* 0x000ee20000100800 */
[----:B------:R1:W5:Y:S01]  /*3600*/  MUFU.TANH R154, R11 ;  /* 0x0000000b009a7308 */ /* 0x0003620000002400 */
[----:B------:R-:W-:Y:S04]  /*3610*/  ISETP.GT.AND P1, PT, R148, 0x20, PT ;  /* 0x000000209400780c */ /* 0x000fe80003f24270 */
[----:B----4-:R-:W-:Y:S02]  /*3620*/  FSEL R153, R162, -INF , P0 ;  /* 0xff800000a2997808 */ /* 0x010fe40000000000 */
[----:B------:R-:W-:Y:S03]  /*3630*/  ISETP.GT.AND P0, PT, R149, 0x1, PT ;  /* 0x000000019500780c */ /* 0x000fe60003f04270 */
[--C-:B------:R-:W-:Y:S01]  /*3640*/  FFMA.FTZ R153, R153, c[0x0][0x29c], -R160.reuse ;  /* 0x0000a70099997a23 */ /* 0x100fe200000108a0 */
[----:B------:R-:W-:Y:S02]  /*3650*/  FSEL R150, R158, -INF , P0 ;  /* 0xff8000009e967808 */ /* 0x000fe40000000000 */
[----:B------:R-:W-:Y:S01]  /*3660*/  ISETP.GT.AND P0, PT, R148, RZ, PT ;  /* 0x000000ff9400720c */ /* 0x000fe20003f04270 */
[C---:B------:R-:W-:Y:S02]  /*3670*/  HMMA.16816.F32 R12, R4.reuse, R220, R12 ;  /* 0x000000dc040c723c */ /* 0x040fe4000000180c */
[----:B------:R-:W4:Y:S03]  /*3680*/  MUFU.EX2 R153, R153 ;  /* 0x0000009900997308 */ /* 0x000f260000000800 */
[--C-:B------:R-:W-:Y:S03]  /*3690*/  FFMA.FTZ R150, R150, c[0x0][0x29c], -R160.reuse ;  /* 0x0000a70096967a23 */ /* 0x100fe600000108a0 */
[----:B------:R-:W-:Y:S01]  /*36a0*/  HMMA.16816.F32 R16, R4, R222, R16 ;  /* 0x000000de0410723c */ /* 0x000fe20000001810 */
[----:B------:R-:W-:Y:S03]  /*36b0*/  LDS R5, [R229.X4+0x14100] ;  /* 0x01410000e5057984 */ /* 0x000fe60000004800 */
[----:B------:R2:W-:Y:S01]  /*36c0*/  MUFU.EX2 R152, R150 ;  /* 0x0000009600987308 */ /* 0x0005e20000000800 */
[----:B-1----:R-:W1:Y:S04]  /*36d0*/  LDSM.16.M88.4 R8, [R252+0x13080] ;  /* 0x01308000fc08783b */ /* 0x002e680000000200 */
[----:B------:R-:W4:Y:S03]  /*36e0*/  LDS R4, [R229.X4+0x14120] ;  /* 0x01412000e5047984 */ /* 0x000f260000004800 */
[----:B--2---:R-:W-:Y:S02]  /*36f0*/  FSEL R150, R228, -INF , P0 ;  /* 0xff800000e4967808 */ /* 0x004fe40000000000 */
[----:B------:R-:W-:Y:S03]  /*3700*/  ISETP.GT.AND P0, PT, R148, 0x1, PT ;  /* 0x000000019400780c */ /* 0x000fe60003f04270 */
[--C-:B------:R-:W-:Y:S01]  /*3710*/  FFMA.FTZ R150, R150, c[0x0][0x29c], -R161.reuse ;  /* 0x0000a70096967a23 */ /* 0x100fe200000108a1 */
[----:B------:R-:W-:Y:S02]  /*3720*/  FSEL R151, R163, -INF , P0 ;  /* 0xff800000a3977808 */ /* 0x000fe40000000000 */
[----:B------:R-:W-:Y:S03]  /*3730*/  ISETP.GT.AND P0, PT, R149, 0x20, PT ;  /* 0x000000209500780c */ /* 0x000fe60003f04270 */
[----:B------:R-:W-:Y:S01]  /*3740*/  MUFU.EX2 R150, R150 ;  /* 0x0000009600967308 */ /* 0x000fe20000000800 */
[----:B------:R-:W-:Y:S01]  /*3750*/  FSEL R6, R157, -INF , P0 ;  /* 0xff8000009d067808 */ /* 0x000fe20000000000 */
[--C-:B------:R-:W-:Y:S01]  /*3760*/  FFMA.FTZ R151, R151, c[0x0][0x29c], -R161.reuse ;  /* 0x0000a70097977a23 */ /* 0x100fe200000108a1 */
[----:B------:R-:W-:Y:S02]  /*3770*/  ISETP.GT.AND P0, PT, R149, 0x21, PT ;  /* 0x000000219500780c */ /* 0x000fe40003f04270 */
[----:B------:R-:W2:Y:S01]  /*3780*/  LDL R149, [R1+0x6c] ;  /* 0x00006c0001957983 */ /* 0x000ea20000100800 */
[C---:B-1----:R-:W-:Y:S04]  /*3790*/  HMMA.16816.F32 R12, R8.reuse, R224, R12 ;  /* 0x000000e0080c723c */ /* 0x042fe8000000180c */
[----:B------:R-:W-:Y:S01]  /*37a0*/  MUFU.EX2 R151, R151 ;  /* 0x0000009700977308 */ /* 0x000fe20000000800 */
[----:B------:R-:W-:Y:S01]  /*37b0*/  FSEL R7, R156, -INF , P0 ;  /* 0xff8000009c077808 */ /* 0x000fe20000000000 */
[--C-:B------:R-:W-:Y:S01]  /*37c0*/  FFMA.FTZ R6, R6, c[0x0][0x29c], -R160.reuse ;  /* 0x0000a70006067a23 */ /* 0x100fe200000108a0 */
[----:B------:R-:W-:Y:S01]  /*37d0*/  ISETP.GT.AND P0, PT, R148, 0x21, PT ;  /* 0x000000219400780c */ /* 0x000fe20003f04270 */
[----:B------:R-:W-:Y:S04]  /*37e0*/  HMMA.16816.F32 R16, R8, R226, R16 ;  /* 0x000000e20810723c */ /* 0x000fe80000001810 */
[----:B------:R-:W-:Y:S02]  /*37f0*/  FFMA.FTZ R160, R7, c[0x0][0x29c], -R160 ;  /* 0x0000a70007a07a23 */ /* 0x000fe400000108a0 */
[----:B------:R-:W1:Y:S01]  /*3800*/  MUFU.EX2 R6, R6 ;  /* 0x0000000600067308 */ /* 0x000e620000000800 */
[----:B------:R-:W-:Y:S01]  /*3810*/  FFMA.FTZ R148, -R157, R157, 1 ;  /* 0x3f8000009d947423 */ /* 0x000fe2000001019d */
[----:B------:R-:W-:Y:S04]  /*3820*/  FSEL R11, R159, -INF , P1 ;  /* 0xff8000009f0b7808 */ /* 0x000fe80000800000 */
[----:B-----5:R-:W-:Y:S01]  /*3830*/  FSEL R8, R154, -INF , P0 ;  /* 0xff8000009a087808 */ /* 0x020fe20000000000 */
[----:B------:R-:W-:Y:S03]  /*3840*/  FFMA.FTZ R11, R11, c[0x0][0x29c], -R161 ;  /* 0x0000a7000b0b7a23 */ /* 0x000fe600000108a1 */
[----:B------:R-:W5:Y:S01]  /*3850*/  MUFU.EX2 R7, R160 ;  /* 0x000000a000077308 */ /* 0x000f620000000800 */
[--C-:B------:R-:W-:Y:S02]  /*3860*/  FADD.FTZ R12, R12, -R5.reuse ;  /* 0x800000050c0c7221 */ /* 0x100fe40000010000 */
[--C-:B------:R-:W-:Y:S02]  /*3870*/  FADD.FTZ R10, R13, -R5.reuse ;  /* 0x800000050d0a7221 */ /* 0x100fe40000010000 */
[----:B------:R-:W-:Y:S02]  /*3880*/  FFMA.FTZ R13, -R162, R162, 1 ;  /* 0x3f800000a20d7423 */ /* 0x000fe400000101a2 */
[----:B----4-:R-:W-:Y:S02]  /*3890*/  FMUL.FTZ R12, R153, R12 ;  /* 0x0000000c990c7220 */ /* 0x010fe40000410000 */
[--C-:B------:R-:W-:Y:S01]  /*38a0*/  FADD.FTZ R9, R16, -R5.reuse ;  /* 0x8000000510097221 */ /* 0x100fe20000010000 */
[----:B------:R-:W4:Y:S01]  /*38b0*/  MUFU.EX2 R11, R11 ;  /* 0x0000000b000b7308 */ /* 0x000f220000000800 */
[----:B------:R-:W-:Y:S02]  /*38c0*/  FADD.FTZ R5, R17, -R5 ;  /* 0x8000000511057221 */ /* 0x000fe40000010000 */
[----:B------:R-:W-:Y:S02]  /*38d0*/  FFMA.FTZ R17, -R156, R156, 1 ;  /* 0x3f8000009c117423 */ /* 0x000fe4000001019c */
[----:B-1----:R-:W-:Y:S02]  /*38e0*/  FMUL.FTZ R9, R6, R9 ;  /* 0x0000000906097220 */ /* 0x002fe40000410000 */
[----:B------:R-:W-:Y:S02]  /*38f0*/  FMUL.FTZ R13, R13, R12 ;  /* 0x0000000c0d0d7220 */ /* 0x000fe40000410000 */
[----:B------:R-:W-:Y:S02]  /*3900*/  FMUL.FTZ R12, R148, R9 ;  /* 0x00000009940c7220 */ /* 0x000fe40000410000 */
[----:B------:R-:W-:Y:S02]  /*3910*/  FFMA.FTZ R161, R8, c[0x0][0x29c], -R161 ;  /* 0x0000a70008a17a23 */ /* 0x000fe400000108a1 */
[--C-:B------:R-:W-:Y:S02]  /*3920*/  FADD.FTZ R19, R19, -R4.reuse ;  /* 0x8000000413137221 */ /* 0x100fe40000010000 */
[C---:B-----5:R-:W-:Y:S01]  /*3930*/  FMUL.FTZ R5, R7.reuse, R5 ;  /* 0x0000000507057220 */ /* 0x060fe20000410000 */
[----:B------:R-:W1:Y:S01]  /*3940*/  MUFU.EX2 R8, R161 ;  /* 0x000000a100087308 */ /* 0x000e620000000800 */
[--C-:B------:R-:W-:Y:S01]  /*3950*/  FADD.FTZ R14, R14, -R4.reuse ;  /* 0x800000040e0e7221 */ /* 0x100fe20000010000 */
[----:B------:R-:W-:Y:S01]  /*3960*/  F2FP.PACK_AB R7, R7, R6 ;  /* 0x000000060707723e */ /* 0x000fe200000000ff */
[----:B------:R-:W-:Y:S01]  /*3970*/  FMUL.FTZ R9, R17, R5 ;  /* 0x0000000511097220 */ /* 0x000fe20000410000 */
[----:B------:R-:W-:Y:S01]  /*3980*/  F2FP.PACK_AB R5, R152, R153 ;  /* 0x000000999805723e */ /* 0x000fe200000000ff */
[----:B------:R-:W-:Y:S02]  /*3990*/  FFMA.FTZ R16, -R158, R158, 1 ;  /* 0x3f8000009e107423 */ /* 0x000fe4000001019e */
[----:B------:R-:W-:Y:S01]  /*39a0*/  FMUL.FTZ R10, R152, R10 ;  /* 0x0000000a980a7220 */ /* 0x000fe20000410000 */
[----:B------:R-:W-:Y:S01]  /*39b0*/  F2FP.PACK_AB R9, R9, R12 ;  /* 0x0000000c0909723e */ /* 0x000fe200000000ff */
[--C-:B------:R-:W-:Y:S02]  /*39c0*/  FADD.FTZ R12, R18, -R4.reuse ;  /* 0x80000004120c7221 */ /* 0x100fe40000010000 */
[----:B------:R-:W-:Y:S02]  /*39d0*/  FMUL.FTZ R10, R16, R10 ;  /* 0x0000000a100a7220 */ /* 0x000fe40000410000 */
[----:B------:R-:W-:Y:S02]  /*39e0*/  FMUL.FTZ R14, R150, R14 ;  /* 0x0000000e960e7220 */ /* 0x000fe40000410000 */
[----:B----4-:R-:W-:Y:S01]  /*39f0*/  FMUL.FTZ R12, R11, R12 ;  /* 0x0000000c0b0c7220 */ /* 0x010fe20000410000 */
[----:B------:R-:W-:Y:S01]  /*3a00*/  F2FP.PACK_AB R10, R10, R13 ;  /* 0x0000000d0a0a723e */ /* 0x000fe200000000ff */
[----:B------:R-:W-:Y:S02]  /*3a10*/  FFMA.FTZ R13, -R163, R163, 1 ;  /* 0x3f800000a30d7423 */ /* 0x000fe400000101a3 */
[----:B------:R-:W-:Y:S01]  /*3a20*/  FFMA.FTZ R16, -R154, R154, 1 ;  /* 0x3f8000009a107423 */ /* 0x000fe2000001019a */
[----:B-1----:R-:W-:Y:S01]  /*3a30*/  F2FP.PACK_AB R6, R8, R11 ;  /* 0x0000000b0806723e */ /* 0x002fe200000000ff */
[----:B------:R-:W-:Y:S02]  /*3a40*/  FFMA.FTZ R11, -R228, R228, 1 ;  /* 0x3f800000e40b7423 */ /* 0x000fe400000101e4 */
[----:B------:R-:W-:Y:S02]  /*3a50*/  FMUL.FTZ R8, R8, R19 ;  /* 0x0000001308087220 */ /* 0x000fe40000410000 */
[----:B------:R-:W-:Y:S02]  /*3a60*/  FMUL.FTZ R11, R11, R14 ;  /* 0x0000000e0b0b7220 */ /* 0x000fe40000410000 */
[----:B------:R-:W-:Y:S01]  /*3a70*/  FMUL.FTZ R8, R16, R8 ;  /* 0x0000000810087220 */ /* 0x000fe20000410000 */
[----:B---3--:R1:W-:Y:S02]  /*3a80*/  STS [R155+0x14180], R5 ;  /* 0x014180059b007388 */ /* 0x0083e40000000800 */
[----:B-1----:R-:W-:Y:S01]  /*3a90*/  FADD.FTZ R5, R15, -R4 ;  /* 0x800000040f057221 */ /* 0x002fe20000010000 */
[----:B------:R-:W-:Y:S01]  /*3aa0*/  F2FP.PACK_AB R4, R151, R150 ;  /* 0x000000969704723e */ /* 0x000fe200000000ff */
[----:B------:R-:W-:Y:S02]  /*3ab0*/  FFMA.FTZ R15, -R159, R159, 1 ;  /* 0x3f8000009f0f7423 */ /* 0x000fe4000001019f */
[----:B------:R-:W-:Y:S02]  /*3ac0*/  FMUL.FTZ R5, R151, R5 ;  /* 0x0000000597057220 */ /* 0x000fe40000410000 */
[----:B------:R1:W-:Y:S01]  /*3ad0*/  STS [R155+0x14580], R4 ;  /* 0x014580049b007388 */ /* 0x0003e20000000800 */
[----:B------:R-:W-:Y:S02]  /*3ae0*/  FMUL.FTZ R12, R15, R12 ;  /* 0x0000000c0f0c7220 */ /* 0x000fe40000410000 */
[----:B------:R-:W-:Y:S05]  /*3af0*/  FMUL.FTZ R5, R13, R5 ;  /* 0x000000050d057220 */ /* 0x000fea0000410000 */
[----:B------:R-:W-:Y:S02]  /*3b00*/  F2FP.PACK_AB R5, R5, R11 ;  /* 0x0000000b0505723e */ /* 0x000fe400000000ff */
[----:B-1----:R-:W-:Y:S01]  /*3b10*/  F2FP.PACK_AB R4, R8, R12 ;  /* 0x0000000c0804723e */ /* 0x002fe200000000ff */
[----:B--2---:R-:W-:Y:S04]  /*3b20*/  STS [R149], R7 ;  /* 0x0000000795007388 */ /* 0x004fe80000000800 */
[----:B------:R-:W-:Y:S04]  /*3b30*/  STS [R149+0x400], R6 ;  /* 0x0004000695007388 */ /* 0x000fe80000000800 */
[----:B------:R-:W-:Y:S06]  /*3b40*/  BAR.SYNC.DEFER_BLOCKING 0x0 ;  /* 0x0000000000007b1d */ /* 0x000fec0000010000 */
        /* <DEDUP_REMOVED lines=67> */
[----:B------:R4:W-:Y:S01]  /*3f80*/  STL [R1+0xc8], R0 ;  /* 0x0000c80001007387 */ /* 0x0009e20000100800 */
[----:B------:R-:W-:Y:S01]  /*3f90*/  IMAD.U32 R244, RZ, RZ, UR22 ;  /* 0x00000016fff47e24 */ /* 0x000fe2000f8e00ff */
[----:B------:R-:W-:Y:S01]  /*3fa0*/  UIMAD UR20, UR20, UR4, URZ ;  /* 0x00000004141472a4 */ /* 0x000fe2000f8e023f */
[----:B------:R-:W-:Y:S01]  /*3fb0*/  IMAD.U32 R245, RZ, RZ, UR22 ;  /* 0x00000016fff57e24 */ /* 0x000fe2000f8e00ff */
[----:B------:R-:W-:Y:S02]  /*3fc0*/  UIMAD UR4, UR15, UR8, UR6 ;  /* 0x000000080f0472a4 */ /* 0x000fe4000f8e0206 */
[----:B------:R-:W-:Y:S04]  /*3fd0*/  UIMAD UR20, UR15, UR5, UR20 ;  /* 0x000000050f1472a4 */ /* 0x000fe8000f8e0214 */
[----:B------:R-:W-:Y:S01]  /*3fe0*/  UIADD3 UR20, UR23, UR20, URZ ;  /* 0x0000001417147290 */ /* 0x000fe2000fffe03f */
[----:B-1--4-:R-:W4:Y:S04]  /*3ff0*/  LDL R0, [R1+0x60] ;  /* 0x0000600001007983 */ /* 0x012f280000100800 */
[----:B------:R1:W-:Y:S04]  /*4000*/  STL.64 [R1+0xc0], R2 ;  /* 0x0000c00201007387 */ /* 0x0003e80000100a00 */
[----:B------:R-:W4:Y:S04]  /*4010*/  LDL.64 R250, [R1+0x88] ;  /* 0x0000880001fa7983 */ /* 0x000f280000100a00 */
[----:B-1----:R-:W4:Y:S04]  /*4020*/  LDL.64 R2, [R1+0x58] ;  /* 0x0000580001027983 */ /* 0x002f280000100a00 */
[----:B--2---:R-:W2:Y:S01]  /*4030*/  LDL R247, [R1+0xa8] ;  /* 0x0000a80001f77983 */ /* 0x004ea20000100800 */
[----:B------:R-:W-:Y:S01]  /*4040*/  LEA R245, P0, R245, R246, 0x5 ;  /* 0x000000f6f5f57211 */ /* 0x000fe200078028ff */
[----:B------:R-:W-:Y:S05]  /*4050*/  IMAD.U32 R246, RZ, RZ, UR20 ;  /* 0x00000014fff67e24 */ /* 0x000fea000f8e00ff */
[----:B---3--:R-:W-:Y:S02]  /*4060*/  LEA.HI.X R246, R244, R249, R246, 0x5, P0 ;  /* 0x000000f9f4f67211 */ /* 0x008fe400000f2cf6 */
[----:B------:R-:W3:Y:S01]  /*4070*/  LDL.64 R248, [R1+0x70] ;  /* 0x0000700001f87983 */ /* 0x000ee20000100a00 */
[C---:B------:R-:W-:Y:S04]  /*4080*/  LEA R244, P0, R245.reuse, c[0x0][0x1f0], 0x1 ;  /* 0x00007c00f5f47a11 */ /* 0x040fe800078008ff */
[----:B------:R-:W-:Y:S02]  /*4090*/  LEA.HI.X R245, R245, c[0x0][0x1f4], R246, 0x1, P0 ;  /* 0x00007d00f5f57a11 */ /* 0x000fe400000f0cf6 */
[----:B------:R-:W2:Y:S01]  /*40a0*/  LDL R246, [R1+0x50] ;  /* 0x0000500001f67983 */ /* 0x000ea20000100800 */
[C---:B----4-:R-:W-:Y:S02]  /*40b0*/  LOP3.LUT P2, RZ, R0.reuse, 0x1, RZ, 0xc0, !PT ;  /* 0x0000000100ff7812 */ /* 0x050fe4000784c0ff */
[C---:B------:R-:W-:Y:S02]  /*40c0*/  LOP3.LUT P1, RZ, R0.reuse, 0x2, RZ, 0xc0, !PT ;  /* 0x0000000200ff7812 */ /* 0x040fe4000782c0ff */
[C---:B------:R-:W-:Y:S02]  /*40d0*/  LOP3.LUT P0, RZ, R0.reuse, 0x4, RZ, 0xc0, !PT ;  /* 0x0000000400ff7812 */ /* 0x040fe4000780c0ff */
[----:B------:R-:W-:Y:S02]  /*40e0*/  LOP3.LUT P3, RZ, R0, 0x8, RZ, 0xc0, !PT ;  /* 0x0000000800ff7812 */ /* 0x000fe4000786c0ff */
[----:B------:R1:W5:Y:S01]  /*40f0*/  LDL.LU R0, [R1+0xc8] ;  /* 0x0000c80001007983 */ /* 0x0003620000300800 */
        /* <DEDUP_REMOVED lines=8> */
[----:B--2---:R2:W-:Y:S04]  /*4180*/  LDGSTS.E.BYPASS.LTC128B.128 [R246+0x10080], [R244.64], !P4 ;  /* 0x10080000f4f67fae */ /* 0x0045e8000e101d50 */
[----:B------:R2:W-:Y:S04]  /*4190*/  LDGSTS.E.BYPASS.LTC128B.128 [R246+0x11080], [R244.64+0x80], !P2 ;  /* 0x11080080f4f67fae */ /* 0x0005e8000d101d50 */
[----:B------:R2:W-:Y:S04]  /*41a0*/  LDGSTS.E.BYPASS.LTC128B.128 [R246+0x12080], [R244.64+0x100], !P1 ;  /* 0x12080100f4f67fae */ /* 0x0005e8000c901d50 */
[----:B------:R2:W-:Y:S02]  /*41b0*/  LDGSTS.E.BYPASS.LTC128B.128 [R246+0x13080], [R244.64+0x180], !P0 ;  /* 0x13080180f4f67fae */ /* 0x0005e4000c101d50 */
[----:B--2---:R-:W-:Y:S05]  /*41c0*/  IMAD.U32 R244, RZ, RZ, UR19 ;  /* 0x00000013fff47e24 */ /* 0x004fea000f8e00ff */
[----:B------:R-:W-:Y:S04]  /*41d0*/  @!P5 IADD3 R244, R244, 0x20, RZ ;  /* 0x00000020f4f4d810 */ /* 0x000fe80007ffe0ff */
[C---:B------:R-:W-:Y:S04]  /*41e0*/  @!P5 IADD3 R245, P0, R244.reuse, R250, RZ ;  /* 0x000000faf4f5d210 */ /* 0x040fe80007f1e0ff */
[----:B------:R-:W-:Y:S02]  /*41f0*/  @!P5 LEA.HI.X.SX32 R246, R244, R247, 0x1, P0 ;  /* 0x000000f7f4f6d211 */ /* 0x000fe400000f0eff */
[C---:B------:R-:W-:Y:S04]  /*4200*/  @!P5 LEA R244, P0, R245.reuse, c[0x0][0x280], 0x2 ;  /* 0x0000a000f5f4da11 */ /* 0x040fe800078010ff */
[----:B------:R-:W-:Y:S01]  /*4210*/  @!P5 LEA.HI.X R245, R245, c[0x0][0x284], R246, 0x2, P0 ;  /* 0x0000a100f5f5da11 */ /* 0x000fe200000f14f6 */
[----:B---3--:R-:W-:Y:S05]  /*4220*/  @!P5 IMAD.SHL.U32 R246, R248, 0x10, RZ ;  /* 0x00000010f8f6d824 */ /* 0x008fea00078e00ff */
[----:B------:R1:W-:Y:S03]  /*4230*/  @!P5 LDGSTS.E.BYPASS.LTC128B.128 [R246+0x14100], [R244.64] ;  /* 0x14100000f4f6dfae */ /* 0x0003e6000b901d50 */
.L_x_345:
        /* <DEDUP_REMOVED lines=59> */
[----:B------:R-:W3:Y:S02]  /*45f0*/  LDL.64 R150, [R1+0x58] ;  /* 0x0000580001967983 */ /* 0x000ee40000100a00 */
[----:B------:R-:W-:Y:S02]  /*4600*/  UIMAD UR19, UR15, UR5, UR19 ;  /* 0x000000050f1372a4 */ /* 0x000fe4000f8e0213 */
[----:B------:R-:W3:Y:S01]  /*4610*/  LDL R149, [R1+0x50] ;  /* 0x0000500001957983 */ /* 0x000ee20000100800 */
[----:B------:R-:W-:Y:S02]  /*4620*/  USHF.L.U32 UR5, UR15, 0x5, URZ ;  /* 0x000000050f057899 */ /* 0x000fe4000800063f */
[----:B------:R-:W-:Y:S01]  /*4630*/  UIADD3 UR19, UR21, UR19, URZ ;  /* 0x0000001315137290 */ /* 0x000fe2000fffe03f */
[----:B------:R-:W3:Y:S01]  /*4640*/  LDL.64 R10, [R1+0x90] ;  /* 0x00009000010a7983 */ /* 0x000ee20000100a00 */
[----:B------:R-:W-:Y:S03]  /*4650*/  UIADD3 UR4, -UR5, UR9, URZ ;  /* 0x0000000905047290 */ /* 0x000fe6000fffe13f */
[----:B------:R-:W3:Y:S01]  /*4660*/  LDL R7, [R1+0xac] ;  /* 0x0000ac0001077983 */ /* 0x000ee20000100800 */
[----:B------:R-:W-:Y:S03]  /*4670*/  IMAD.U32 R6, RZ, RZ, UR19 ;  /* 0x00000013ff067e24 */ /* 0x000fe6000f8e00ff */
[----:B------:R-:W3:Y:S01]  /*4680*/  LDL.64 R8, [R1+0x70] ;  /* 0x0000700001087983 */ /* 0x000ee20000100a00 */
[----:B--2---:R-:W-:Y:S02]  /*4690*/  LEA R5, P0, R5, R14, 0x5 ;  /* 0x0000000e05057211 */ /* 0x004fe400078028ff */
[C---:B----4-:R-:W-:Y:S02]  /*46a0*/  LOP3.LUT P2, RZ, R12.reuse, 0x1, RZ, 0xc0, !PT ;  /* 0x000000010cff7812 */ /* 0x050fe4000784c0ff */
[----:B------:R-:W-:Y:S02]  /*46b0*/  LOP3.LUT P1, RZ, R12, 0x2, RZ, 0xc0, !PT ;  /* 0x000000020cff7812 */ /* 0x000fe4000782c0ff */
[----:B---3--:R-:W-:Y:S02]  /*46c0*/  LEA.HI.X R6, R4, R13, R6, 0x5, P0 ;  /* 0x0000000d04067211 */ /* 0x008fe400000f2c06 */
[C---:B------:R-:W-:Y:S02]  /*46d0*/  LEA R4, P0, R5.reuse, c[0x0][0x160], 0x1 ;  /* 0x0000580005047a11 */ /* 0x040fe400078008ff */
        /* <DEDUP_REMOVED lines=15> */
[----:B-1----:R-:W-:Y:S04]  /*47d0*/  IADD3 R5, P0, R10, UR5, RZ ;  /* 0x000000050a057c10 */ /* 0x002fe8000ff1e0ff */
[----:B------:R-:W-:Y:S02]  /*47e0*/  LEA.HI.X.SX32 R6, R6, R7, 0x1, P0 ;  /* 0x0000000706067211 */ /* 0x000fe400000f0eff */
[C---:B------:R-:W-:Y:S04]  /*47f0*/  LEA R4, P0, R5.reuse, c[0x0][0x258], 0x2 ;  /* 0x0000960005047a11 */ /* 0x040fe800078010ff */
[----:B------:R-:W-:Y:S01]  /*4800*/  LEA.HI.X R5, R5, c[0x0][0x25c], R6, 0x2, P0 ;  /* 0x0000970005057a11 */ /* 0x000fe200000f1406 */
[----:B------:R-:W-:Y:S05]  /*4810*/  @!P5 IMAD.SHL.U32 R6, R8, 0x10, RZ ;  /* 0x000000100806d824 */ /* 0x000fea00078e00ff */
[----:B------:R1:W-:Y:S03]  /*4820*/  @!P5 LDGSTS.E.BYPASS.LTC128B.128 [R6+0x14080], [R4.64] ;  /* 0x140800000406dfae */ /* 0x0003e6000b901d50 */
.L_x_346:
        /* <DEDUP_REMOVED lines=167> */
.L_x_344:
[----:B------:R-:W-:Y:S05]  /*52a0*/  @P0 BRA `(.L_x_348) ;  /* 0x00001d8000000947 */ /* 0x000fea0003800000 */
[----:B------:R-:W2:Y:S01]  /*52b0*/  LDL.LU.64 R148, [R1+0x70] ;  /* 0x0000700001947983 */ /* 0x000ea20000300a00 */
[----:B------:R-:W-:Y:S01]  /*52c0*/  F2FP.PACK_AB R39, R39, R38 ;  /* 0x000000262727723e */ /* 0x000fe200000000ff */
[----:B------:R-:W-:Y:S01]  /*52d0*/  ULDC UR7, c[0x0][0x2f0] ;  /* 0x0000bc0000077ab9 */ /* 0x000fe20000000800 */
[----:B------:R-:W-:Y:S01]  /*52e0*/  F2FP.PACK_AB R38, R3, R5 ;  /* 0x000000050326723e */ /* 0x000fe200000000ff */
[----:B------:R-:W-:Y:S01]  /*52f0*/  UIADD3 UR8, -UR10, UR7, URZ ;  /* 0x000000070a087290 */ /* 0x000fe2000fffe13f */
[----:B------:R-:W-:Y:S01]  /*5300*/  F2FP.PACK_AB R84, R37, R36 ;  /* 0x000000242554723e */ /* 0x000fe200000000ff */
[----:B------:R-:W-:Y:S01]  /*5310*/  USHF.R.S32.HI UR6, URZ, 0x1f, UR12 ;  /* 0x0000001f3f067899 */ /* 0x000fe2000801140c */
[----:B------:R-:W-:Y:S01]  /*5320*/  F2FP.PACK_AB R37, R0, R4 ;  /* 0x000000040025723e */ /* 0x000fe200000000ff */
[----:B------:R-:W-:Y:S01]  /*5330*/  UISETP.LT.AND UP0, UPT, UR8, 0x40, UPT ;  /* 0x000000400800788c */ /* 0x000fe2000bf01270 */
[----:B------:R-:W-:Y:S01]  /*5340*/  F2FP.PACK_AB R36, R89, R2 ;  /* 0x000000025924723e */ /* 0x000fe200000000ff */
[----:B------:R-:W-:Y:S01]  /*5350*/  ULDC.64 UR4, c[0x0][0x338] ;  /* 0x0000ce0000047ab9 */ /* 0x000fe20000000a00 */
[----:B------:R-:W-:Y:S01]  /*5360*/  F2FP.PACK_AB R129, R21, R20 ;  /* 0x000000141581723e */ /* 0x000fe200000000ff */
[----:B------:R-:W-:Y:S01]  /*5370*/  UIMAD UR4, UR6, UR4, URZ ;  /* 0x00000004060472a4 */ /* 0x000fe2000f8e023f */
[----:B------:R-:W-:Y:S01]  /*5380*/  F2FP.PACK_AB R127, R23, R22 ;  /* 0x00000016177f723e */ /* 0x000fe200000000ff */
[----:B------:R-:W-:Y:S01]  /*5390*/  USEL UR8, UR8, 0x40, UP0 ;  /* 0x0000004008087887 */ /* 0x000fe20008000000 */
[----:B------:R-:W-:Y:S01]  /*53a0*/  F2FP.PACK_AB R88, R33, R32 ;  /* 0x000000202158723e */ /* 0x000fe200000000ff */
[----:B------:R-:W-:Y:S01]  /*53b0*/  UIMAD UR5, UR12, UR5, UR4 ;  /* 0x000000050c0572a4 */ /* 0x000fe2000f8e0204 */
[----:B------:R-:W-:Y:S01]  /*53c0*/  F2FP.PACK_AB R87, R35, R34 ;  /* 0x000000222357723e */ /* 0x000fe200000000ff */
[----:B------:R-:W-:Y:S01]  /*53d0*/  USHF.R.S32.HI UR7, URZ, 0x1f, UR13 ;  /* 0x0000001f3f077899 */ /* 0x000fe2000801140d */
[----:B------:R-:W-:Y:S01]  /*53e0*/  F2FP.PACK_AB R125, R25, R24 ;  /* 0x00000018197d723e */ /* 0x000fe200000000ff */
[----:B------:R-:W-:Y:S01]  /*53f0*/  BSSY B0, `(.L_x_349) ;  /* 0x00000c9000007945 */ /* 0x000fe20003800000 */
        /* <DEDUP_REMOVED lines=160> */
[----:B------:R3:W-:Y:S01]  /*5e00*/  STS [R2+0x7480], R4 ;  /* 0x0074800402007388 */ /* 0x0007e20000000800 */
[----:B-1----:R-:W-:-:S03]  /*5e10*/  IMAD.SHL.U32 R0, R7, 0x2, RZ ;  /* 0x0000000207007824 */ /* 0x002fc600078e00ff */
[----:B------:R-:W-:Y:S01]  /*5e20*/  BAR.SYNC.DEFER_BLOCKING 0x1, 0x100 ;  /* 0x0044000000007b1d */ /* 0x000fe20000010000 */
[--C-:B------:R-:W-:Y:S01]  /*5e30*/  SHF.R.S32.HI R7, RZ, 0x1f, R6.reuse ;  /* 0x0000001fff077819 */ /* 0x100fe20000011406 */
[----:B--2---:R-:W-:Y:S02]  /*5e40*/  IMAD.U32 R5, RZ, RZ, UR14 ;  /* 0x0000000eff057e24 */ /* 0x004fe4000f8e00ff */
[----:B---3--:R-:W-:Y:S02]  /*5e50*/  IMAD.U32 R2, RZ, RZ, UR12 ;  /* 0x0000000cff027e24 */ /* 0x008fe4000f8e00ff */
[----:B------:R-:W-:Y:S02]  /*5e60*/  IMAD.U32 R4, RZ, RZ, UR13 ;  /* 0x0000000dff047e24 */ /* 0x000fe4000f8e00ff */
[----:B------:R-:W-:-:S05]  /*5e70*/  IMAD.WIDE.U32 R2, R2, c[0x0][0x338], R6 ;  /* 0x0000ce0002027a25 */ /* 0x000fca00078e0006 */
[----:B------:R-:W-:Y:S01]  /*5e80*/  IADD3 R3, R3, UR5, RZ ;  /* 0x0000000503037c10 */ /* 0x000fe2000fffe0ff */
[----:B------:R-:W-:Y:S02]  /*5e90*/  ULDC.64 UR4, c[0x0][0x340] ;  /* 0x0000d00000047ab9 */ /* 0x000fe40000000a00 */
[----:B------:R-:W-:Y:S02]  /*5ea0*/  UIMAD UR4, UR7, UR4, URZ ;  /* 0x00000004070472a4 */ /* 0x000fe4000f8e023f */
[----:B------:R-:W-:Y:S02]  /*5eb0*/  IMAD.WIDE.U32 R10, R4, c[0x0][0x340], R2 ;  /* 0x0000d000040a7a25 */ /* 0x000fe400078e0002 */
[----:B------:R-:W-:Y:S01]  /*5ec0*/  UIMAD UR4, UR13, UR5, UR4 ;  /* 0x000000050d0472a4 */ /* 0x000fe2000f8e0204 */
[----:B------:R1:W2:Y:S01]  /*5ed0*/  LDS.128 R20, [R0+0x8480] ;  /* 0x0084800000147984 */ /* 0x0002a20000000c00 */
[----:B------:R-:W-:-:S03]  /*5ee0*/  IMAD.WIDE R2, R5, 0x40, R8 ;  /* 0x0000004005027825 */ /* 0x000fc600078e0208 */
[----:B------:R1:W3:Y:S01]  /*5ef0*/  LDS.128 R24, [R0+0x8880] ;  /* 0x0088800000187984 */ /* 0x0002e20000000c00 */
[----:B------:R-:W-:-:S03]  /*5f00*/  IADD3 R5, R11, UR4, RZ ;  /* 0x000000040b057c10 */ /* 0x000fc6000fffe0ff */
[----:B------:R1:W4:Y:S04]  /*5f10*/  LDS.128 R28, [R0+0x8c80] ;  /* 0x008c8000001c7984 */ /* 0x0003280000000c00 */
        /* <DEDUP_REMOVED lines=22> */
.L_x_350:
[----:B--234-:R-:W-:Y:S05]  /*6080*/  BSYNC B0 ;  /* 0x0000000000007941 */ /* 0x01cfea0003800000 */
.L_x_349:
        /* <DEDUP_REMOVED lines=17> */
.L_x_352:
[----:B------:R-:W-:Y:S05]  /*61a0*/  BSYNC B0 ;  /* 0x0000000000007941 */ /* 0x000fea0003800000 */
.L_x_351:
        /* <DEDUP_REMOVED lines=17> */
.L_x_354:
[----:B------:R-:W-:Y:S05]  /*62c0*/  BSYNC B0 ;  /* 0x0000000000007941 */ /* 0x000fea0003800000 */
.L_x_353:
        /* <DEDUP_REMOVED lines=16> */
.L_x_356:
[----:B------:R-:W-:Y:S05]  /*63d0*/  BSYNC B0 ;  /* 0x0000000000007941 */ /* 0x000fea0003800000 */
.L_x_355:
        /* <DEDUP_REMOVED lines=16> */
.L_x_358:
[----:B------:R-:W-:Y:S05]  /*64e0*/  BSYNC B0 ;  /* 0x0000000000007941 */ /* 0x000fea0003800000 */
.L_x_357:
        /* <DEDUP_REMOVED lines=16> */
.L_x_360:
[----:B------:R-:W-:Y:S05]  /*65f0*/  BSYNC B0 ;  /* 0x0000000000007941 */ /* 0x000fea0003800000 */
.L_x_359:
        /* <DEDUP_REMOVED lines=16> */
.L_x_362:
[----:B------:R-:W-:Y:S05]  /*6700*/  BSYNC B0 ;  /* 0x0000000000007941 */ /* 0x000fea0003800000 */
.L_x_361:
        /* <DEDUP_REMOVED lines=15> */
.L_x_364:
[----:B------:R-:W-:Y:S05]  /*6800*/  BSYNC B0 ;  /* 0x0000000000007941 */ /* 0x000fea0003800000 */
.L_x_363:
[----:B------:R-:W-:Y:S01]  /*6810*/  ULDC.64 UR4, c[0x0][0x308] ;  /* 0x0000c20000047ab9 */ /* 0x000fe20000000a00 */
[----:B------:R-:W-:Y:S01]  /*6820*/  IMAD.U32 R0, RZ, RZ, UR12 ;  /* 0x0000000cff007e24 */ /* 0x000fe2000f8e00ff */
[----:B------:R-:W-:Y:S01]  /*6830*/  UIMAD UR4, UR6, UR4, URZ ;  /* 0x00000004060472a4 */ /* 0x000fe2000f8e023f */
[----:B------:R-:W-:Y:S01]  /*6840*/  ISETP.GE.OR P0, PT, R6, c[0x0][0x2f4], P2 ;  /* 0x0000bd0006007a0c */ /* 0x000fe20001706670 */
[----:B------:R-:W-:Y:S01]  /*6850*/  BSSY B0, `(.L_x_365) ;  /* 0x0000013000007945 */ /* 0x000fe20003800000 */
[----:B--2---:R-:W-:Y:S01]  /*6860*/  IMAD.WIDE.U32 R4, R0, c[0x0][0x308], R6 ;  /* 0x0000c20000047a25 */ /* 0x004fe200078e0006 */
[----:B------:R-:W-:Y:S01]  /*6870*/  UIMAD UR12, UR12, UR5, UR4 ;  /* 0x000000050c0c72a4 */ /* 0x000fe2000f8e0204 */
[----:B------:R-:W-:Y:S02]  /*6880*/  MOV R0, UR13 ;  /* 0x0000000d00007c02 */ /* 0x000fe40008000f00 */
[----:B------:R-:W-:Y:S02]  /*6890*/  ULDC.64 UR4, c[0x0][0x310] ;  /* 0x0000c40000047ab9 */ /* 0x000fe40000000a00 */
[----:B------:R-:W-:Y:S01]  /*68a0*/  UIMAD UR4, UR7, UR4, URZ ;  /* 0x00000004070472a4 */ /* 0x000fe2000f8e023f */
[----:B------:R-:W-:-:S03]  /*68b0*/  IADD3 R5, R5, UR12, RZ ;  /* 0x0000000c05057c10 */ /* 0x000fc6000fffe0ff */
[----:B------:R-:W-:Y:S02]  /*68c0*/  UIMAD UR4, UR13, UR5, UR4 ;  /* 0x000000050d0472a4 */ /* 0x000fe4000f8e0204 */
        /* <DEDUP_REMOVED lines=11> */
.L_x_366:
[----:B------:R-:W-:Y:S05]  /*6980*/  BSYNC B0 ;  /* 0x0000000000007941 */ /* 0x000fea0003800000 */
.L_x_365:
        /* <DEDUP_REMOVED lines=15> */
.L_x_368:
[----:B------:R-:W-:Y:S05]  /*6a80*/  BSYNC B0 ;  /* 0x0000000000007941 */ /* 0x000fea0003800000 */
.L_x_367:
        /* <DEDUP_REMOVED lines=15> */
.L_x_370:
[----:B------:R-:W-:Y:S05]  /*6b80*/  BSYNC B0 ;  /* 0x0000000000007941 */ /* 0x000fea0003800000 */
.L_x_369:
        /* <DEDUP_REMOVED lines=14> */
.L_x_372:
[----:B------:R-:W-:Y:S05]  /*6c70*/  BSYNC B0 ;  /* 0x0000000000007941 */ /* 0x000fea0003800000 */
.L_x_371:
        /* <DEDUP_REMOVED lines=14> */
.L_x_374:
[----:B------:R-:W-:Y:S05]  /*6d60*/  BSYNC B0 ;  /* 0x0000000000007941 */ /* 0x000fea0003800000 */
.L_x_373:
        /* <DEDUP_REMOVED lines=14> */
.L_x_376:
[----:B------:R-:W-:Y:S05]  /*6e50*/  BSYNC B0 ;  /* 0x0000000000007941 */ /* 0x000fea0003800000 */
.L_x_375:
        /* <DEDUP_REMOVED lines=14> */
.L_x_378:
[----:B------:R-:W-:Y:S05]  /*6f40*/  BSYNC B0 ;  /* 0x0000000000007941 */ /* 0x000fea0003800000 */
.L_x_377:
        /* <DEDUP_REMOVED lines=14> */
.L_x_348:
[----:B------:R-:W2:Y:S01]  /*7030*/  LDL.LU.64 R2, [R1+0x70] ;  /* 0x0000700001027983 */ /* 0x000ea20000300a00 */
[----:B------:R-:W-:Y:S01]  /*7040*/  USHF.R.S32.HI UR6, URZ, 0x1f, UR12 ;  /* 0x0000001f3f067899 */ /* 0x000fe2000801140c */
[----:B------:R-:W-:Y:S01]  /*7050*/  IMAD.U32 R10, RZ, RZ, UR12 ;  /* 0x0000000cff0a7e24 */ /* 0x000fe2000f8e00ff */
[----:B------:R-:W-:Y:S01]  /*7060*/  ULDC.64 UR4, c[0x0][0x308] ;  /* 0x0000c20000047ab9 */ /* 0x000fe20000000a00 */
[----:B------:R-:W-:Y:S01]  /*7070*/  BSSY B0, `(.L_x_379) ;  /* 0x0000023000007945 */ /* 0x000fe20003800000 */
[----:B------:R-:W-:Y:S02]  /*7080*/  UIMAD UR4, UR6, UR4, URZ ;  /* 0x00000004060472a4 */ /* 0x000fe4000f8e023f */
[----:B------:R-:W-:Y:S02]  /*7090*/  USHF.R.S32.HI UR7, URZ, 0x1f, UR13 ;  /* 0x0000001f3f077899 */ /* 0x000fe4000801140d */
[----:B------:R-:W-:-:S03]  /*70a0*/  UIMAD UR5, UR12, UR5, UR4 ;  /* 0x000000050c0572a4 */ /* 0x000fc6000f8e0204 */
[----:B------:R-:W-:Y:S02]  /*70b0*/  ULDC UR4, c[0x0][0x2f0] ;  /* 0x0000bc0000047ab9 */ /* 0x000fe40000000800 */
[----:B------:R-:W-:Y:S01]  /*70c0*/  UIADD3 UR10, -UR10, UR4, URZ ;  /* 0x000000040a0a7290 */ /* 0x000fe2000fffe13f */
[----:B--2---:R-:W-:-:S04]  /*70d0*/  SHF.R.S32.HI R0, RZ, 0x1f, R2 ;  /* 0x0000001fff007819 */ /* 0x004fc80000011402 */
[----:B------:R-:W-:-:S04]  /*70e0*/  LEA.HI R0, R0, R2, RZ, 0x5 ;  /* 0x0000000200007211 */ /* 0x000fc800078f28ff */
[----:B------:R-:W-:Y:S02]  /*70f0*/  LOP3.LUT R4, R0, 0x1fffffe0, RZ, 0xc0, !PT ;  /* 0x1fffffe000047812 */ /* 0x000fe400078ec0ff */
[----:B------:R-:W-:Y:S01]  /*7100*/  SHF.R.S32.HI R6, RZ, 0x5, R0 ;  /* 0x00000005ff067819 */ /* 0x000fe20000011400 */
[----:B------:R-:W-:Y:S02]  /*7110*/  IMAD.U32 R0, RZ, RZ, UR13 ;  /* 0x0000000dff007e24 */ /* 0x000fe4000f8e00ff */
[----:B------:R-:W-:Y:S01]  /*7120*/  IMAD.IADD R4, R2, 0x1, -R4 ;  /* 0x0000000102047824 */ /* 0x000fe200078e0a04 */
[----:B------:R-:W-:Y:S01]  /*7130*/  ISETP.GE.AND P2, PT, R6, UR10, PT ;  /* 0x0000000a06007c0c */ /* 0x000fe2000bf46270 */
[----:B------:R-:W-:Y:S01]  /*7140*/  IMAD.U32 R2, RZ, RZ, UR14 ;  /* 0x0000000eff027e24 */ /* 0x000fe2000f8e00ff */
[----:B------:R-:W-:Y:S01]  /*7150*/  SHF.R.S32.HI R7, RZ, 0x1f, R6 ;  /* 0x0000001fff077819 */ /* 0x000fe20000011406 */
[----:B------:R-:W-:-:S04]  /*7160*/  IMAD.SHL.U32 R4, R4, 0x8, RZ ;  /* 0x0000000804047824 */ /* 0x000fc800078e00ff */
[----:B------:R-:W-:Y:S01]  /*7170*/  IMAD.WIDE R2, R2, 0x40, R6 ;  /* 0x0000004002027825 */ /* 0x000fe200078e0206 */
[----:B------:R-:W-:Y:S02]  /*7180*/  SHF.R.S32.HI R5, RZ, 0x1f, R4 ;  /* 0x0000001fff057819 */ /* 0x000fe40000011404 */
[----:B------:R-:W-:-:S03]  /*7190*/  ISETP.GE.OR P0, PT, R4, c[0x0][0x2f4], P2 ;  /* 0x0000bd0004007a0c */ /* 0x000fc60001706670 */
[----:B------:R-:W-:-:S05]  /*71a0*/  IMAD.WIDE.U32 R10, R10, c[0x0][0x308], R4 ;  /* 0x0000c2000a0a7a25 */ /* 0x000fca00078e0004 */
[----:B------:R-:W-:Y:S01]  /*71b0*/  IADD3 R11, R11, UR5, RZ ;  /* 0x000000050b0b7c10 */ /* 0x000fe2000fffe0ff */
[----:B------:R-:W-:Y:S02]  /*71c0*/  ULDC.64 UR4, c[0x0][0x310] ;  /* 0x0000c40000047ab9 */ /* 0x000fe40000000a00 */
[----:B------:R-:W-:Y:S02]  /*71d0*/  UIMAD UR4, UR7, UR4, URZ ;  /* 0x00000004070472a4 */ /* 0x000fe4000f8e023f */
[----:B------:R-:W-:Y:S02]  /*71e0*/  IMAD.WIDE.U32 R10, R0, c[0x0][0x310], R10 ;  /* 0x0000c400000a7a25 */ /* 0x000fe400078e000a */
[----:B------:R-:W-:-:S06]  /*71f0*/  UIMAD UR4, UR13, UR5, UR4 ;  /* 0x000000050d0472a4 */ /* 0x000fcc000f8e0204 */
        /* <DEDUP_REMOVED lines=10> */
.L_x_380:
[----:B------:R-:W-:Y:S05]  /*72a0*/  BSYNC B0 ;  /* 0x0000000000007941 */ /* 0x000fea0003800000 */
.L_x_379:
        /* <DEDUP_REMOVED lines=17> */
.L_x_382:
[----:B------:R-:W-:Y:S05]  /*73c0*/  BSYNC B0 ;  /* 0x0000000000007941 */ /* 0x000fea0003800000 */
.L_x_381:
        /* <DEDUP_REMOVED lines=17> */
.L_x_384:
[----:B------:R-:W-:Y:S05]  /*74e0*/  BSYNC B0 ;  /* 0x0000000000007941 */ /* 0x000fea0003800000 */
.L_x_383:
        /* <DEDUP_REMOVED lines=16> */
.L_x_386:
[----:B------:R-:W-:Y:S05]  /*75f0*/  BSYNC B0 ;  /* 0x0000000000007941 */ /* 0x000fea0003800000 */
.L_x_385:
        /* <DEDUP_REMOVED lines=16> */
.L_x_388:
[----:B------:R-:W-:Y:S05]  /*7700*/  BSYNC B0 ;  /* 0x0000000000007941 */ /* 0x000fea0003800000 */
.L_x_387:
        /* <DEDUP_REMOVED lines=16> */
.L_x_390:
[----:B------:R-:W-:Y:S05]  /*7810*/  BSYNC B0 ;  /* 0x0000000000007941 */ /* 0x000fea0003800000 */
.L_x_389:
        /* <DEDUP_REMOVED lines=16> */
.L_x_392:
[----:B------:R-:W-:Y:S05]  /*7920*/  BSYNC B0 ;  /* 0x0000000000007941 */ /* 0x000fea0003800000 */
.L_x_391:
        /* <DEDUP_REMOVED lines=15> */
.L_x_394:
[----:B------:R-:W-:Y:S05]  /*7a20*/  BSYNC B0 ;  /* 0x0000000000007941 */ /* 0x000fea0003800000 */
.L_x_393:
[----:B------:R-:W-:Y:S01]  /*7a30*/  ULDC.64 UR4, c[0x0][0x338] ;  /* 0x0000ce0000047ab9 */ /* 0x000fe20000000a00 */
[----:B------:R-:W-:Y:S01]  /*7a40*/  IMAD.U32 R8, RZ, RZ, UR12 ;  /* 0x0000000cff087e24 */ /* 0x000fe2000f8e00ff */
[----:B------:R-:W-:Y:S01]  /*7a50*/  UIMAD UR4, UR6, UR4, URZ ;  /* 0x00000004060472a4 */ /* 0x000fe2000f8e023f */
[----:B------:R-:W-:Y:S01]  /*7a60*/  ISETP.GE.OR P0, PT, R4, c[0x0][0x324], P2 ;  /* 0x0000c90004007a0c */ /* 0x000fe20001706670 */
[----:B------:R-:W-:Y:S01]  /*7a70*/  BSSY B0, `(.L_x_395) ;  /* 0x0000013000007945 */ /* 0x000fe20003800000 */
[----:B------:R-:W-:Y:S01]  /*7a80*/  IMAD.WIDE.U32 R8, R8, c[0x0][0x338], R4 ;  /* 0x0000ce0008087a25 */ /* 0x000fe200078e0004 */
[----:B------:R-:W-:Y:S01]  /*7a90*/  UIMAD UR12, UR12, UR5, UR4 ;  /* 0x000000050c0c72a4 */ /* 0x000fe2000f8e0204 */
[----:B------:R-:W-:Y:S02]  /*7aa0*/  MOV R0, UR13 ;  /* 0x0000000d00007c02 */ /* 0x000fe40008000f00 */
[----:B------:R-:W-:Y:S02]  /*7ab0*/  ULDC.64 UR4, c[0x0][0x340] ;  /* 0x0000d00000047ab9 */ /* 0x000fe40000000a00 */
[----:B------:R-:W-:Y:S01]  /*7ac0*/  UIMAD UR4, UR7, UR4, URZ ;  /* 0x00000004070472a4 */ /* 0x000fe2000f8e023f */
[----:B------:R-:W-:-:S03]  /*7ad0*/  IADD3 R9, R9, UR12, RZ ;  /* 0x0000000c09097c10 */ /* 0x000fc6000fffe0ff */
[----:B------:R-:W-:Y:S02]  /*7ae0*/  UIMAD UR4, UR13, UR5, UR4 ;  /* 0x000000050d0472a4 */ /* 0x000fe4000f8e0204 */
[----:B------:R-:W-:-:S05]  /*7af0*/  IMAD.WIDE.U32 R8, R0, c[0x0][0x340], R8 ;  /* 0x0000d00000087a25 */ /* 0x000fca00078e0008 */
[----:B--2---:R-:W-:Y:S01]  /*7b00*/  IADD3 R7, R9, UR4, RZ ;  /* 0x0000000409077c10 */ /* 0x004fe2000fffe0ff */
        /* <DEDUP_REMOVED lines=9> */
.L_x_396:
[----:B------:R-:W-:Y:S05]  /*7ba0*/  BSYNC B0 ;  /* 0x0000000000007941 */ /* 0x000fea0003800000 */
.L_x_395:
        /* <DEDUP_REMOVED lines=15> */
.L_x_398:
[----:B------:R-:W-:Y:S05]  /*7ca0*/  BSYNC B0 ;  /* 0x0000000000007941 */ /* 0x000fea0003800000 */
.L_x_397:
        /* <DEDUP_REMOVED lines=15> */
.L_x_400:
[----:B------:R-:W-:Y:S05]  /*7da0*/  BSYNC B0 ;  /* 0x0000000000007941 */ /* 0x000fea0003800000 */
.L_x_399:
        /* <DEDUP_REMOVED lines=14> */
.L_x_402:
[----:B------:R-:W-:Y:S05]  /*7e90*/  BSYNC B0 ;  /* 0x0000000000007941 */ /* 0x000fea0003800000 */
.L_x_401:
        /* <DEDUP_REMOVED lines=14> */
.L_x_404:
[----:B------:R-:W-:Y:S05]  /*7f80*/  BSYNC B0 ;  /* 0x0000000000007941 */ /* 0x000fea0003800000 */
.L_x_403:
        /* <DEDUP_REMOVED lines=14> */
.L_x_406:
[----:B------:R-:W-:Y:S05]  /*8070*/  BSYNC B0 ;  /* 0x0000000000007941 */ /* 0x000fea0003800000 */
.L_x_405:
        /* <DEDUP_REMOVED lines=14> */
.L_x_408:
[----:B------:R-:W-:Y:S05]  /*8160*/  BSYNC B0 ;  /* 0x0000000000007941 */ /* 0x000fea0003800000 */
.L_x_407:
        /* <DEDUP_REMOVED lines=13> */
.L_x_409:
        /* <DEDUP_REMOVED lines=12> */
.L_x_1154:


//--------------------- .text._ZN7cutlass13device_kernelIN5flash19enable_sm80_to_sm89INS1_16FlashAttnBwdSm80INS1_25CollectiveMainloopBwdSm80ILi1ELi1EN4cute5tupleIJNS5_1CILi32EEENS7_ILi64EEENS7_ILi256EEEEEENS_6half_tEfNS_4arch4Sm80ELb1ELb0ELb1ELb0ELb0ELb0ELb0ELb0ELi2ELi2ELi2ELi1ELb1EEENS1_24CollectiveEpilogueBwdGQAISB_fSE_Li256ELb0ELb0EEENS1_25SingleTileBwdLPTSchedulerILb0ELi64ELb0EEEEEEEEEvNT_6ParamsE --------------------------
	.section	.text._ZN7cutlass13device_kernelIN5flash19enable_sm80_to_sm89INS1_16FlashAttnBwdSm80INS1_25CollectiveMainloopBwdSm80ILi1ELi1EN4cute5tupleIJNS5_1CILi32EEENS7_ILi64EEENS7_ILi256EEEEEENS_6half_tEfNS_4arch4Sm80ELb1ELb0ELb1ELb0ELb0ELb0ELb0ELb0ELi2ELi2ELi2ELi1ELb1EEENS1_24CollectiveEpilogueBwdGQAISB_fSE_Li256ELb0ELb0EEENS1_25SingleTileBwdLPTSchedulerILb0ELi64ELb0EEEEEEEEEvNT_6ParamsE,"ax",@progbits
	.sectioninfo	@"SHI_REGISTERS=255"
	.align	128
.text._ZN7cutlass13device_kernelIN5flash19enable_sm80_to_sm89INS1_16FlashAttnBwdSm80INS1_25CollectiveMainloopBwdSm80ILi1ELi1EN4cute5tupleIJNS5_1CILi32EEENS7_ILi64EEENS7_ILi256EEEEEENS_6half_tEfNS_4arch4Sm80ELb1ELb0ELb1ELb0ELb0ELb0ELb0ELb0ELi2ELi2ELi2ELi1ELb1EEENS1_24CollectiveEpilogueBwdGQAISB_fSE_Li256ELb0ELb0EEENS1_25SingleTileBwdLPTSchedulerILb0ELi64ELb0EEEEEEEEEvNT_6ParamsE:
        .type           _ZN7cutlass13device_kernelIN5flash19enable_sm80_to_sm89INS1_16FlashAttnBwdSm80INS1_25CollectiveMainloopBwdSm80ILi1ELi1EN4cute5tupleIJNS5_1CILi32EEENS7_ILi64EEENS7_ILi256EEEEEENS_6half_tEfNS_4arch4Sm80ELb1ELb0ELb1ELb0ELb0ELb0ELb0ELb0ELi2ELi2ELi2ELi1ELb1EEENS1_24CollectiveEpilogueBwdGQAISB_fSE_Li256ELb0ELb0EEENS1_25SingleTileBwdLPTSchedulerILb0ELi64ELb0EEEEEEEEEvNT_6ParamsE,@function
        .size           _ZN7cutlass13device_kernelIN5flash19enable_sm80_to_sm89INS1_16FlashAttnBwdSm80INS1_25CollectiveMainloopBwdSm80ILi1ELi1EN4cute5tupleIJNS5_1CILi32EEENS7_ILi64EEENS7_ILi256EEEEEENS_6half_tEfNS_4arch4Sm80ELb1ELb0ELb1ELb0ELb0ELb0ELb0ELb0ELi2ELi2ELi2ELi1ELb1EEENS1_24CollectiveEpilogueBwdGQAISB_fSE_Li256ELb0ELb0EEENS1_25SingleTileBwdLPTSchedulerILb0ELi64ELb0EEEEEEEEEvNT_6ParamsE,(.L_x_1155 - _ZN7cutlass13device_kernelIN5flash19enable_sm80_to_sm89INS1_16FlashAttnBwdSm80INS1_25CollectiveMainloopBwdSm80ILi1ELi1EN4cute5tupleIJNS5_1CILi32EEENS7_ILi64EEENS7_ILi256EEEEEENS_6half_tEfNS_4arch4Sm80ELb1ELb0ELb1ELb0ELb0ELb0ELb0ELb0ELi2ELi2ELi2ELi1ELb1EEENS1_24CollectiveEpilogueBwdGQAISB_fSE_Li256ELb0ELb0EEENS1_25SingleTileBwdLPTSchedulerILb0ELi64ELb0EEEEEEEEEvNT_6ParamsE)
        .other          _ZN7cutlass13device_kernelIN5flash19enable_sm80_to_sm89INS1_16FlashAttnBwdSm80INS1_25CollectiveMainloopBwdSm80ILi1ELi1EN4cute5tupleIJNS5_1CILi32EEENS7_ILi64EEENS7_ILi256EEEEEENS_6half_tEfNS_4arch4Sm80ELb1ELb0ELb1ELb0ELb0ELb0ELb0ELb0ELi2ELi2ELi2ELi1ELb1EEENS1_24CollectiveEpilogueBwdGQAISB_fSE_Li256ELb0ELb0EEENS1_25SingleTileBwdLPTSchedulerILb0ELi64ELb0EEEEEEEEEvNT_6ParamsE,@"STO_CUDA_ENTRY STV_DEFAULT"
_ZN7cutlass13device_kernelIN5flash19enable_sm80_to_sm89INS1_16FlashAttnBwdSm80INS1_25CollectiveMainloopBwdSm80ILi1ELi1EN4cute5tupleIJNS5_1CILi32EEENS7_ILi64EEENS7_ILi256EEEEEENS_6half_tEfNS_4arch4Sm80ELb1ELb0ELb1ELb0ELb0ELb0ELb0ELb0ELi2ELi2ELi2ELi1ELb1EEENS1_24CollectiveEpilogueBwdGQAISB_fSE_Li256ELb0ELb0EEENS1_25SingleTileBwdLPTSchedulerILb0ELi64ELb0EEEEEEEEEvNT_6ParamsE:
        /* <DEDUP_REMOVED lines=32> */
.L_x_411:
[----:B------:R-:W-:Y:S02]  /*0200*/  ULDC UR8, c[0x0][0x3b4] ;  /* 0x0000ed0000087ab9 */ /* 0x000fe40000000800 */
[----:B------:R-:W-:Y:S02]  /*0210*/  UISETP.NE.AND UP0, UPT, UR8, 0x1, UPT ;  /* 0x000000010800788c */ /* 0x000fe4000bf05270 */
[----:B------:R-:W-:Y:S02]  /*0220*/  ULDC.64 UR4, c[0x0][0x3b8] ;  /* 0x0000ee0000047ab9 */ /* 0x000fe40000000a00 */
[----:B------:R-:W-:Y:S02]  /*0230*/  UIMAD.WIDE.U32 UR10, UR7, UR4, URZ ;  /* 0x00000004070a72a5 */ /* 0x000fe4000f8e003f */
[----:B------:R-:W-:-:S05]  /*0240*/  UMOV UR14, UR7 ;  /* 0x00000007000e7c82 */ /* 0x000fca0008000000 */
[----:B------:R-:W-:-:S04]  /*0250*/  @UP0 USHF.R.U32.HI UR14, URZ, UR5, UR11 ;  /* 0x000000053f0e0299 */ /* 0x000fc8000801160b */
[----:B------:R-:W-:Y:S02]  /*0260*/  UIMAD UR8, UR14, UR8, URZ ;  /* 0x000000080e0872a4 */ /* 0x000fe4000f8e023f */
.L_x_412:
        /* <DEDUP_REMOVED lines=11> */
.L_x_410:
        /* <DEDUP_REMOVED lines=20> */
.L_x_414:
[----:B------:R-:W-:Y:S02]  /*0460*/  ULDC UR8, c[0x0][0x3b4] ;  /* 0x0000ed0000087ab9 */ /* 0x000fe40000000800 */
[----:B------:R-:W-:Y:S02]  /*0470*/  UISETP.NE.AND UP0, UPT, UR8, 0x1, UPT ;  /* 0x000000010800788c */ /* 0x000fe4000bf05270 */
[----:B------:R-:W-:Y:S02]  /*0480*/  ULDC.64 UR4, c[0x0][0x3b8] ;  /* 0x0000ee0000047ab9 */ /* 0x000fe40000000a00 */
[----:B------:R-:W-:Y:S02]  /*0490*/  UIMAD.WIDE.U32 UR10, UR7, UR4, URZ ;  /* 0x00000004070a72a5 */ /* 0x000fe4000f8e003f */
[----:B------:R-:W-:-:S05]  /*04a0*/  UMOV UR14, UR7 ;  /* 0x00000007000e7c82 */ /* 0x000fca0008000000 */
[----:B------:R-:W-:-:S04]  /*04b0*/  @UP0 USHF.R.U32.HI UR14, URZ, UR5, UR11 ;  /* 0x000000053f0e0299 */ /* 0x000fc8000801160b */
[----:B------:R-:W-:Y:S02]  /*04c0*/  UIMAD UR8, UR14, UR8, URZ ;  /* 0x000000080e0872a4 */ /* 0x000fe4000f8e023f */
.L_x_415:
        /* <DEDUP_REMOVED lines=10> */
.L_x_413:
        /* <DEDUP_REMOVED lines=16> */
[----:B------:R-:W-:Y:S01]  /*0670*/  UMOV UR7, 0x1f ;  /* 0x0000001f00077882 */ /* 0x000fe20000000000 */
[----:B------:R-:W-:Y:S01]  /*0680*/  CS2R R134, SRZ ;  /* 0x0000000000867805 */ /* 0x000fe2000001ff00 */
[----:B------:R-:W-:Y:S01]  /*0690*/  USHF.R.S32.HI UR4, URZ, 0x1f, UR5 ;  /* 0x0000001f3f047899 */ /* 0x000fe20008011405 */
[----:B------:R-:W-:Y:S01]  /*06a0*/  CS2R R132, SRZ ;  /* 0x0000000000847805 */ /* 0x000fe2000001ff00 */
[----:B------:R-:W-:Y:S01]  /*06b0*/  UIADD3 UR7, UR7, UR6, URZ ;  /* 0x0000000607077290 */ /* 0x000fe2000fffe03f */
[----:B------:R-:W-:Y:S01]  /*06c0*/  CS2R R126, SRZ ;  /* 0x00000000007e7805 */ /* 0x000fe2000001ff00 */
[----:B------:R-:W-:Y:S01]  /*06d0*/  ULEA.HI UR18, UR4, UR5, URZ, 0x5 ;  /* 0x0000000504127291 */ /* 0x000fe2000f8f283f */
[----:B------:R-:W-:Y:S01]  /*06e0*/  CS2R R124, SRZ ;  /* 0x00000000007c7805 */ /* 0x000fe2000001ff00 */
[----:B------:R-:W-:Y:S01]  /*06f0*/  USHF.R.S32.HI UR4, URZ, 0x1f, UR7 ;  /* 0x0000001f3f047899 */ /* 0x000fe20008011407 */
[----:B------:R-:W-:Y:S01]  /*0700*/  CS2R R130, SRZ ;  /* 0x0000000000827805 */ /* 0x000fe2000001ff00 */
[----:B------:R-:W-:Y:S01]  /*0710*/  USHF.R.S32.HI UR18, URZ, 0x5, UR18 ;  /* 0x000000053f127899 */ /* 0x000fe20008011412 */
[----:B------:R-:W-:Y:S01]  /*0720*/  CS2R R128, SRZ ;  /* 0x0000000000807805 */ /* 0x000fe2000001ff00 */
[----:B------:R-:W-:Y:S01]  /*0730*/  ULEA.HI UR4, UR4, UR7, URZ, 0x5 ;  /* 0x0000000704047291 */ /* 0x000fe2000f8f283f */
[----:B------:R-:W-:Y:S01]  /*0740*/  CS2R R122, SRZ ;  /* 0x00000000007a7805 */ /* 0x000fe2000001ff00 */
[----:B------:R-:W-:Y:S01]  /*0750*/  UISETP.LT.AND UP0, UPT, URZ, UR18, UPT ;  /* 0x000000123f00728c */ /* 0x000fe2000bf01270 */
[----:B------:R-:W-:Y:S01]  /*0760*/  CS2R R120, SRZ ;  /* 0x0000000000787805 */ /* 0x000fe2000001ff00 */
[----:B------:R-:W-:Y:S01]  /*0770*/  USHF.R.S32.HI UR11, URZ, 0x5, UR4 ;  /* 0x000000053f0b7899 */ /* 0x000fe20008011404 */
[----:B------:R-:W-:Y:S01]  /*0780*/  CS2R R118, SRZ ;  /* 0x0000000000767805 */ /* 0x000fe2000001ff00 */
[----:B------:R-:W-:Y:S01]  /*0790*/  USEL UR18, URZ, UR18, !UP0 ;  /* 0x000000123f127287 */ /* 0x000fe2000c000000 */
[----:B------:R-:W-:Y:S01]  /*07a0*/  CS2R R116, SRZ ;  /* 0x0000000000747805 */ /* 0x000fe2000001ff00 */
[----:B------:R-:W-:Y:S01]  /*07b0*/  ULDC.64 UR16, c[0x0][0x118] ;  /* 0x0000460000107ab9 */ /* 0x000fe20000000a00 */
        /* <DEDUP_REMOVED lines=111> */
[----:B------:R-:W-:Y:S01]  /*0eb0*/  USHF.R.S32.HI UR20, URZ, 0x1f, UR18 ;  /* 0x0000001f3f147899 */ /* 0x000fe20008011412 */
        /* <DEDUP_REMOVED lines=12> */
[----:B------:R-:W-:Y:S01]  /*0f80*/  UMOV UR21, 0x5 ;  /* 0x0000000500157882 */ /* 0x000fe20000000000 */
[----:B------:R-:W-:Y:S01]  /*0f90*/  IMAD.IADD R11, R7, 0x1, R0 ;  /* 0x00000001070b7824 */ /* 0x000fe200078e0200 */
[----:B------:R-:W-:Y:S01]  /*0fa0*/  ULDC.64 UR4, c[0x0][0x1e8] ;  /* 0x00007a0000047ab9 */ /* 0x000fe20000000a00 */
[----:B------:R-:W-:Y:S01]  /*0fb0*/  IMAD.SHL.U32 R0, R10, 0x40, RZ ;  /* 0x000000400a007824 */ /* 0x000fe200078e00ff */
[----:B------:R-:W-:Y:S01]  /*0fc0*/  UIMAD UR4, UR8, UR4, URZ ;  /* 0x00000004080472a4 */ /* 0x000fe2000f8e023f */
[----:B------:R-:W-:Y:S01]  /*0fd0*/  IMAD.MOV.U32 R8, RZ, RZ, R4 ;  /* 0x000000ffff087224 */ /* 0x000fe200078e0004 */
[----:B------:R-:W-:Y:S01]  /*0fe0*/  CS2R R146, SRZ ;  /* 0x0000000000927805 */ /* 0x000fe2000001ff00 */
        /* <DEDUP_REMOVED lines=59> */
[----:B------:R-:W-:Y:S01]  /*13a0*/  ULDC.64 UR4, c[0x0][0x188] ;  /* 0x0000620000047ab9 */ /* 0x000fe20000000a00 */
[----:B------:R-:W-:Y:S01]  /*13b0*/  IMAD.SHL.U32 R19, R0, 0x2, RZ ;  /* 0x0000000200137824 */ /* 0x000fe200078e00ff */
[----:B------:R-:W-:Y:S01]  /*13c0*/  UIADD3 UR15, -UR10, UR15, URZ ;  /* 0x0000000f0a0f7290 */ /* 0x000fe2000fffe13f */
        /* <DEDUP_REMOVED lines=16> */
[----:B------:R2:W-:Y:S01]  /*14d0*/  STL [R1+0x6c], R40 ;  /* 0x00006c2801007387 */ /* 0x0005e20000100800 */
[----:B------:R-:W-:Y:S01]  /*14e0*/  ISETP.GE.AND P4, PT, R17, c[0x0][0x1cc], PT ;  /* 0x0000730011007a0c */ /* 0x000fe20003f86270 */
[----:B------:R-:W-:Y:S01]  /*14f0*/  UIMAD UR22, UR20, UR4, URZ ;  /* 0x00000004141672a4 */ /* 0x000fe2000f8e023f */
[----:B------:R-:W-:Y:S01]  /*1500*/  IMAD.SHL.U32 R26, R26, 0x2, RZ ;  /* 0x000000021a1a7824 */ /* 0x000fe200078e00ff */
[----:B------:R-:W-:Y:S01]  /*1510*/  UIMAD.WIDE.U32 UR24, UR18, UR4, URZ ;  /* 0x00000004121872a5 */ /* 0x000fe2000f8e003f */
[----:B------:R-:W-:Y:S01]  /*1520*/  IMAD.MOV.U32 R148, RZ, RZ, 0x20 ;  /* 0x00000020ff947424 */ /* 0x000fe200078e00ff */
[----:B------:R-:W-:Y:S01]  /*1530*/  UIMAD UR22, UR18, UR5, UR22 ;  /* 0x00000005121672a4 */ /* 0x000fe2000f8e0216 */
[----:B------:R-:W-:Y:S01]  /*1540*/  CS2R R118, SRZ ;  /* 0x0000000000767805 */ /* 0x000fe2000001ff00 */
[----:B------:R-:W-:Y:S01]  /*1550*/  ULDC.64 UR6, c[0x0][0x208] ;  /* 0x0000820000067ab9 */ /* 0x000fe20000000a00 */
[----:B------:R-:W-:Y:S01]  /*1560*/  CS2R R116, SRZ ;  /* 0x0000000000747805 */ /* 0x000fe2000001ff00 */
[----:B------:R-:W-:Y:S01]  /*1570*/  UIADD3 UR22, UR25, UR22, URZ ;  /* 0x0000001619167290 */ /* 0x000fe2000fffe03f */
[----:B------:R-:W-:Y:S01]  /*1580*/  CS2R R114, SRZ ;  /* 0x0000000000727805 */ /* 0x000fe2000001ff00 */
        /* <DEDUP_REMOVED lines=13> */
[----:B------:R-:W-:Y:S01]  /*1660*/  LEA R8, P0, R0, R4, 0x6 ;  /* 0x0000000400087211 */ /* 0x000fe200078030ff */
[----:B--2---:R-:W-:Y:S01]  /*1670*/  IMAD.WIDE.U32 R40, R18, c[0x0][0x188], R10 ;  /* 0x0000620012287a25 */ /* 0x004fe200078e000a */
[C---:B------:R-:W-:Y:S01]  /*1680*/  LEA R10, P1, R3.reuse, R6, 0x6 ;  /* 0x00000006030a7211 */ /* 0x040fe200078230ff */
[----:B------:R-:W-:Y:S01]  /*1690*/  USHF.L.U64.HI UR7, UR6, UR21, UR7 ;  /* 0x0000001506077299 */ /* 0x000fe20008010207 */
[----:B------:R-:W-:Y:S01]  /*16a0*/  LEA.HI.X R9, R0, R5, R9, 0x6, P0 ;  /* 0x0000000500097211 */ /* 0x000fe200000f3409 */
[----:B------:R-:W-:Y:S01]  /*16b0*/  IMAD.MOV.U32 R11, RZ, RZ, c[0x0][0x1dc] ;  /* 0x00007700ff0b7624 */ /* 0x000fe200078e00ff */
[----:B------:R-:W-:Y:S01]  /*16c0*/  IADD3 R0, -R38, UR15, RZ ;  /* 0x0000000f26007c10 */ /* 0x000fe2000fffe1ff */
[----:B------:R-:W-:Y:S01]  /*16d0*/  IMAD.U32 R13, RZ, RZ, UR25 ;  /* 0x00000019ff0d7e24 */ /* 0x000fe2000f8e00ff */
[----:B------:R-:W-:Y:S01]  /*16e0*/  IADD3 R18, R2, 0x80, RZ ;  /* 0x0000008002127810 */ /* 0x000fe20007ffe0ff */
[----:B------:R-:W-:Y:S01]  /*16f0*/  IMAD.U32 R16, RZ, RZ, UR22 ;  /* 0x00000016ff107e24 */ /* 0x000fe2000f8e00ff */
[----:B------:R-:W-:Y:S01]  /*1700*/  LEA.HI.X R11, R3, R7, R11, 0x6, P1 ;  /* 0x00000007030b7211 */ /* 0x000fe200008f340b */
[----:B------:R-:W-:Y:S01]  /*1710*/  IMAD.U32 R3, RZ, RZ, UR13 ;  /* 0x0000000dff037e24 */ /* 0x000fe2000f8e00ff */
[C---:B------:R-:W-:Y:S01]  /*1720*/  ISETP.LT.OR P1, PT, R0.reuse, 0x1, P6 ;  /* 0x000000010000780c */ /* 0x040fe20003721670 */
[----:B------:R1:W-:Y:S01]  /*1730*/  STL.64 [R1+0xa0], R40 ;  /* 0x0000a02801007387 */ /* 0x0003e20000100a00 */
[----:B------:R-:W-:Y:S01]  /*1740*/  ISETP.LT.OR P0, PT, R0, 0x1, P4 ;  /* 0x000000010000780c */ /* 0x000fe20002701670 */
[----:B------:R-:W-:Y:S01]  /*1750*/  UIMAD UR4, UR13, UR5, UR4 ;  /* 0x000000050d0472a4 */ /* 0x000fe2000f8e0204 */
[----:B------:R-:W-:Y:S01]  /*1760*/  ISETP.GE.AND P5, PT, R18, c[0x0][0x1cc], PT ;  /* 0x0000730012007a0c */ /* 0x000fe20003fa6270 */
[----:B------:R-:W-:Y:S01]  /*1770*/  USHF.L.U32 UR6, UR6, 0x5, URZ ;  /* 0x0000000506067899 */ /* 0x000fe2000800063f */
[----:B------:R-:W-:Y:S01]  /*1780*/  IADD3 R42, R41, UR19, RZ ;  /* 0x00000013292a7c10 */ /* 0x000fe2000fffe0ff */
[----:B------:R-:W-:Y:S01]  /*1790*/  UIMAD UR7, UR7, UR18, URZ ;  /* 0x00000012070772a4 */ /* 0x000fe2000f8e023f */
[C---:B------:R-:W-:Y:S01]  /*17a0*/  ISETP.LT.OR P3, PT, R0.reuse, 0x1, P5 ;  /* 0x000000010000780c */ /* 0x040fe20002f61670 */
[----:B------:R-:W-:Y:S01]  /*17b0*/  USHF.L.U32 UR19, UR18, 0x5, URZ ;  /* 0x0000000512137899 */ /* 0x000fe2000800063f */
[C---:B------:R-:W-:Y:S01]  /*17c0*/  ISETP.LT.OR P4, PT, R0.reuse, 0x21, P4 ;  /* 0x000000210000780c */ /* 0x040fe20002781670 */
        /* <DEDUP_REMOVED lines=9> */
[C---:B------:R-:W-:Y:S01]  /*1860*/  ISETP.LT.OR P1, PT, R0.reuse, 0x1, P2 ;  /* 0x000000010000780c */ /* 0x040fe20001721670 */
[----:B------:R-:W-:Y:S01]  /*1870*/  UIADD3 UR20, -UR19, UR20, URZ ;  /* 0x0000001413147290 */ /* 0x000fe2000fffe13f */
[----:B------:R-:W-:Y:S01]  /*1880*/  ISETP.LT.OR P2, PT, R0, 0x21, P2 ;  /* 0x000000210000780c */ /* 0x000fe20001741670 */
[----:B------:R2:W-:Y:S01]  /*1890*/  LDGSTS.E.BYPASS.LTC128B.128 [R26+0xa080], [R6.64+0x80], !P0 ;  /* 0x0a080080061a7fae */ /* 0x0005e2000c101d50 */
[C---:B------:R-:W-:Y:S01]  /*18a0*/  LEA R13, P0, R12.reuse, R40, 0x5 ;  /* 0x000000280c0d7211 */ /* 0x040fe200078028ff */
[----:B------:R-:W-:Y:S01]  /*18b0*/  CS2R R108, SRZ ;  /* 0x00000000006c7805 */ /* 0x000fe2000001ff00 */
[----:B------:R-:W-:Y:S01]  /*18c0*/  CS2R R106, SRZ ;  /* 0x00000000006a7805 */ /* 0x000fe2000001ff00 */
[----:B------:R2:W-:Y:S01]  /*18d0*/  LDGSTS.E.BYPASS.LTC128B.128 [R26+0xc080], [R6.64+0x100], !P3 ;  /* 0x0c080100061a7fae */ /* 0x0005e2000d901d50 */
[----:B------:R-:W-:Y:S01]  /*18e0*/  LEA.HI.X R12, R12, R42, R16, 0x5, P0 ;  /* 0x0000002a0c0c7211 */ /* 0x000fe200000f2c10 */
[----:B------:R-:W-:Y:S01]  /*18f0*/  CS2R R104, SRZ ;  /* 0x0000000000687805 */ /* 0x000fe2000001ff00 */
[C---:B------:R-:W-:Y:S01]  /*1900*/  ISETP.LT.OR P0, PT, R0.reuse, 0x21, P6 ;  /* 0x000000210000780c */ /* 0x040fe20003701670 */
[----:B-1----:R-:W-:Y:S01]  /*1910*/  IMAD.WIDE.U32 R40, R3, c[0x0][0x218], R14 ;  /* 0x0000860003287a25 */ /* 0x002fe200078e000e */
[----:B------:R-:W-:Y:S01]  /*1920*/  ISETP.LT.OR P3, PT, R0, 0x21, P5 ;  /* 0x000000210000780c */ /* 0x000fe20002f61670 */
[----:B------:R2:W-:Y:S01]  /*1930*/  LDGSTS.E.BYPASS.LTC128B.128 [R26+0xe080], [R6.64+0x180], !P1 ;  /* 0x0e080180061a7fae */ /* 0x0005e2000c901d50 */
[----:B------:R-:W-:Y:S01]  /*1940*/  ISETP.GE.AND P1, PT, R2, c[0x0][0x19c], PT ;  /* 0x0000670002007a0c */ /* 0x000fe20003f26270 */
[----:B------:R-:W-:Y:S01]  /*1950*/  IMAD.MOV.U32 R14, RZ, RZ, R40 ;  /* 0x000000ffff0e7224 */ /* 0x000fe200078e0028 */
[----:B------:R-:W-:Y:S01]  /*1960*/  ISETP.GE.AND P5, PT, R17, c[0x0][0x19c], PT ;  /* 0x0000670011007a0c */ /* 0x000fe20003fa6270 */
[----:B------:R-:W-:Y:S01]  /*1970*/  STL [R1+0xbc], R42 ;  /* 0x0000bc2a01007387 */ /* 0x000fe20000100800 */
[----:B------:R-:W-:Y:S01]  /*1980*/  IADD3 R15, R41, UR4, RZ ;  /* 0x00000004290f7c10 */ /* 0x000fe2000fffe0ff */
[----:B------:R-:W-:Y:S01]  /*1990*/  ULDC.64 UR4, c[0x0][0x288] ;  /* 0x0000a20000047ab9 */ /* 0x000fe20000000a00 */
[----:B------:R-:W-:Y:S01]  /*19a0*/  CS2R R102, SRZ ;  /* 0x0000000000667805 */ /* 0x000fe2000001ff00 */
[----:B------:R-:W-:Y:S01]  /*19b0*/  STL.64 [R1+0x98], R40 ;  /* 0x0000982801007387 */ /* 0x000fe20000100a00 */
[----:B------:R-:W-:Y:S01]  /*19c0*/  UIMAD UR4, UR9, UR4, URZ ;  /* 0x00000004090472a4 */ /* 0x000fe2000f8e023f */
[----:B------:R-:W-:Y:S01]  /*19d0*/  CS2R R100, SRZ ;  /* 0x0000000000647805 */ /* 0x000fe2000001ff00 */
[----:B------:R-:W-:Y:S01]  /*19e0*/  CS2R R98, SRZ ;  /* 0x0000000000627805 */ /* 0x000fe2000001ff00 */
[----:B------:R1:W-:Y:S01]  /*19f0*/  LDGSTS.E.BYPASS.LTC128B.128 [R26+0x9080], [R10.64], !P0 ;  /* 0x090800000a1a7fae */ /* 0x0003e2000c101d50 */
[C---:B------:R-:W-:Y:S01]  /*1a00*/  ISETP.LT.OR P0, PT, R0.reuse, 0x1, P1 ;  /* 0x000000010000780c */ /* 0x040fe20000f01670 */
[----:B------:R-:W-:Y:S01]  /*1a10*/  UIMAD UR4, UR12, UR5, UR4 ;  /* 0x000000050c0472a4 */ /* 0x000fe2000f8e0204 */
[----:B------:R-:W-:Y:S01]  /*1a20*/  CS2R R96, SRZ ;  /* 0x0000000000607805 */ /* 0x000fe2000001ff00 */
[----:B------:R1:W-:Y:S01]  /*1a30*/  LDGSTS.E.BYPASS.LTC128B.128 [R26+0xb080], [R10.64+0x80], !P4 ;  /* 0x0b0800800a1a7fae */ /* 0x0003e2000e101d50 */
[C---:B------:R-:W-:Y:S01]  /*1a40*/  ISETP.LT.OR P4, PT, R0.reuse, 0x1, P5 ;  /* 0x000000010000780c */ /* 0x040fe20002f81670 */
[----:B------:R-:W-:Y:S01]  /*1a50*/  CS2R R94, SRZ ;  /* 0x00000000005e7805 */ /* 0x000fe2000001ff00 */
[----:B------:R-:W-:Y:S01]  /*1a60*/  ISETP.LT.OR P5, PT, R0, 0x21, P5 ;  /* 0x000000210000780c */ /* 0x000fe20002fa1670 */
[----:B------:R1:W-:Y:S01]  /*1a70*/  LDGSTS.E.BYPASS.LTC128B.128 [R26+0xd080], [R10.64+0x100], !P3 ;  /* 0x0d0801000a1a7fae */ /* 0x0003e2000d901d50 */
[----:B------:R-:W-:Y:S01]  /*1a80*/  ISETP.GE.AND P3, PT, R18, c[0x0][0x19c], PT ;  /* 0x0000670012007a0c */ /* 0x000fe20003f66270 */
[----:B------:R-:W-:Y:S01]  /*1a90*/  CS2R R92, SRZ ;  /* 0x00000000005c7805 */ /* 0x000fe2000001ff00 */
[----:B------:R-:W-:Y:S01]  /*1aa0*/  CS2R R90, SRZ ;  /* 0x00000000005a7805 */ /* 0x000fe2000001ff00 */
[----:B------:R1:W-:Y:S01]  /*1ab0*/  LDGSTS.E.BYPASS.LTC128B.128 [R26+0xf080], [R10.64+0x180], !P2 ;  /* 0x0f0801800a1a7fae */ /* 0x0003e2000d101d50 */
[----:B------:R-:W-:Y:S01]  /*1ac0*/  ISETP.GE.AND P2, PT, R19, c[0x0][0x19c], PT ;  /* 0x0000670013007a0c */ /* 0x000fe20003f46270 */
[----:B------:R-:W-:Y:S01]  /*1ad0*/  CS2R R88, SRZ ;  /* 0x0000000000587805 */ /* 0x000fe2000001ff00 */
[----:B--2---:R-:W-:Y:S01]  /*1ae0*/  IMAD.U32 R6, RZ, RZ, UR6 ;  /* 0x00000006ff067e24 */ /* 0x004fe2000f8e00ff */
[----:B------:R-:W0:Y:S01]  /*1af0*/  LDGDEPBAR ;  /* 0x00000000000079af */ /* 0x000e220000000000 */
[----:B------:R-:W-:Y:S01]  /*1b00*/  ISETP.LT.OR P6, PT, R0, 0x1, P3 ;  /* 0x000000010000780c */ /* 0x000fe20001fc1670 */
[----:B------:R-:W-:Y:S01]  /*1b10*/  CS2R R86, SRZ ;  /* 0x0000000000567805 */ /* 0x000fe2000001ff00 */
[----:B------:R-:W-:Y:S01]  /*1b20*/  IMAD.WIDE.U32 R6, R6, UR18, R14 ;  /* 0x0000001206067c25 */ /* 0x000fe2000f8e000e */
[----:B------:R2:W-:Y:S01]  /*1b30*/  LDGSTS.E.BYPASS.LTC128B.128 [R26+0x80], [R4.64], !P0 ;  /* 0x00080000041a7fae */ /* 0x0005e2000c101d50 */
[C---:B------:R-:W-:Y:S01]  /*1b40*/  ISETP.LT.OR P3, PT, R0.reuse, 0x21, P3 ;  /* 0x000000210000780c */ /* 0x040fe20001f61670 */
[----:B------:R-:W-:Y:S01]  /*1b50*/  CS2R R84, SRZ ;  /* 0x0000000000547805 */ /* 0x000fe2000001ff00 */
[----:B------:R-:W-:Y:S01]  /*1b60*/  CS2R R82, SRZ ;  /* 0x0000000000527805 */ /* 0x000fe2000001ff00 */
[----:B------:R-:W-:Y:S01]  /*1b70*/  IADD3 R3, R7, UR7, RZ ;  /* 0x0000000707037c10 */ /* 0x000fe2000fffe0ff */
[----:B------:R2:W-:Y:S01]  /*1b80*/  LDGSTS.E.BYPASS.LTC128B.128 [R26+0x2080], [R4.64+0x80], !P4 ;  /* 0x02080080041a7fae */ /* 0x0005e2000e101d50 */
[C---:B------:R-:W-:Y:S01]  /*1b90*/  ISETP.LT.OR P4, PT, R0.reuse, 0x1, P2 ;  /* 0x000000010000780c */ /* 0x040fe20001781670 */
[----:B------:R-:W-:Y:S01]  /*1ba0*/  ULDC.64 UR6, c[0x0][0x270] ;  /* 0x00009c0000067ab9 */ /* 0x000fe20000000a00 */
[----:B------:R-:W-:Y:S01]  /*1bb0*/  ISETP.LT.OR P2, PT, R0, 0x21, P2 ;  /* 0x000000210000780c */ /* 0x000fe20001741670 */
[----:B------:R3:W-:Y:S01]  /*1bc0*/  STL.64 [R1+0x80], R14 ;  /* 0x0000800e01007387 */ /* 0x0007e20000100a00 */
[----:B------:R-:W-:Y:S01]  /*1bd0*/  UIMAD UR6, UR9, UR6, URZ ;  /* 0x00000006090672a4 */ /* 0x000fe2000f8e023f */
[----:B------:R-:W-:Y:S01]  /*1be0*/  CS2R R80, SRZ ;  /* 0x0000000000507805 */ /* 0x000fe2000001ff00 */
[----:B------:R-:W-:Y:S01]  /*1bf0*/  CS2R R78, SRZ ;  /* 0x00000000004e7805 */ /* 0x000fe2000001ff00 */
[----:B------:R2:W-:Y:S01]  /*1c00*/  LDGSTS.E.BYPASS.LTC128B.128 [R26+0x4080], [R4.64+0x100], !P6 ;  /* 0x04080100041a7fae */ /* 0x0005e2000f101d50 */
[----:B------:R-:W-:Y:S01]  /*1c10*/  UIMAD UR6, UR12, UR7, UR6 ;  /* 0x000000070c0672a4 */ /* 0x000fe2000f8e0206 */
[----:B------:R-:W-:Y:S01]  /*1c20*/  CS2R R76, SRZ ;  /* 0x00000000004c7805 */ /* 0x000fe2000001ff00 */
[----:B------:R-:W-:Y:S01]  /*1c30*/  CS2R R74, SRZ ;  /* 0x00000000004a7805 */ /* 0x000fe2000001ff00 */
[----:B------:R-:W-:Y:S01]  /*1c40*/  CS2R R72, SRZ ;  /* 0x0000000000487805 */ /* 0x000fe2000001ff00 */
[----:B------:R-:W-:Y:S01]  /*1c50*/  CS2R R70, SRZ ;  /* 0x0000000000467805 */ /* 0x000fe2000001ff00 */
[----:B-1----:R-:W-:Y:S01]  /*1c60*/  LEA R10, P0, R6, c[0x0][0x1f0], 0x1 ;  /* 0x00007c00060a7a11 */ /* 0x002fe200078008ff */
[----:B------:R2:W-:Y:S01]  /*1c70*/  LDGSTS.E.BYPASS.LTC128B.128 [R26+0x6080], [R4.64+0x180], !P4 ;  /* 0x06080180041a7fae */ /* 0x0005e2000e101d50 */
[----:B------:R-:W-:Y:S01]  /*1c80*/  LOP3.LUT P4, RZ, R20, 0x4, RZ, 0xc0, !PT ;  /* 0x0000000414ff7812 */ /* 0x000fe2000788c0ff */
[----:B------:R-:W-:Y:S01]  /*1c90*/  CS2R R68, SRZ ;  /* 0x0000000000447805 */ /* 0x000fe2000001ff00 */
[----:B------:R-:W-:Y:S01]  /*1ca0*/  LEA.HI.X R11, R6, c[0x0][0x1f4], R3, 0x1, P0 ;  /* 0x00007d00060b7a11 */ /* 0x000fe200000f0c03 */
[----:B------:R-:W-:Y:S01]  /*1cb0*/  IMAD R3, R22, 0x800, R23 ;  /* 0x0000080016037824 */ /* 0x000fe200078e0217 */
[----:B------:R-:W-:Y:S01]  /*1cc0*/  ISETP.LT.OR P0, PT, R0, 0x21, P1 ;  /* 0x000000210000780c */ /* 0x000fe20000f01670 */
[----:B------:R-:W-:Y:S01]  /*1cd0*/  IMAD.SHL.U32 R0, R20, 0x40, RZ ;  /* 0x0000004014007824 */ /* 0x000fe200078e00ff */
[C---:B------:R-:W-:Y:S01]  /*1ce0*/  LEA R6, P1, R13.reuse, c[0x0][0x160], 0x1 ;  /* 0x000058000d067a11 */ /* 0x040fe200078208ff */
[----:B------:R-:W-:Y:S01]  /*1cf0*/  CS2R R66, SRZ ;  /* 0x0000000000427805 */ /* 0x000fe2000001ff00 */
[----:B------:R-:W-:Y:S01]  /*1d00*/  CS2R R64, SRZ ;  /* 0x0000000000407805 */ /* 0x000fe2000001ff00 */
[----:B------:R-:W-:Y:S01]  /*1d10*/  CS2R R62, SRZ ;  /* 0x00000000003e7805 */ /* 0x000fe2000001ff00 */
[----:B------:R-:W-:Y:S01]  /*1d20*/  LEA.HI.X R7, R13, c[0x0][0x164], R12, 0x1, P1 ;  /* 0x000059000d077a11 */ /* 0x000fe200008f0c0c */
[----:B------:R-:W-:Y:S01]  /*1d30*/  CS2R R60, SRZ ;  /* 0x00000000003c7805 */ /* 0x000fe2000001ff00 */
[----:B------:R-:W-:Y:S01]  /*1d40*/  LOP3.LUT R12, R0, 0x1c0, RZ, 0xc0, !PT ;  /* 0x000001c0000c7812 */ /* 0x000fe200078ec0ff */
[----:B------:R-:W-:Y:S01]  /*1d50*/  CS2R R58, SRZ ;  /* 0x00000000003a7805 */ /* 0x000fe2000001ff00 */
[----:B------:R-:W-:Y:S01]  /*1d60*/  LOP3.LUT P1, RZ, R20, 0x2, RZ, 0xc0, !PT ;  /* 0x0000000214ff7812 */ /* 0x000fe2000782c0ff */
[----:B------:R-:W-:Y:S01]  /*1d70*/  CS2R R56, SRZ ;  /* 0x0000000000387805 */ /* 0x000fe2000001ff00 */
[----:B------:R-:W-:Y:S01]  /*1d80*/  LOP3.LUT R0, R12, 0x8, R35, 0xf8, !PT ;  /* 0x000000080c007812 */ /* 0x000fe200078ef823 */
[----:B------:R1:W-:Y:S01]  /*1d90*/  LDGSTS.E.BYPASS.LTC128B.128 [R26+0x1080], [R8.64], !P0 ;  /* 0x01080000081a7fae */ /* 0x0003e2000c101d50 */
[----:B------:R-:W-:Y:S01]  /*1da0*/  SHF.R.U32.HI R13, RZ, 0x3, R12 ;  /* 0x00000003ff0d7819 */ /* 0x000fe2000001160c */
[----:B------:R-:W-:Y:S01]  /*1db0*/  CS2R R54, SRZ ;  /* 0x0000000000367805 */ /* 0x000fe2000001ff00 */
[----:B------:R-:W-:Y:S01]  /*1dc0*/  ISETP.LT.AND P0, PT, R38, UR20, PT ;  /* 0x0000001426007c0c */ /* 0x000fe2000bf01270 */
[----:B------:R1:W-:Y:S01]  /*1dd0*/  LDGSTS.E.BYPASS.LTC128B.128 [R26+0x3080], [R8.64+0x80], !P5 ;  /* 0x03080080081a7fae */ /* 0x0003e2000e901d50 */
[----:B------:R-:W-:Y:S01]  /*1de0*/  LOP3.LUT R0, R0, R13, RZ, 0x3c, !PT ;  /* 0x0000000d00007212 */ /* 0x000fe200078e3cff */
[----:B------:R-:W-:Y:S01]  /*1df0*/  CS2R R52, SRZ ;  /* 0x0000000000347805 */ /* 0x000fe2000001ff00 */
[C---:B------:R-:W-:Y:S01]  /*1e00*/  ISETP.GE.OR P5, PT, R2.reuse, c[0x0][0x16c], !P0 ;  /* 0x00005b0002007a0c */ /* 0x040fe200047a6670 */
[----:B------:R1:W-:Y:S01]  /*1e10*/  LDGSTS.E.BYPASS.LTC128B.128 [R26+0x5080], [R8.64+0x100], !P3 ;  /* 0x05080100081a7fae */ /* 0x0003e2000d901d50 */
[C---:B------:R-:W-:Y:S01]  /*1e20*/  ISETP.GE.AND P3, PT, R2.reuse, c[0x0][0x1fc], PT ;  /* 0x00007f0002007a0c */ /* 0x040fe20003f66270 */
[----:B--2---:R-:W-:Y:S01]  /*1e30*/  IMAD.MOV.U32 R4, RZ, RZ, R30 ;  /* 0x000000ffff047224 */ /* 0x004fe200078e001e */
[C---:B------:R-:W-:Y:S01]  /*1e40*/  ISETP.GE.OR P6, PT, R2.reuse, c[0x0][0x1fc], !P0 ;  /* 0x00007f0002007a0c */ /* 0x040fe200047c6670 */
[----:B------:R1:W-:Y:S01]  /*1e50*/  LDGSTS.E.BYPASS.LTC128B.128 [R26+0x7080], [R8.64+0x180], !P2 ;  /* 0x07080180081a7fae */ /* 0x0003e2000d101d50 */
[----:B------:R-:W-:Y:S01]  /*1e60*/  ISETP.GE.AND P2, PT, R2, c[0x0][0x16c], PT ;  /* 0x00005b0002007a0c */ /* 0x000fe20003f46270 */
[----:B------:R-:W-:Y:S01]  /*1e70*/  IMAD.IADD R2, R3, 0x1, R0 ;  /* 0x0000000103027824 */ /* 0x000fe200078e0200 */
[----:B------:R-:W-:Y:S01]  /*1e80*/  SHF.R.S32.HI R0, RZ, 0x1f, R21 ;  /* 0x0000001fff007819 */ /* 0x000fe20000011415 */
[----:B------:R-:W0:Y:S01]  /*1e90*/  LDGDEPBAR ;  /* 0x00000000000079af */ /* 0x000e220000000000 */
[----:B------:R-:W-:Y:S01]  /*1ea0*/  IMAD.MOV.U32 R3, RZ, RZ, 0x40 ;  /* 0x00000040ff037424 */ /* 0x000fe200078e00ff */
[----:B------:R-:W-:Y:S01]  /*1eb0*/  IADD3 R5, R31, UR4, RZ ;  /* 0x000000041f057c10 */ /* 0x000fe2000fffe0ff */
[----:B------:R-:W-:Y:S01]  /*1ec0*/  IMAD.SHL.U32 R38, R2, 0x2, RZ ;  /* 0x0000000202267824 */ /* 0x000fe200078e00ff */
[----:B---3--:R-:W-:Y:S01]  /*1ed0*/  LEA.HI R14, R0, R21, RZ, 0x2 ;  /* 0x00000015000e7211 */ /* 0x008fe200078f10ff */
[----:B------:R-:W-:Y:S01]  /*1ee0*/  ULDC.64 UR4, c[0x0][0x278] ;  /* 0x00009e0000047ab9 */ /* 0x000fe20000000a00 */
[----:B------:R-:W-:Y:S01]  /*1ef0*/  SEL R0, R148, 0xffffffe0, !P1 ;  /* 0xffffffe094007807 */ /* 0x000fe20004800000 */
[----:B------:R-:W-:Y:S01]  /*1f00*/  UIMAD UR4, UR8, UR4, URZ ;  /* 0x00000004080472a4 */ /* 0x000fe2000f8e023f */
[----:B------:R-:W-:Y:S01]  /*1f10*/  SEL R2, R3, 0xffffffc0, !P4 ;  /* 0xffffffc003027807 */ /* 0x000fe20006000000 */
[----:B------:R-:W-:Y:S01]  /*1f20*/  IMAD.U32 R3, RZ, RZ, UR13 ;  /* 0x0000000dff037e24 */ /* 0x000fe2000f8e00ff */
[----:B------:R-:W-:Y:S01]  /*1f30*/  ISETP.GE.OR P4, PT, R17, c[0x0][0x16c], !P0 ;  /* 0x00005b0011007a0c */ /* 0x000fe20004786670 */
[----:B------:R-:W-:Y:S01]  /*1f40*/  IMAD.IADD R20, R38, 0x1, R0 ;  /* 0x0000000126147824 */ /* 0x000fe200078e0200 */
[----:B------:R-:W-:Y:S01]  /*1f50*/  ISETP.GE.OR P1, PT, R18, c[0x0][0x16c], !P0 ;  /* 0x00005b0012007a0c */ /* 0x000fe20004726670 */
[----:B------:R-:W-:Y:S01]  /*1f60*/  IMAD.IADD R16, R38, 0x1, R2 ;  /* 0x0000000126107824 */ /* 0x000fe200078e0202 */
[----:B------:R-:W-:Y:S01]  /*1f70*/  STL [R1+0x28], R38 ;  /* 0x0000282601007387 */ /* 0x000fe20000100800 */
[----:B------:R-:W-:Y:S01]  /*1f80*/  IMAD.IADD R15, R2, 0x1, R20 ;  /* 0x00000001020f7824 */ /* 0x000fe200078e0214 */
[----:B------:R-:W-:Y:S01]  /*1f90*/  UIMAD UR5, UR13, UR5, UR4 ;  /* 0x000000050d0572a4 */ /* 0x000fe2000f8e0204 */
[----:B------:R-:W-:Y:S01]  /*1fa0*/  IMAD.U32 R0, RZ, RZ, UR13 ;  /* 0x0000000dff007e24 */ /* 0x000fe2000f8e00ff */
[----:B------:R-:W-:Y:S01]  /*1fb0*/  STL [R1+0x2c], R20 ;  /* 0x00002c1401007387 */ /* 0x000fe20000100800 */
[----:B------:R-:W-:Y:S01]  /*1fc0*/  LOP3.LUT R14, R14, 0x1ffffffc, RZ, 0xc0, !PT ;  /* 0x1ffffffc0e0e7812 */ /* 0x000fe200078ec0ff */
[----:B------:R-:W-:Y:S01]  /*1fd0*/  CS2R R50, SRZ ;  /* 0x0000000000327805 */ /* 0x000fe2000001ff00 */
[----:B------:R-:W-:Y:S01]  /*1fe0*/  IMAD.WIDE.U32 R150, R0, c[0x0][0x240], R24 ;  /* 0x0000900000967a25 */ /* 0x000fe200078e0018 */
[----:B------:R-:W-:Y:S01]  /*1ff0*/  SEL R25, RZ, 0x1, P2 ;  /* 0x00000001ff197807 */ /* 0x000fe20001000000 */
[----:B------:R-:W-:Y:S01]  /*2000*/  STL [R1+0x34], R16 ;  /* 0x0000341001007387 */ /* 0x000fe20000100800 */
[----:B------:R-:W-:-:S04]  /*2010*/  DEPBAR.LE SB0, 0x1 ;  /* 0x000080400000791a */ /* 0x000fc80000000000 */
[----:B------:R-:W-:Y:S01]  /*2020*/  BAR.SYNC.DEFER_BLOCKING 0x0 ;  /* 0x0000000000007b1d */ /* 0x000fe20000010000 */
[----:B-1----:R-:W-:Y:S01]  /*2030*/  IADD3 R9, R29, UR6, RZ ;  /* 0x000000061d097c10 */ /* 0x002fe2000fffe0ff */
[----:B------:R-:W-:Y:S01]  /*2040*/  IMAD.MOV.U32 R8, RZ, RZ, R28 ;  /* 0x000000ffff087224 */ /* 0x000fe200078e001c */
[----:B------:R-:W-:Y:S01]  /*2050*/  ISETP.GE.AND P2, PT, R19, c[0x0][0x16c], PT ;  /* 0x00005b0013007a0c */ /* 0x000fe20003f46270 */
[----:B------:R-:W-:Y:S01]  /*2060*/  USHF.R.S32.HI UR6, URZ, 0x1f, UR19 ;  /* 0x0000001f3f067899 */ /* 0x000fe20008011413 */
[----:B------:R-:W-:Y:S01]  /*2070*/  LOP3.LUT R0, R34, 0xfffffff0, RZ, 0xc0, !PT ;  /* 0xfffffff022007812 */ /* 0x000fe200078ec0ff */
[----:B------:R-:W-:Y:S01]  /*2080*/  STL [R1+0x30], R15 ;  /* 0x0000300f01007387 */ /* 0x000fe20000100800 */
[----:B------:R-:W-:Y:S01]  /*2090*/  IMAD.IADD R21, R21, 0x1, -R14 ;  /* 0x0000000115157824 */ /* 0x000fe200078e0a0e */
[----:B------:R-:W-:Y:S01]  /*20a0*/  LOP3.LUT R14, R27, 0xffffffe0, RZ, 0xc0, !PT ;  /* 0xffffffe01b0e7812 */ /* 0x000fe200078ec0ff */
[----:B------:R-:W-:Y:S01]  /*20b0*/  CS2R R48, SRZ ;  /* 0x0000000000307805 */ /* 0x000fe2000001ff00 */
[----:B------:R-:W-:Y:S01]  /*20c0*/  IMAD.IADD R0, R152, 0x1, -R0 ;  /* 0x0000000198007824 */ /* 0x000fe200078e0a00 */
[----:B------:R-:W-:Y:S01]  /*20d0*/  STL.64 [R1+0xb0], R150 ;  /* 0x0000b09601007387 */ /* 0x000fe20000100a00 */
[----:B------:R-:W-:Y:S01]  /*20e0*/  SEL R24, RZ, 0x1, P3 ;  /* 0x00000001ff187807 */ /* 0x000fe20001800000 */
[----:B------:R-:W-:Y:S01]  /*20f0*/  CS2R R46, SRZ ;  /* 0x00000000002e7805 */ /* 0x000fe2000001ff00 */
[----:B------:R-:W-:Y:S01]  /*2100*/  ISETP.GE.AND P3, PT, R18, c[0x0][0x1fc], PT ;  /* 0x00007f0012007a0c */ /* 0x000fe20003f66270 */
[----:B------:R-:W-:Y:S01]  /*2110*/  CS2R R44, SRZ ;  /* 0x00000000002c7805 */ /* 0x000fe2000001ff00 */
[----:B------:R-:W-:Y:S01]  /*2120*/  CS2R R42, SRZ ;  /* 0x00000000002a7805 */ /* 0x000fe2000001ff00 */
[----:B------:R-:W-:Y:S01]  /*2130*/  CS2R R40, SRZ ;  /* 0x0000000000287805 */ /* 0x000fe2000001ff00 */
[----:B------:R-:W-:Y:S01]  /*2140*/  CS2R R30, SRZ ;  /* 0x00000000001e7805 */ /* 0x000fe2000001ff00 */
[----:B------:R-:W-:-:S02]  /*2150*/  ULDC UR7, c[0x0][0x198] ;  /* 0x0000660000077ab9 */ /* 0x000fc40000000800 */
[----:B------:R-:W-:Y:S01]  /*2160*/  ULDC UR9, c[0x0][0x168] ;  /* 0x00005a0000097ab9 */ /* 0x000fe20000000800 */
[----:B------:R-:W1:Y:S04]  /*2170*/  LDSM.16.M88.4 R164, [R38+0x8080] ;  /* 0x0080800026a4783b */ /* 0x000e680000000200 */
[----:B------:R-:W2:Y:S04]  /*2180*/  LDSM.16.M88.4 R168, [R20+0x8080] ;  /* 0x0080800014a8783b */ /* 0x000ea80000000200 */
        /* <DEDUP_REMOVED lines=13> */
[----:B------:R2:W1:Y:S04]  /*2260*/  LDSM.16.M88.4 R224, [R15+0xe080] ;  /* 0x00e080000fe0783b */ /* 0x0004680000000200 */
[----:B------:R-:W-:Y:S01]  /*2270*/  BAR.SYNC.DEFER_BLOCKING 0x0 ;  /* 0x0000000000007b1d */ /* 0x000fe20000010000 */
[----:B-----5:R-:W-:Y:S01]  /*2280*/  IMAD.WIDE.U32 R38, R3, c[0x0][0x278], R8 ;  /* 0x00009e0003267a25 */ /* 0x020fe200078e0008 */
[----:B------:R-:W-:-:S03]  /*2290*/  SHF.R.S32.HI R8, RZ, 0x1f, R0 ;  /* 0x0000001fff087819 */ /* 0x000fc60000011400 */
[----:B------:R-:W-:Y:S01]  /*22a0*/  IMAD.U32 R9, RZ, RZ, UR13 ;  /* 0x0000000dff097e24 */ /* 0x000fe2000f8e00ff */
[----:B------:R-:W-:Y:S01]  /*22b0*/  LEA.HI R8, R8, R0, RZ, 0x3 ;  /* 0x0000000008087211 */ /* 0x000fe200078f18ff */
[----:B------:R5:W-:Y:S02]  /*22c0*/  STL.64 [R1+0x90], R38 ;  /* 0x0000902601007387 */ /* 0x000be40000100a00 */
[----:B------:R-:W-:Y:S01]  /*22d0*/  IMAD.WIDE.U32 R28, R9, c[0x0][0x290], R4 ;  /* 0x0000a400091c7a25 */ /* 0x000fe200078e0004 */
[----:B------:R-:W-:Y:S02]  /*22e0*/  LOP3.LUT R9, R8, 0xfffffff8, RZ, 0xc0, !PT ;  /* 0xfffffff808097812 */ /* 0x000fe400078ec0ff */
[----:B--2---:R-:W-:Y:S01]  /*22f0*/  IADD3 R15, R39, UR5, RZ ;  /* 0x00000005270f7c10 */ /* 0x004fe2000fffe0ff */
[----:B------:R-:W-:Y:S01]  /*2300*/  IMAD.SHL.U32 R5, R33, 0x10, RZ ;  /* 0x0000001021057824 */ /* 0x000fe200078e00ff */
[----:B------:R-:W-:Y:S01]  /*2310*/  ULDC.64 UR4, c[0x0][0x290] ;  /* 0x0000a40000047ab9 */ /* 0x000fe20000000a00 */
[----:B------:R-:W-:Y:S01]  /*2320*/  IMAD.IADD R0, R0, 0x1, -R9 ;  /* 0x0000000100007824 */ /* 0x000fe200078e0a09 */
[----:B------:R-:W-:Y:S01]  /*2330*/  UIMAD UR4, UR8, UR4, URZ ;  /* 0x00000004080472a4 */ /* 0x000fe2000f8e023f */
[----:B------:R-:W-:Y:S01]  /*2340*/  @!PT LDS RZ, [RZ] ;  /* 0x00000000fffff984 */ /* 0x000fe20000000800 */
[----:B------:R-:W-:Y:S01]  /*2350*/  @!PT LDS RZ, [RZ] ;  /* 0x00000000fffff984 */ /* 0x000fe20000000800 */
[----:B------:R-:W-:Y:S01]  /*2360*/  @!PT LDS RZ, [RZ] ;  /* 0x00000000fffff984 */ /* 0x000fe20000000800 */
[----:B------:R2:W-:Y:S01]  /*2370*/  LDGSTS.E.BYPASS.LTC128B.128 [R26+0x8080], [R6.64], !P5 ;  /* 0x08080000061a7fae */ /* 0x0005e2000e901d50 */
[----:B------:R-:W-:-:S02]  /*2380*/  ISETP.GE.OR P5, PT, R19, c[0x0][0x16c], !P0 ;  /* 0x00005b0013007a0c */ /* 0x000fc400047a6670 */
[----:B------:R-:W-:Y:S01]  /*2390*/  LOP3.LUT R12, R12, 0x10, R5, 0xf8, !PT ;  /* 0x000000100c0c7812 */ /* 0x000fe200078ef805 */
[----:B------:R2:W-:Y:S01]  /*23a0*/  LDGSTS.E.BYPASS.LTC128B.128 [R26+0x9080], [R6.64+0x80], !P4 ;  /* 0x09080080061a7fae */ /* 0x0005e2000e101d50 */
[C---:B------:R-:W-:Y:S01]  /*23b0*/  ISETP.GE.AND P4, PT, R17.reuse, c[0x0][0x16c], PT ;  /* 0x00005b0011007a0c */ /* 0x040fe20003f86270 */
[----:B------:R-:W-:Y:S02]  /*23c0*/  UIMAD UR4, UR13, UR5, UR4 ;  /* 0x000000050d0472a4 */ /* 0x000fe4000f8e0204 */
[----:B------:R2:W-:Y:S01]  /*23d0*/  LDGSTS.E.BYPASS.LTC128B.128 [R26+0xa080], [R6.64+0x100], !P1 ;  /* 0x0a080100061a7fae */ /* 0x0005e2000c901d50 */
[----:B------:R-:W-:Y:S02]  /*23e0*/  ISETP.GT.AND P1, PT, R152, 0x7, PT ;  /* 0x000000079800780c */ /* 0x000fe40003f24270 */
[----:B------:R-:W-:Y:S01]  /*23f0*/  SEL R20, RZ, 0xffffffff, P4 ;  /* 0xffffffffff147807 */ /* 0x000fe20002000000 */
[----:B------:R1:W-:Y:S01]  /*2400*/  STL [R1+0xac], R15 ;  /* 0x0000ac0f01007387 */ /* 0x0003e20000100800 */
[----:B------:R-:W-:-:S03]  /*2410*/  ISETP.GE.AND P4, PT, R17, c[0x0][0x1fc], PT ;  /* 0x00007f0011007a0c */ /* 0x000fc60003f86270 */
[----:B------:R2:W-:Y:S01]  /*2420*/  LDGSTS.E.BYPASS.LTC128B.128 [R26+0xb080], [R6.64+0x180], !P5 ;  /* 0x0b080180061a7fae */ /* 0x0005e2000e901d50 */
[----:B------:R-:W-:Y:S02]  /*2430*/  ISETP.GE.AND P5, PT, R18, c[0x0][0x16c], PT ;  /* 0x00005b0012007a0c */ /* 0x000fe40003fa6270 */
[----:B------:R-:W-:Y:S01]  /*2440*/  SEL R16, RZ, 0xffffffff, P4 ;  /* 0xffffffffff107807 */ /* 0x000fe20002000000 */
[----:B------:R-:W-:Y:S01]  /*2450*/  STL.64 [R1+0x88], R28 ;  /* 0x0000881c01007387 */ /* 0x000fe20000100a00 */
[----:B------:R-:W-:Y:S02]  /*2460*/  SEL R23, RZ, 0x4, P5 ;  /* 0x00000004ff177807 */ /* 0x000fe40002800000 */
[----:B------:R-:W-:Y:S02]  /*2470*/  ISETP.GE.OR P5, PT, R17, c[0x0][0x1fc], !P0 ;  /* 0x00007f0011007a0c */ /* 0x000fe400047a6670 */
[----:B------:R-:W-:Y:S02]  /*2480*/  SEL R17, RZ, 0x8, P2 ;  /* 0x00000008ff117807 */ /* 0x000fe40001000000 */
[----:B------:R-:W-:-:S02]  /*2490*/  @!P1 IADD3 R3, P2, R38, UR19, RZ ;  /* 0x0000001326039c10 */ /* 0x000fc4000ff5e0ff */
[----:B------:R-:W-:Y:S01]  /*24a0*/  ISETP.GE.OR P4, PT, R18, c[0x0][0x1fc], !P0 ;  /* 0x00007f0012007a0c */ /* 0x000fe20004786670 */
[----:B-----5:R-:W-:Y:S01]  /*24b0*/  CS2R R38, SRZ ;  /* 0x0000000000267805 */ /* 0x020fe2000001ff00 */
[----:B------:R-:W-:Y:S02]  /*24c0*/  ISETP.GE.OR P0, PT, R19, c[0x0][0x1fc], !P0 ;  /* 0x00007f0013007a0c */ /* 0x000fe40004706670 */
[----:B--2---:R-:W-:Y:S01]  /*24d0*/  @!P1 IADD3.X R7, R15, UR6, RZ, P2, !PT ;  /* 0x000000060f079c10 */ /* 0x004fe200097fe4ff */
[----:B-1----:R-:W-:Y:S01]  /*24e0*/  IMAD.SHL.U32 R15, R22, 0x20, RZ ;  /* 0x00000020160f7824 */ /* 0x002fe200078e00ff */
[----:B------:R-:W-:-:S04]  /*24f0*/  @!P1 LEA R6, P2, R3, c[0x0][0x258], 0x2 ;  /* 0x0000960003069a11 */ /* 0x000fc800078410ff */
        /* <DEDUP_REMOVED lines=21> */
[----:B------:R5:W-:Y:S01]  /*2650*/  LDGSTS.E.BYPASS.LTC128B.128 [R26+0x10080], [R10.64], !P6 ;  /* 0x100800000a1a7fae */ /* 0x000be2000f101d50 */
[C---:B------:R-:W-:Y:S01]  /*2660*/  LOP3.LUT P6, RZ, R0.reuse, 0x2, RZ, 0xc0, !PT ;  /* 0x0000000200ff7812 */ /* 0x040fe200078cc0ff */
[----:B------:R-:W-:-:S02]  /*2670*/  IMAD.SHL.U32 R0, R0, 0x40, RZ ;  /* 0x0000004000007824 */ /* 0x000fc400078e00ff */
[----:B------:R-:W-:Y:S03]  /*2680*/  STL [R1+0xa8], R19 ;  /* 0x0000a81301007387 */ /* 0x000fe60000100800 */
[----:B------:R-:W-:Y:S01]  /*2690*/  LOP3.LUT R0, R0, 0x1c0, RZ, 0xc0, !PT ;  /* 0x000001c000007812 */ /* 0x000fe200078ec0ff */
[----:B------:R5:W-:Y:S04]  /*26a0*/  LDGSTS.E.BYPASS.LTC128B.128 [R26+0x11080], [R10.64+0x80], !P5 ;  /* 0x110800800a1a7fae */ /* 0x000be8000e901d50 */
[----:B------:R5:W-:Y:S01]  /*26b0*/  LDGSTS.E.BYPASS.LTC128B.128 [R26+0x12080], [R10.64+0x100], !P4 ;  /* 0x120801000a1a7fae */ /* 0x000be2000e101d50 */
[----:B-1----:R-:W-:Y:S02]  /*26c0*/  LOP3.LUT R5, R12, 0x8, R35, 0xf8, !PT ;  /* 0x000000080c057812 */ /* 0x002fe400078ef823 */
[----:B------:R-:W-:Y:S01]  /*26d0*/  CS2R R34, SRZ ;  /* 0x0000000000227805 */ /* 0x000fe2000001ff00 */
[----:B------:R5:W-:Y:S01]  /*26e0*/  LDGSTS.E.BYPASS.LTC128B.128 [R26+0x13080], [R10.64+0x180], !P0 ;  /* 0x130801800a1a7fae */ /* 0x000be2000c101d50 */
[----:B------:R-:W-:Y:S01]  /*26f0*/  LOP3.LUT R9, R5, R13, RZ, 0x3c, !PT ;  /* 0x0000000d05097212 */ /* 0x000fe200078e3cff */
[----:B------:R-:W-:Y:S01]  /*2700*/  IMAD.SHL.U32 R5, R20, 0x2, RZ ;  /* 0x0000000214057824 */ /* 0x000fe200078e00ff */
[----:B--2---:R-:W-:Y:S01]  /*2710*/  SEL R7, RZ, 0x8, P2 ;  /* 0x00000008ff077807 */ /* 0x004fe20001000000 */
[----:B------:R-:W-:Y:S01]  /*2720*/  IMAD.SHL.U32 R6, R16, 0x2, RZ ;  /* 0x0000000210067824 */ /* 0x000fe200078e00ff */
[----:B------:R-:W-:Y:S01]  /*2730*/  IADD3 R3, P2, R28, UR19, RZ ;  /* 0x000000131c037c10 */ /* 0x000fe2000ff5e0ff */
[----:B------:R-:W-:Y:S01]  /*2740*/  CS2R R20, SRZ ;  /* 0x0000000000147805 */ /* 0x000fe2000001ff00 */
[----:B------:R-:W-:Y:S01]  /*2750*/  LOP3.LUT R5, R5, 0x2, R25, 0xe2, !PT ;  /* 0x0000000205057812 */ /* 0x000fe200078ee219 */
[----:B------:R-:W-:Y:S01]  /*2760*/  CS2R R28, SRZ ;  /* 0x00000000001c7805 */ /* 0x000fe2000001ff00 */
[----:B------:R-:W-:Y:S01]  /*2770*/  IADD3.X R4, R19, UR6, RZ, P2, !PT ;  /* 0x0000000613047c10 */ /* 0x000fe200097fe4ff */
[----:B------:R-:W-:Y:S01]  /*2780*/  ULDC UR6, c[0x0][0x168] ;  /* 0x00005a0000067ab9 */ /* 0x000fe20000000800 */
[----:B------:R-:W-:-:S02]  /*2790*/  LEA R12, P2, R3, c[0x0][0x280], 0x2 ;  /* 0x0000a000030c7a11 */ /* 0x000fc400078410ff */
[----:B------:R-:W-:Y:S02]  /*27a0*/  LOP3.LUT R6, R6, 0x2, R24, 0xe2, !PT ;  /* 0x0000000206067812 */ /* 0x000fe400078ee218 */
[----:B------:R-:W-:Y:S01]  /*27b0*/  LEA.HI.X R13, R3, c[0x0][0x284], R4, 0x2, P2 ;  /* 0x0000a100030d7a11 */ /* 0x000fe200010f1404 */
[----:B------:R-:W-:Y:S01]  /*27c0*/  IMAD.SHL.U32 R4, R22, 0x8, RZ ;  /* 0x0000000816047824 */ /* 0x000fe200078e00ff */
[----:B------:R-:W-:Y:S01]  /*27d0*/  LOP3.LUT R3, R17, R5, R23, 0xfe, !PT ;  /* 0x0000000511037212 */ /* 0x000fe200078efe17 */
[----:B------:R-:W-:Y:S01]  /*27e0*/  IMAD.SHL.U32 R5, R32, 0x8, RZ ;  /* 0x0000000820057824 */ /* 0x000fe200078e00ff */
[----:B------:R-:W-:Y:S01]  /*27f0*/  LOP3.LUT R6, R7, R6, R14, 0xfe, !PT ;  /* 0x0000000607067212 */ /* 0x000fe200078efe0e */
[----:B------:R-:W-:Y:S01]  /*2800*/  CS2R R32, SRZ ;  /* 0x0000000000207805 */ /* 0x000fe2000001ff00 */
[----:B------:R-:W-:Y:S01]  /*2810*/  ISETP.GE.AND P2, PT, R152, 0x8, PT ;  /* 0x000000089800780c */ /* 0x000fe20003f46270 */
[----:B------:R1:W-:Y:S01]  /*2820*/  STL [R1+0x64], R3 ;  /* 0x0000640301007387 */ /* 0x0003e20000100800 */
[C---:B------:R-:W-:Y:S01]  /*2830*/  LOP3.LUT R5, R0.reuse, 0x38, R5, 0xf8, !PT ;  /* 0x0000003800057812 */ /* 0x040fe200078ef805 */
[----:B------:R-:W-:Y:S01]  /*2840*/  CS2R R24, SRZ ;  /* 0x0000000000187805 */ /* 0x000fe2000001ff00 */
[----:B------:R-:W-:Y:S01]  /*2850*/  LOP3.LUT R4, R0, 0x8, R4, 0xf8, !PT ;  /* 0x0000000800047812 */ /* 0x000fe200078ef804 */
[----:B------:R2:W-:Y:S01]  /*2860*/  STL [R1+0x60], R6 ;  /* 0x0000600601007387 */ /* 0x0005e20000100800 */
[----:B-----5:R-:W-:Y:S01]  /*2870*/  IADD3 R10, R151, UR5, RZ ;  /* 0x00000005970a7c10 */ /* 0x020fe2000fffe0ff */
[----:B------:R-:W-:-:S04]  /*2880*/  CS2R R26, SRZ ;  /* 0x00000000001a7805 */ /* 0x000fc8000001ff00 */
[----:B------:R5:W-:Y:S01]  /*2890*/  STL [R1+0xb8], R10 ;  /* 0x0000b80a01007387 */ /* 0x000be20000100800 */
[----:B-1----:R-:W-:Y:S01]  /*28a0*/  SHF.R.U32.HI R3, RZ, 0x3, R0 ;  /* 0x00000003ff037819 */ /* 0x002fe20000011600 */
[----:B--2---:R-:W-:-:S03]  /*28b0*/  IMAD.SHL.U32 R6, R8, 0x40, RZ ;  /* 0x0000004008067824 */ /* 0x004fc600078e00ff */
[----:B------:R-:W-:Y:S01]  /*28c0*/  LOP3.LUT R7, R3, R15, R0, 0x1e, !PT ;  /* 0x0000000f03077212 */ /* 0x000fe200078e1e00 */
[----:B------:R-:W-:Y:S01]  /*28d0*/  IMAD R0, R22, 0x200, R9 ;  /* 0x0000020016007824 */ /* 0x000fe200078e0209 */
[-C--:B------:R-:W-:Y:S01]  /*28e0*/  LOP3.LUT R5, R5, R3.reuse, RZ, 0x3c, !PT ;  /* 0x0000000305057212 */ /* 0x080fe200078e3cff */
[----:B------:R-:W-:Y:S01]  /*28f0*/  IMAD.SHL.U32 R9, R18, 0x2, RZ ;  /* 0x0000000212097824 */ /* 0x000fe200078e00ff */
[----:B------:R-:W-:Y:S02]  /*2900*/  LOP3.LUT R6, R6, 0xfffffe00, RZ, 0xc0, !PT ;  /* 0xfffffe0006067812 */ /* 0x000fe400078ec0ff */
[----:B------:R-:W-:Y:S02]  /*2910*/  LOP3.LUT R4, R4, R3, RZ, 0x3c, !PT ;  /* 0x0000000304047212 */ /* 0x000fe400078e3cff */
[----:B------:R1:W-:Y:S01]  /*2920*/  STL [R1+0x7c], R9 ;  /* 0x00007c0901007387 */ /* 0x0003e20000100800 */
[----:B------:R-:W-:Y:S01]  /*2930*/  IMAD R8, R22, 0x1000, R6 ;  /* 0x0000100016087824 */ /* 0x000fe200078e0206 */
[----:B-----5:R-:W-:Y:S01]  /*2940*/  IADD3 R10, -R9, UR15, RZ ;  /* 0x0000000f090a7c10 */ /* 0x020fe2000fffe1ff */
[----:B------:R-:W-:Y:S01]  /*2950*/  CS2R R22, SRZ ;  /* 0x0000000000167805 */ /* 0x000fe2000001ff00 */
[-C--:B------:R-:W-:Y:S01]  /*2960*/  LOP3.LUT R7, R7, R6.reuse, RZ, 0xfc, !PT ;  /* 0x0000000607077212 */ /* 0x080fe200078efcff */
[----:B------:R-:W-:Y:S01]  /*2970*/  IMAD.IADD R8, R8, 0x1, R5 ;  /* 0x0000000108087824 */ /* 0x000fe200078e0205 */
[CC--:B------:R-:W-:Y:S01]  /*2980*/  IADD3 R3, R4.reuse, R6.reuse, R37 ;  /* 0x0000000604037210 */ /* 0x0c0fe20007ffe025 */
[----:B------:R-:W-:Y:S01]  /*2990*/  IMAD.MOV.U32 R5, RZ, RZ, 0x10 ;  /* 0x00000010ff057424 */ /* 0x000fe200078e00ff */
[----:B------:R-:W-:Y:S01]  /*29a0*/  LOP3.LUT R6, R4, R6, RZ, 0xfc, !PT ;  /* 0x0000000604067212 */ /* 0x000fe200078efcff */
[----:B------:R-:W-:Y:S01]  /*29b0*/  @!P2 IMAD.SHL.U32 R4, R152, 0x10, RZ ;  /* 0x000000109804a824 */ /* 0x000fe200078e00ff */
[----:B------:R-:W-:Y:S01]  /*29c0*/  STL [R1+0x78], R10 ;  /* 0x0000780a01007387 */ /* 0x000fe20000100800 */
[----:B------:R-:W-:Y:S01]  /*29d0*/  CS2R R36, SRZ ;  /* 0x0000000000247805 */ /* 0x000fe2000001ff00 */
[----:B------:R-:W-:-:S02]  /*29e0*/  SEL R5, R5, 0xfffffff0, !P6 ;  /* 0xfffffff005057807 */ /* 0x000fc40007000000 */
[----:B------:R2:W-:Y:S04]  /*29f0*/  @!P2 LDGSTS.E.BYPASS.LTC128B.128 [R4+0x14100], [R12.64] ;  /* 0x141000000c04afae */ /* 0x0005e8000b901d50 */
[----:B------:R-:W0:Y:S01]  /*2a00*/  LDGDEPBAR ;  /* 0x00000000000079af */ /* 0x000e220000000000 */
[C---:B-1----:R-:W-:Y:S02]  /*2a10*/  IMAD R9, R0.reuse, 0x2, R2 ;  /* 0x0000000200097824 */ /* 0x042fe400078e0202 */
[----:B------:R-:W-:Y:S02]  /*2a20*/  IMAD.SHL.U32 R0, R0, 0x2, RZ ;  /* 0x0000000200007824 */ /* 0x000fe400078e00ff */
[----:B------:R-:W-:Y:S01]  /*2a30*/  IMAD.SHL.U32 R2, R3, 0x2, RZ ;  /* 0x0000000203027824 */ /* 0x000fe200078e00ff */
[----:B------:R1:W-:Y:S03]  /*2a40*/  STL [R1+0x38], R9 ;  /* 0x0000380901007387 */ /* 0x0003e60000100800 */
[----:B------:R-:W-:Y:S01]  /*2a50*/  IMAD R3, R5, 0x2, R2 ;  /* 0x0000000205037824 */ /* 0x000fe200078e0202 */
[----:B------:R5:W-:Y:S01]  /*2a60*/  STL [R1+0x3c], R0 ;  /* 0x00003c0001007387 */ /* 0x000be20000100800 */
[----:B--2---:R-:W-:-:S05]  /*2a70*/  SEL R4, R148, 0xffffffe0, !P3 ;  /* 0xffffffe094047807 */ /* 0x004fca0005800000 */
[----:B------:R-:W-:Y:S01]  /*2a80*/  IMAD R252, R4, 0x2, R3 ;  /* 0x0000000204fc7824 */ /* 0x000fe200078e0203 */
[----:B-1----:R-:W-:Y:S02]  /*2a90*/  LEA R9, R6, 0x15180, 0x1 ;  /* 0x0001518006097811 */ /* 0x002fe400078e08ff */
[----:B------:R-:W-:Y:S01]  /*2aa0*/  LEA R6, R8, 0x80, 0x1 ;  /* 0x0000008008067811 */ /* 0x000fe200078e08ff */
[----:B-----5:R-:W-:Y:S02]  /*2ab0*/  IMAD.SHL.U32 R0, R7, 0x2, RZ ;  /* 0x0000000207007824 */ /* 0x020fe400078e00ff */
        /* <DEDUP_REMOVED lines=10> */
.L_x_419:
        /* <DEDUP_REMOVED lines=187> */
[----:B------:R-:W-:Y:S01]  /*3710*/  FFMA.FTZ R11, R11, c[0x0][0x29c], -R161 ;  /* 0x0000a7000b0b7a23 */ /* 0x000fe200000108a1 */
[----:B------:R-:W-:Y:S02]  /*3720*/  PLOP3.LUT P0, PT, PT, PT, UP0, 0x80, 0x0 ;  /* 0x000000000000781c */ /* 0x000fe40003f0f008 */
        /* <DEDUP_REMOVED lines=159> */
.L_x_417:
        /* <DEDUP_REMOVED lines=95> */
.L_x_418:
        /* <DEDUP_REMOVED lines=167> */
.L_x_416:
[----:B------:R-:W-:Y:S05]  /*5180*/  @P1 EXIT ;  /* 0x000000000000194d */ /* 0x000fea0003800000 */
[----:B-1----:R-:W2:Y:S01]  /*5190*/  LDL.LU.64 R4, [R1+0x70] ;  /* 0x0000700001047983 */ /* 0x002ea20000300a00 */
[----:B------:R-:W-:Y:S01]  /*51a0*/  ULDC.64 UR4, c[0x0][0x338] ;  /* 0x0000ce0000047ab9 */ /* 0x000fe20000000a00 */
[----:B------:R-:W-:Y:S01]  /*51b0*/  IMAD.U32 R8, RZ, RZ, UR13 ;  /* 0x0000000dff087e24 */ /* 0x000fe2000f8e00ff */
[----:B------:R-:W-:Y:S01]  /*51c0*/  UISETP.NE.AND UP0, UPT, UR4, 0x1, UPT ;  /* 0x000000010400788c */ /* 0x000fe2000bf05270 */
[----:B------:R-:W-:Y:S01]  /*51d0*/  IMAD.U32 R6, RZ, RZ, UR13 ;  /* 0x0000000dff067e24 */ /* 0x000fe2000f8e00ff */
[----:B------:R-:W-:Y:S02]  /*51e0*/  UIMAD.WIDE.U32 UR6, UR12, UR5, URZ ;  /* 0x000000050c0672a5 */ /* 0x000fe4000f8e003f */
[----:B------:R-:W-:Y:S02]  /*51f0*/  ULDC UR4, c[0x0][0x340] ;  /* 0x0000d00000047ab9 */ /* 0x000fe40000000800 */
[----:B------:R-:W-:-:S02]  /*5200*/  USHF.L.U32 UR14, UR14, 0xe, URZ ;  /* 0x0000000e0e0e7899 */ /* 0x000fc4000800063f */
[----:B------:R-:W-:-:S03]  /*5210*/  USHF.R.S32.HI UR8, URZ, 0x1f, UR13 ;  /* 0x0000001f3f087899 */ /* 0x000fc6000801140d */
[----:B------:R-:W-:Y:S02]  /*5220*/  @UP0 USHF.R.U32.HI UR12, URZ, UR4, UR7 ;  /* 0x000000043f0c0299 */ /* 0x000fe40008011607 */
[----:B------:R-:W-:Y:S02]  /*5230*/  USHF.R.S32.HI UR7, URZ, 0x1f, UR14 ;  /* 0x0000001f3f077899 */ /* 0x000fe4000801140e */
[----:B------:R-:W-:Y:S02]  /*5240*/  USHF.R.S32.HI UR6, URZ, 0x1f, UR12 ;  /* 0x0000001f3f067899 */ /* 0x000fe4000801140c */
[----:B------:R-:W-:Y:S01]  /*5250*/  ULDC.64 UR4, c[0x0][0x328] ;  /* 0x0000ca0000047ab9 */ /* 0x000fe20000000a00 */
[----:B-----5:R-:W-:Y:S01]  /*5260*/  IMAD.U32 R0, RZ, RZ, UR12 ;  /* 0x0000000cff007e24 */ /* 0x020fe2000f8e00ff */
[----:B------:R-:W-:Y:S01]  /*5270*/  UIMAD UR4, UR6, UR4, URZ ;  /* 0x00000004060472a4 */ /* 0x000fe2000f8e023f */
[----:B------:R-:W-:Y:S01]  /*5280*/  BAR.SYNC.DEFER_BLOCKING 0x1, 0x100 ;  /* 0x0044000000007b1d */ /* 0x000fe20000010000 */
[----:B--2---:R-:W-:-:S04]  /*5290*/  IADD3 R2, P0, R4, UR14, RZ ;  /* 0x0000000e04027c10 */ /* 0x004fc8000ff1e0ff */
[----:B------:R-:W-:Y:S01]  /*52a0*/  LEA.HI.X.SX32 R3, R4, UR7, 0x1, P0 ;  /* 0x0000000704037c11 */ /* 0x000fe200080f0eff */
[----:B------:R-:W-:Y:S01]  /*52b0*/  IMAD.U32 R4, RZ, RZ, UR12 ;  /* 0x0000000cff047e24 */ /* 0x000fe2000f8e00ff */
[----:B------:R-:W-:-:S03]  /*52c0*/  UIMAD UR7, UR12, UR5, UR4 ;  /* 0x000000050c0772a4 */ /* 0x000fc6000f8e0204 */
[--C-:B------:R-:W-:Y:S01]  /*52d0*/  IMAD.WIDE.U32 R4, R4, c[0x0][0x328], R2.reuse ;  /* 0x0000ca0004047a25 */ /* 0x100fe200078e0002 */
[----:B------:R-:W-:Y:S02]  /*52e0*/  ULDC.64 UR4, c[0x0][0x300] ;  /* 0x0000c00000047ab9 */ /* 0x000fe40000000a00 */
[----:B------:R-:W-:Y:S01]  /*52f0*/  UIMAD UR4, UR6, UR4, URZ ;  /* 0x00000004060472a4 */ /* 0x000fe2000f8e023f */
[----:B------:R-:W-:Y:S01]  /*5300*/  IMAD.WIDE.U32 R2, R0, c[0x0][0x300], R2 ;  /* 0x0000c00000027a25 */ /* 0x000fe200078e0002 */
[----:B------:R-:W-:Y:S01]  /*5310*/  IADD3 R5, R5, UR7, RZ ;  /* 0x0000000705057c10 */ /* 0x000fe2000fffe0ff */
[----:B------:R-:W-:Y:S02]  /*5320*/  ULDC.64 UR6, c[0x0][0x330] ;  /* 0x0000cc0000067ab9 */ /* 0x000fe40000000a00 */
[----:B------:R-:W-:Y:S02]  /*5330*/  UIMAD UR6, UR8, UR6, URZ ;  /* 0x00000006080672a4 */ /* 0x000fe4000f8e023f */
[----:B------:R-:W-:Y:S01]  /*5340*/  IMAD.WIDE.U32 R8, R8, c[0x0][0x330], R4 ;  /* 0x0000cc0008087a25 */ /* 0x000fe200078e0004 */
[----:B------:R-:W-:-:S02]  /*5350*/  UIMAD UR12, UR12, UR5, UR4 ;  /* 0x000000050c0c72a4 */ /* 0x000fc4000f8e0204 */
[----:B------:R-:W-:Y:S02]  /*5360*/  UIMAD UR6, UR13, UR7, UR6 ;  /* 0x000000070d0672a4 */ /* 0x000fe4000f8e0206 */
[----:B------:R-:W-:Y:S01]  /*5370*/  LEA R4, P1, R8, c[0x0][0x310], 0x2 ;  /* 0x0000c40008047a11 */ /* 0x000fe200078210ff */
[----:B------:R-:W-:Y:S01]  /*5380*/  ULDC.64 UR4, c[0x0][0x308] ;  /* 0x0000c20000047ab9 */ /* 0x000fe20000000a00 */
[----:B------:R-:W-:Y:S01]  /*5390*/  IADD3 R3, R3, UR12, RZ ;  /* 0x0000000c03037c10 */ /* 0x000fe2000fffe0ff */
[----:B------:R-:W-:Y:S01]  /*53a0*/  UIMAD UR4, UR8, UR4, URZ ;  /* 0x00000004080472a4 */ /* 0x000fe2000f8e023f */
[----:B------:R-:W-:-:S03]  /*53b0*/  IADD3 R0, R9, UR6, RZ ;  /* 0x0000000609007c10 */ /* 0x000fc6000fffe0ff */
[----:B------:R-:W-:Y:S01]  /*53c0*/  UIMAD UR4, UR13, UR5, UR4 ;  /* 0x000000050d0472a4 */ /* 0x000fe2000f8e0204 */
[----:B------:R-:W-:Y:S01]  /*53d0*/  LEA.HI.X R5, R8, c[0x0][0x314], R0, 0x2, P1 ;  /* 0x0000c50008057a11 */ /* 0x000fe200008f1400 */
[----:B------:R-:W-:-:S04]  /*53e0*/  IMAD.WIDE.U32 R6, R6, c[0x0][0x308], R2 ;  /* 0x0000c20006067a25 */ /* 0x000fc800078e0002 */
[----:B------:R-:W-:Y:S01]  /*53f0*/  RED.E.ADD.F32.FTZ.RN.STRONG.GPU [R4.64], R20 ;  /* 0x000000140400798e */ /* 0x000fe2000c10e790 */
[C---:B------:R-:W-:Y:S02]  /*5400*/  LEA R2, P0, R6.reuse, c[0x0][0x2e8], 0x2 ;  /* 0x0000ba0006027a11 */ /* 0x040fe400078010ff */
[----:B------:R-:W-:Y:S01]  /*5410*/  IADD3 R3, R7, UR4, RZ ;  /* 0x0000000407037c10 */ /* 0x000fe2000fffe0ff */
[----:B------:R-:W-:Y:S03]  /*5420*/  RED.E.ADD.F32.FTZ.RN.STRONG.GPU [R4.64+0x400], R21 ;  /* 0x000400150400798e */ /* 0x000fe6000c10e790 */
        /* <DEDUP_REMOVED lines=128> */
.L_x_420:
        /* <DEDUP_REMOVED lines=13> */
.L_x_1155:


//--------------------- .text._ZN7cutlass13device_kernelIN5flash22FlashAttnBwdPreprocessIN4cute5tupleIJNS3_1CILi32EEENS5_ILi256EEEEEENS_6half_tEfNS_4arch4Sm80ELb1ELb0EEEEEvNT_6ParamsE --------------------------
	.section	.text._ZN7cutlass13device_kernelIN5flash22FlashAttnBwdPreprocessIN4cute5tupleIJNS3_1CILi32EEENS5_ILi256EEEEEENS_6half_tEfNS_4arch4Sm80ELb1ELb0EEEEEvNT_6ParamsE,"ax",@progbits
	.sectioninfo	@"SHI_REGISTERS=60"
	.align	128
.text._ZN7cutlass13device_kernelIN5flash22FlashAttnBwdPreprocessIN4cute5tupleIJNS3_1CILi32EEENS5_ILi256EEEEEENS_6half_tEfNS_4arch4Sm80ELb1ELb0EEEEEvNT_6ParamsE:
        .type           _ZN7cutlass13device_kernelIN5flash22FlashAttnBwdPreprocessIN4cute5tupleIJNS3_1CILi32EEENS5_ILi256EEEEEENS_6half_tEfNS_4arch4Sm80ELb1ELb0EEEEEvNT_6ParamsE,@function
        .size           _ZN7cutlass13device_kernelIN5flash22FlashAttnBwdPreprocessIN4cute5tupleIJNS3_1CILi32EEENS5_ILi256EEEEEENS_6half_tEfNS_4arch4Sm80ELb1ELb0EEEEEvNT_6ParamsE,(.L_x_1156 - _ZN7cutlass13device_kernelIN5flash22FlashAttnBwdPreprocessIN4cute5tupleIJNS3_1CILi32EEENS5_ILi256EEEEEENS_6half_tEfNS_4arch4Sm80ELb1ELb0EEEEEvNT_6ParamsE)
        .other          _ZN7cutlass13device_kernelIN5flash22FlashAttnBwdPreprocessIN4cute5tupleIJNS3_1CILi32EEENS5_ILi256EEEEEENS_6half_tEfNS_4arch4Sm80ELb1ELb0EEEEEvNT_6ParamsE,@"STO_CUDA_ENTRY STV_DEFAULT"
_ZN7cutlass13device_kernelIN5flash22FlashAttnBwdPreprocessIN4cute5tupleIJNS3_1CILi32EEENS5_ILi256EEEEEENS_6half_tEfNS_4arch4Sm80ELb1ELb0EEEEEvNT_6ParamsE:
[----:B------:R-:W-:Y:S02]  /*0000*/  MOV R1, c[0x0][0x28] ;  /* 0x00000a0000017a02 */ /* 0x000fe40000000f00 */
[----:B------:R-:W0:Y:S01]  /*0010*/  S2R R11, SR_CTAID.X ;  /* 0x00000000000b7919 */ /* 0x000e220000002500 */
[----:B------:R-:W-:Y:S01]  /*0020*/  MOV R4, 0x7f800000 ;  /* 0x7f80000000047802 */ /* 0x000fe20000000f00 */
[----:B------:R-:W-:Y:S02]  /*0030*/  ULDC.64 UR6, c[0x0][0x118] ;  /* 0x0000460000067ab9 */ /* 0x000fe40000000a00 */
[----:B------:R-:W1:Y:S04]  /*0040*/  S2R R10, SR_TID.X ;  /* 0x00000000000a7919 */ /* 0x000e680000002100 */
[----:B------:R-:W2:Y:S04]  /*0050*/  S2R R8, SR_CTAID.Y ;  /* 0x0000000000087919 */ /* 0x000ea80000002600 */
[----:B------:R-:W3:Y:S01]  /*0060*/  S2R R7, SR_CTAID.Z ;  /* 0x0000000000077919 */ /* 0x000ee20000002700 */
[----:B0-----:R-:W-:-:S02]  /*0070*/  SHF.L.U32 R36, R11, 0x5, RZ ;  /* 0x000000050b247819 */ /* 0x001fc400000006ff */
[----:B-1----:R-:W-:Y:S02]  /*0080*/  ISETP.GT.AND P0, PT, R10, 0x1f, PT ;  /* 0x0000001f0a00780c */ /* 0x002fe40003f04270 */
[----:B------:R-:W-:Y:S02]  /*0090*/  IADD3 R9, -R36, c[0x0][0x168], RZ ;  /* 0x00005a0024097a10 */ /* 0x000fe40007ffe1ff */
[----:B--2---:R-:W-:Y:S02]  /*00a0*/  SHF.R.S32.HI R6, RZ, 0x1f, R8 ;  /* 0x0000001fff067819 */ /* 0x004fe40000011408 */
[----:B------:R-:W-:Y:S02]  /*00b0*/  ISETP.GE.OR P1, PT, R10, R9, P0 ;  /* 0x000000090a00720c */ /* 0x000fe40000726670 */
[----:B---3--:R-:W-:-:S11]  /*00c0*/  SHF.R.S32.HI R5, RZ, 0x1f, R7 ;  /* 0x0000001fff057819 */ /* 0x008fd60000011407 */
[----:B------:R-:W-:Y:S01]  /*00d0*/  @!P1 SHF.R.S32.HI R3, RZ, 0x1f, R10 ;  /* 0x0000001fff039819 */ /* 0x000fe2000001140a */
[----:B------:R-:W-:Y:S01]  /*00e0*/  @!P1 IMAD R13, R6, c[0x0][0x1e0], RZ ;  /* 0x00007800060d9a24 */ /* 0x000fe200078e02ff */
[----:B------:R-:W-:Y:S01]  /*00f0*/  @!P1 IADD3 R2, P2, R36, R10, RZ ;  /* 0x0000000a24029210 */ /* 0x000fe20007f5e0ff */
[----:B------:R-:W-:Y:S02]  /*0100*/  @!P1 IMAD R0, R5, c[0x0][0x1e8], RZ ;  /* 0x00007a0005009a24 */ /* 0x000fe400078e02ff */
[----:B------:R-:W-:Y:S01]  /*0110*/  @!P1 IMAD R13, R8, c[0x0][0x1e4], R13 ;  /* 0x00007900080d9a24 */ /* 0x000fe200078e020d */
[----:B------:R-:W-:-:S05]  /*0120*/  @!P1 LEA.HI.X.SX32 R3, R36, R3, 0x1, P2 ;  /* 0x0000000324039211 */ /* 0x000fca00010f0eff */
[----:B------:R-:W-:-:S05]  /*0130*/  @!P1 IMAD.WIDE.U32 R2, R8, c[0x0][0x1e0], R2 ;  /* 0x0000780008029a25 */ /* 0x000fca00078e0002 */
[----:B------:R-:W-:Y:S01]  /*0140*/  @!P1 IADD3 R3, R3, R13, RZ ;  /* 0x0000000d03039210 */ /* 0x000fe20007ffe0ff */
[----:B------:R-:W-:-:S04]  /*0150*/  @!P1 IMAD R13, R7, c[0x0][0x1ec], R0 ;  /* 0x00007b00070d9a24 */ /* 0x000fc800078e0200 */
[----:B------:R-:W-:-:S04]  /*0160*/  @!P1 IMAD.WIDE.U32 R2, R7, c[0x0][0x1e8], R2 ;  /* 0x00007a0007029a25 */ /* 0x000fc800078e0002 */
[----:B------:R-:W-:Y:S01]  /*0170*/  @!P1 IMAD.IADD R3, R3, 0x1, R13 ;  /* 0x0000000103039824 */ /* 0x000fe200078e020d */
[----:B------:R-:W-:-:S04]  /*0180*/  @!P1 LEA R12, P2, R2, c[0x0][0x1d8], 0x2 ;  /* 0x00007600020c9a11 */ /* 0x000fc800078410ff */
[----:B------:R-:W-:Y:S02]  /*0190*/  @!P1 LEA.HI.X R13, R2, c[0x0][0x1dc], R3, 0x2, P2 ;  /* 0x00007700020d9a11 */ /* 0x000fe400010f1403 */
[----:B------:R-:W-:Y:S01]  /*01a0*/  SHF.R.S32.HI R3, RZ, 0x1f, R10 ;  /* 0x0000001fff037819 */ /* 0x000fe2000001140a */
[----:B------:R-:W-:Y:S02]  /*01b0*/  IMAD R15, R6, c[0x0][0x180], RZ ;  /* 0x00006000060f7a24 */ /* 0x000fe400078e02ff */
[----:B------:R0:W5:Y:S01]  /*01c0*/  @!P1 LDG.E R4, [R12.64] ;  /* 0x000000060c049981 */ /* 0x000162000c1e1900 */
[-C--:B------:R-:W-:Y:S01]  /*01d0*/  LEA.HI R40, R3, R10.reuse, RZ, 0x4 ;  /* 0x0000000a03287211 */ /* 0x080fe200078f20ff */
[----:B------:R-:W-:Y:S01]  /*01e0*/  IMAD R15, R8, c[0x0][0x184], R15 ;  /* 0x00006100080f7a24 */ /* 0x000fe200078e020f */
[----:B------:R-:W-:Y:S01]  /*01f0*/  BSSY B0, `(.L_x_421) ;  /* 0x0000029000007945 */ /* 0x000fe20003800000 */
[----:B------:R-:W-:Y:S01]  /*0200*/  IMAD R17, R6, c[0x0][0x1a0], RZ ;  /* 0x0000680006117a24 */ /* 0x000fe200078e02ff */
[----:B------:R-:W-:Y:S01]  /*0210*/  LOP3.LUT R3, R40, 0xfffffff0, RZ, 0xc0, !PT ;  /* 0xfffffff028037812 */ /* 0x000fe200078ec0ff */
[----:B------:R-:W-:Y:S01]  /*0220*/  IMAD R0, R5, c[0x0][0x188], RZ ;  /* 0x0000620005007a24 */ /* 0x000fe200078e02ff */
[----:B------:R-:W-:Y:S01]  /*0230*/  SHF.R.S32.HI R40, RZ, 0x4, R40 ;  /* 0x00000004ff287819 */ /* 0x000fe20000011428 */
[----:B------:R-:W-:Y:S01]  /*0240*/  IMAD R17, R8, c[0x0][0x1a4], R17 ;  /* 0x0000690008117a24 */ /* 0x000fe200078e0211 */
[----:B------:R-:W-:Y:S01]  /*0250*/  IADD3 R3, -R3, R10, RZ ;  /* 0x0000000a03037210 */ /* 0x000fe20007ffe1ff */
[----:B------:R-:W-:Y:S01]  /*0260*/  IMAD R31, R7, c[0x0][0x18c], R0 ;  /* 0x00006300071f7a24 */ /* 0x000fe200078e0200 */
[C---:B------:R-:W-:Y:S01]  /*0270*/  ISETP.GE.AND P1, PT, R40.reuse, R9, PT ;  /* 0x000000092800720c */ /* 0x040fe20003f26270 */
[----:B------:R-:W-:Y:S01]  /*0280*/  HFMA2.MMA R16, -RZ, RZ, 0, 0 ;  /* 0x00000000ff107435 */ /* 0x000fe200000001ff */
[----:B------:R-:W-:Y:S01]  /*0290*/  SHF.L.U32 R38, R3, 0x3, RZ ;  /* 0x0000000303267819 */ /* 0x000fe200000006ff */
[----:B------:R-:W-:Y:S01]  /*02a0*/  CS2R R24, SRZ ;  /* 0x0000000000187805 */ /* 0x000fe2000001ff00 */
[----:B------:R-:W-:Y:S01]  /*02b0*/  SHF.R.S32.HI R41, RZ, 0x1f, R40 ;  /* 0x0000001fff297819 */ /* 0x000fe20000011428 */
[----:B------:R-:W-:Y:S01]  /*02c0*/  CS2R R20, SRZ ;  /* 0x0000000000147805 */ /* 0x000fe2000001ff00 */
[----:B------:R-:W-:Y:S01]  /*02d0*/  SHF.R.S32.HI R39, RZ, 0x1f, R38 ;  /* 0x0000001fff277819 */ /* 0x000fe20000011426 */
[----:B------:R-:W-:Y:S01]  /*02e0*/  CS2R R22, SRZ ;  /* 0x0000000000167805 */ /* 0x000fe2000001ff00 */
[----:B------:R-:W-:Y:S01]  /*02f0*/  IADD3 R2, R40, 0x10, RZ ;  /* 0x0000001028027810 */ /* 0x000fe20007ffe0ff */
[----:B------:R-:W-:-:S03]  /*0300*/  IMAD.WIDE R42, R11, 0x20, R40 ;  /* 0x000000200b2a7825 */ /* 0x000fc600078e0228 */
[----:B------:R-:W-:Y:S01]  /*0310*/  ISETP.GE.AND P2, PT, R2, R9, PT ;  /* 0x000000090200720c */ /* 0x000fe20003f46270 */
[----:B0-----:R-:W-:-:S04]  /*0320*/  IMAD.WIDE.U32 R12, R8, c[0x0][0x180], R38 ;  /* 0x00006000080c7a25 */ /* 0x001fc800078e0026 */
[----:B------:R-:W-:Y:S01]  /*0330*/  IMAD.IADD R29, R13, 0x1, R15 ;  /* 0x000000010d1d7824 */ /* 0x000fe200078e020f */
[----:B------:R-:W-:Y:S01]  /*0340*/  MOV R28, R12 ;  /* 0x0000000c001c7202 */ /* 0x000fe20000000f00 */
[----:B------:R-:W-:Y:S01]  /*0350*/  IMAD.WIDE.U32 R46, R8, c[0x0][0x1a0], R38 ;  /* 0x00006800082e7a25 */ /* 0x000fe200078e0026 */
[----:B------:R-:W-:Y:S01]  /*0360*/  CS2R R12, SRZ ;  /* 0x00000000000c7805 */ /* 0x000fe2000001ff00 */
[----:B------:R-:W-:Y:S02]  /*0370*/  CS2R R14, SRZ ;  /* 0x00000000000e7805 */ /* 0x000fe4000001ff00 */
[----:B------:R-:W-:Y:S01]  /*0380*/  IMAD.WIDE.U32 R28, R7, c[0x0][0x188], R28 ;  /* 0x00006200071c7a25 */ /* 0x000fe200078e001c */
[----:B------:R-:W-:-:S03]  /*0390*/  IADD3 R47, R47, R17, RZ ;  /* 0x000000112f2f7210 */ /* 0x000fc60007ffe0ff */
[----:B------:R-:W-:Y:S01]  /*03a0*/  IMAD.IADD R31, R29, 0x1, R31 ;  /* 0x000000011d1f7824 */ /* 0x000fe200078e021f */
[----:B------:R-:W-:Y:S05]  /*03b0*/  @P1 BRA `(.L_x_422) ;  /* 0x000000c000001947 */ /* 0x000fea0003800000 */
[----:B------:R-:W-:Y:S01]  /*03c0*/  MOV R30, R28 ;  /* 0x0000001c001e7202 */ /* 0x000fe20000000f00 */
[----:B------:R-:W-:Y:S01]  /*03d0*/  IMAD R17, R43, c[0x0][0x178], RZ ;  /* 0x00005e002b117a24 */ /* 0x000fe200078e02ff */
[C---:B------:R-:W-:Y:S02]  /*03e0*/  IADD3 R0, R38.reuse, 0x80, RZ ;  /* 0x0000008026007810 */ /* 0x040fe40007ffe0ff */
[----:B------:R-:W-:Y:S01]  /*03f0*/  ISETP.GE.AND P3, PT, R38, c[0x0][0x16c], PT ;  /* 0x00005b0026007a0c */ /* 0x000fe20003f66270 */
[----:B------:R-:W-:Y:S01]  /*0400*/  IMAD.WIDE.U32 R26, R42, c[0x0][0x178], R30 ;  /* 0x00005e002a1a7a25 */ /* 0x000fe200078e001e */
[----:B------:R-:W-:-:S03]  /*0410*/  ISETP.GE.AND P4, PT, R0, c[0x0][0x16c], PT ;  /* 0x00005b0000007a0c */ /* 0x000fc60003f86270 */
[----:B------:R-:W-:Y:S01]  /*0420*/  IMAD R17, R42, c[0x0][0x17c], R17 ;  /* 0x00005f002a117a24 */ /* 0x000fe200078e0211 */
[----:B------:R-:W-:-:S04]  /*0430*/  LEA R18, P5, R26, c[0x0][0x160], 0x1 ;  /* 0x000058001a127a11 */ /* 0x000fc800078a08ff */
[----:B------:R-:W-:-:S04]  /*0440*/  IADD3 R17, R27, R17, RZ ;  /* 0x000000111b117210 */ /* 0x000fc80007ffe0ff */
[----:B------:R-:W-:-:S05]  /*0450*/  LEA.HI.X R19, R26, c[0x0][0x164], R17, 0x1, P5 ;  /* 0x000059001a137a11 */ /* 0x000fca00028f0c11 */
[----:B------:R0:W5:Y:S04]  /*0460*/  @!P3 LDG.E.128 R20, [R18.64] ;  /* 0x000000061214b981 */ /* 0x000168000c1e1d00 */
[----:B------:R0:W5:Y:S02]  /*0470*/  @!P4 LDG.E.128 R12, [R18.64+0x100] ;  /* 0x00010006120cc981 */ /* 0x000164000c1e1d00 */
.L_x_422:
[----:B------:R-:W-:Y:S05]  /*0480*/  BSYNC B0 ;  /* 0x0000000000007941 */ /* 0x000fea0003800000 */
.L_x_421:
[----:B------:R-:W-:Y:S01]  /*0490*/  BSSY B0, `(.L_x_423) ;  /* 0x0000018000007945 */ /* 0x000fe20003800000 */
[----:B------:R-:W-:Y:S01]  /*04a0*/  HFMA2.MMA R17, -RZ, RZ, 0, 0 ;  /* 0x00000000ff117435 */ /* 0x000fe200000001ff */
[----:B-----5:R-:W-:Y:S01]  /*04b0*/  MOV R0, R20 ;  /* 0x0000001400007202 */ /* 0x020fe20000000f00 */
[----:B------:R-:W-:Y:S01]  /*04c0*/  IMAD.MOV.U32 R45, RZ, RZ, R21 ;  /* 0x000000ffff2d7224 */ /* 0x000fe200078e0015 */
[----:B------:R-:W-:Y:S01]  /*04d0*/  MOV R44, R22 ;  /* 0x00000016002c7202 */ /* 0x000fe20000000f00 */
[----:B------:R-:W-:Y:S01]  /*04e0*/  CS2R R26, SRZ ;  /* 0x00000000001a7805 */ /* 0x000fe2000001ff00 */
[----:B------:R-:W-:Y:S01]  /*04f0*/  MOV R51, R23 ;  /* 0x0000001700337202 */ /* 0x000fe20000000f00 */
[----:B0-----:R-:W-:Y:S01]  /*0500*/  CS2R R18, SRZ ;  /* 0x0000000000127805 */ /* 0x001fe2000001ff00 */
[----:B------:R-:W-:Y:S05]  /*0510*/  @P2 BRA `(.L_x_424) ;  /* 0x000000f000002947 */ /* 0x000fea0003800000 */
[----:B------:R-:W-:Y:S02]  /*0520*/  IADD3 R23, P3, R42, 0x10, RZ ;  /* 0x000000102a177810 */ /* 0x000fe40007f7e0ff */
[----:B------:R-:W-:-:S02]  /*0530*/  MOV R21, R31 ;  /* 0x0000001f00157202 */ /* 0x000fc40000000f00 */
[----:B------:R-:W-:Y:S01]  /*0540*/  ISETP.GE.AND P4, PT, R38, c[0x0][0x16c], PT ;  /* 0x00005b0026007a0c */ /* 0x000fe20003f86270 */
[----:B------:R-:W-:-:S04]  /*0550*/  IMAD.X R20, RZ, RZ, R43, P3 ;  /* 0x000000ffff147224 */ /* 0x000fc800018e062b */
[----:B------:R-:W-:Y:S01]  /*0560*/  IMAD R22, R20, c[0x0][0x178], RZ ;  /* 0x00005e0014167a24 */ /* 0x000fe200078e02ff */
[----:B------:R-:W-:Y:S02]  /*0570*/  MOV R20, R28 ;  /* 0x0000001c00147202 */ /* 0x000fe40000000f00 */
[----:B------:R-:W-:-:S03]  /*0580*/  IADD3 R28, R38, 0x80, RZ ;  /* 0x00000080261c7810 */ /* 0x000fc60007ffe0ff */
        /* <DEDUP_REMOVED lines=8> */
.L_x_424:
[----:B------:R-:W-:Y:S05]  /*0610*/  BSYNC B0 ;  /* 0x0000000000007941 */ /* 0x000fea0003800000 */
.L_x_423:
[----:B-----5:R-:W-:Y:S01]  /*0620*/  MOV R50, R24 ;  /* 0x0000001800327202 */ /* 0x020fe20000000f00 */
[----:B------:R-:W-:Y:S01]  /*0630*/  IMAD R24, R5, c[0x0][0x1a8], RZ ;  /* 0x00006a0005187a24 */ /* 0x000fe200078e02ff */
[----:B------:R-:W-:Y:S01]  /*0640*/  BSSY B0, `(.L_x_425) ;  /* 0x000001a000007945 */ /* 0x000fe20003800000 */
[C---:B------:R-:W-:Y:S01]  /*0650*/  IMAD.WIDE.U32 R46, R7.reuse, c[0x0][0x1a8], R46 ;  /* 0x00006a00072e7a25 */ /* 0x040fe200078e002e */
[----:B------:R-:W-:Y:S01]  /*0660*/  HFMA2.MMA R32, -RZ, RZ, 0, 0 ;  /* 0x00000000ff207435 */ /* 0x000fe200000001ff */
[----:B------:R-:W-:Y:S01]  /*0670*/  MOV R53, R26 ;  /* 0x0000001a00357202 */ /* 0x000fe20000000f00 */
[----:B------:R-:W-:Y:S01]  /*0680*/  CS2R R28, SRZ ;  /* 0x00000000001c7805 */ /* 0x000fe2000001ff00 */
[----:B------:R-:W-:Y:S01]  /*0690*/  IMAD R49, R7, c[0x0][0x1ac], R24 ;  /* 0x00006b0007317a24 */ /* 0x000fe200078e0218 */
[----:B------:R-:W-:Y:S01]  /*06a0*/  MOV R54, R27 ;  /* 0x0000001b00367202 */ /* 0x000fe20000000f00 */
[----:B------:R-:W-:Y:S01]  /*06b0*/  IMAD.MOV.U32 R52, RZ, RZ, R25 ;  /* 0x000000ffff347224 */ /* 0x000fe200078e0019 */
[----:B------:R-:W-:Y:S01]  /*06c0*/  CS2R R20, SRZ ;  /* 0x0000000000147805 */ /* 0x000fe2000001ff00 */
[----:B0-----:R-:W-:Y:S01]  /*06d0*/  CS2R R22, SRZ ;  /* 0x0000000000167805 */ /* 0x001fe2000001ff00 */
[----:B------:R-:W-:Y:S01]  /*06e0*/  CS2R R24, SRZ ;  /* 0x0000000000187805 */ /* 0x000fe2000001ff00 */
[----:B------:R-:W-:Y:S01]  /*06f0*/  CS2R R26, SRZ ;  /* 0x00000000001a7805 */ /* 0x000fe2000001ff00 */
[----:B------:R-:W-:Y:S01]  /*0700*/  IADD3 R49, R47, R49, RZ ;  /* 0x000000312f317210 */ /* 0x000fe20007ffe0ff */
[----:B------:R-:W-:Y:S05]  /*0710*/  @P1 BRA `(.L_x_426) ;  /* 0x000000c000001947 */ /* 0x000fea0003800000 */
[----:B------:R-:W-:Y:S01]  /*0720*/  IMAD R33, R43, c[0x0][0x198], RZ ;  /* 0x000066002b217a24 */ /* 0x000fe200078e02ff */
[C---:B------:R-:W-:Y:S01]  /*0730*/  IADD3 R34, R38.reuse, 0x80, RZ ;  /* 0x0000008026227810 */ /* 0x040fe20007ffe0ff */
[----:B------:R-:W-:Y:S01]  /*0740*/  IMAD.MOV.U32 R48, RZ, RZ, R46 ;  /* 0x000000ffff307224 */ /* 0x000fe200078e002e */
[----:B------:R-:W-:Y:S01]  /*0750*/  ISETP.GE.AND P3, PT, R38, c[0x0][0x16c], PT ;  /* 0x00005b0026007a0c */ /* 0x000fe20003f66270 */
[----:B------:R-:W-:Y:S01]  /*0760*/  IMAD R33, R42, c[0x0][0x19c], R33 ;  /* 0x000067002a217a24 */ /* 0x000fe200078e0221 */
[----:B------:R-:W-:Y:S01]  /*0770*/  ISETP.GE.AND P4, PT, R34, c[0x0][0x16c], PT ;  /* 0x00005b0022007a0c */ /* 0x000fe20003f86270 */
[----:B------:R-:W-:-:S05]  /*0780*/  IMAD.WIDE.U32 R30, R42, c[0x0][0x198], R48 ;  /* 0x000066002a1e7a25 */ /* 0x000fca00078e0030 */
[----:B------:R-:W-:Y:S02]  /*0790*/  IADD3 R31, R31, R33, RZ ;  /* 0x000000211f1f7210 */ /* 0x000fe40007ffe0ff */
[----:B------:R-:W-:-:S04]  /*07a0*/  LEA R34, P1, R30, c[0x0][0x190], 0x1 ;  /* 0x000064001e227a11 */ /* 0x000fc800078208ff */
[----:B------:R-:W-:-:S05]  /*07b0*/  LEA.HI.X R35, R30, c[0x0][0x194], R31, 0x1, P1 ;  /* 0x000065001e237a11 */ /* 0x000fca00008f0c1f */
[----:B------:R0:W5:Y:S04]  /*07c0*/  @!P3 LDG.E.128 R20, [R34.64] ;  /* 0x000000062214b981 */ /* 0x000168000c1e1d00 */
[----:B------:R0:W5:Y:S02]  /*07d0*/  @!P4 LDG.E.128 R24, [R34.64+0x100] ;  /* 0x000100062218c981 */ /* 0x000164000c1e1d00 */
.L_x_426:
[----:B------:R-:W-:Y:S05]  /*07e0*/  BSYNC B0 ;  /* 0x0000000000007941 */ /* 0x000fea0003800000 */
.L_x_425:
[----:B-----5:R-:W-:Y:S01]  /*07f0*/  MOV R55, R20 ;  /* 0x0000001400377202 */ /* 0x020fe20000000f00 */
[----:B------:R-:W-:Y:S01]  /*0800*/  BSSY B0, `(.L_x_427) ;  /* 0x0000015000007945 */ /* 0x000fe20003800000 */
[----:B------:R-:W-:Y:S01]  /*0810*/  HFMA2.MMA R33, -RZ, RZ, 0, 0 ;  /* 0x00000000ff217435 */ /* 0x000fe200000001ff */
[----:B------:R-:W-:Y:S01]  /*0820*/  CS2R R30, SRZ ;  /* 0x00000000001e7805 */ /* 0x000fe2000001ff00 */
[----:B0-----:R-:W-:Y:S01]  /*0830*/  CS2R R34, SRZ ;  /* 0x0000000000227805 */ /* 0x001fe2000001ff00 */
[----:B------:R-:W-:Y:S02]  /*0840*/  HADD2.F32 R56, -RZ, R0.H1_H1 ;  /* 0x30000000ff387230 */ /* 0x000fe40000004100 */
[----:B------:R-:W-:Y:S01]  /*0850*/  HADD2.F32 R57, -RZ, R55.H1_H1 ;  /* 0x30000037ff397230 */ /* 0x000fe20000004100 */
[----:B------:R-:W-:Y:S05]  /*0860*/  @P2 BRA `(.L_x_428) ;  /* 0x000000e000002947 */ /* 0x000fea0003800000 */
[----:B------:R-:W-:Y:S01]  /*0870*/  IADD3 R39, P1, R42, 0x10, RZ ;  /* 0x000000102a277810 */ /* 0x000fe20007f3e0ff */
[----:B------:R-:W-:Y:S01]  /*0880*/  IMAD.MOV.U32 R47, RZ, RZ, R49 ;  /* 0x000000ffff2f7224 */ /* 0x000fe200078e0031 */
[----:B------:R-:W-:-:S02]  /*0890*/  ISETP.GE.AND P2, PT, R38, c[0x0][0x16c], PT ;  /* 0x00005b0026007a0c */ /* 0x000fc40003f46270 */
[----:B------:R-:W-:Y:S01]  /*08a0*/  IADD3.X R42, RZ, R43, RZ, P1, !PT ;  /* 0x0000002bff2a7210 */ /* 0x000fe20000ffe4ff */
[----:B------:R-:W-:Y:S01]  /*08b0*/  IMAD.WIDE.U32 R46, R39, c[0x0][0x198], R46 ;  /* 0x00006600272e7a25 */ /* 0x000fe200078e002e */
[----:B------:R-:W-:-:S03]  /*08c0*/  IADD3 R43, R38, 0x80, RZ ;  /* 0x00000080262b7810 */ /* 0x000fc60007ffe0ff */
[----:B------:R-:W-:Y:S01]  /*08d0*/  IMAD R42, R42, c[0x0][0x198], RZ ;  /* 0x000066002a2a7a24 */ /* 0x000fe200078e02ff */
[----:B------:R-:W-:Y:S02]  /*08e0*/  ISETP.GE.AND P3, PT, R43, c[0x0][0x16c], PT ;  /* 0x00005b002b007a0c */ /* 0x000fe40003f66270 */
[----:B------:R-:W-:Y:S01]  /*08f0*/  LEA R38, P1, R46, c[0x0][0x190], 0x1 ;  /* 0x000064002e267a11 */ /* 0x000fe200078208ff */
[----:B------:R-:W-:-:S05]  /*0900*/  IMAD R39, R39, c[0x0][0x19c], R42 ;  /* 0x0000670027277a24 */ /* 0x000fca00078e022a */
[----:B------:R-:W-:-:S04]  /*0910*/  IADD3 R39, R47, R39, RZ ;  /* 0x000000272f277210 */ /* 0x000fc80007ffe0ff */
[----:B------:R-:W-:-:S05]  /*0920*/  LEA.HI.X R39, R46, c[0x0][0x194], R39, 0x1, P1 ;  /* 0x000065002e277a11 */ /* 0x000fca00008f0c27 */
[----:B------:R0:W5:Y:S04]  /*0930*/  @!P2 LDG.E.128 R28, [R38.64] ;  /* 0x00000006261ca981 */ /* 0x000168000c1e1d00 */
[----:B------:R0:W5:Y:S02]  /*0940*/  @!P3 LDG.E.128 R32, [R38.64+0x100] ;  /* 0x000100062620b981 */ /* 0x000164000c1e1d00 */
.L_x_428:
[----:B------:R-:W-:Y:S05]  /*0950*/  BSYNC B0 ;  /* 0x0000000000007941 */ /* 0x000fea0003800000 */
.L_x_427:
[----:B------:R-:W-:Y:S01]  /*0960*/  HADD2.F32 R0, -RZ, R0.H0_H0 ;  /* 0x20000000ff007230 */ /* 0x000fe20000004100 */
[----:B------:R-:W-:Y:S01]  /*0970*/  FMUL.FTZ R56, R56, R57 ;  /* 0x0000003938387220 */ /* 0x000fe20000410000 */
[----:B0-----:R-:W-:Y:S01]  /*0980*/  HADD2.F32 R39, -RZ, R55.H0_H0 ;  /* 0x20000037ff277230 */ /* 0x001fe20000004100 */
[----:B------:R-:W-:Y:S01]  /*0990*/  ISETP.NE.AND P1, PT, R3, RZ, PT ;  /* 0x000000ff0300720c */ /* 0x000fe20003f25270 */
[----:B-----5:R-:W-:Y:S01]  /*09a0*/  HADD2.F32 R43, -RZ, R28.H1_H1 ;  /* 0x3000001cff2b7230 */ /* 0x020fe20000004100 */
[----:B------:R-:W-:Y:S01]  /*09b0*/  BSSY B0, `(.L_x_429) ;  /* 0x0000084000007945 */ /* 0x000fe20003800000 */
[----:B------:R-:W-:Y:S01]  /*09c0*/  HADD2.F32 R20, -RZ, R45.H0_H0 ;  /* 0x2000002dff147230 */ /* 0x000fe20000004100 */
[----:B------:R-:W-:Y:S01]  /*09d0*/  FFMA.FTZ R56, R0, R39, R56 ;  /* 0x0000002700387223 */ /* 0x000fe20000010038 */
[----:B------:R-:W-:-:S02]  /*09e0*/  HADD2.F32 R0, -RZ, R50.H1_H1 ;  /* 0x30000032ff007230 */ /* 0x000fc40000004100 */
[----:B------:R-:W-:Y:S02]  /*09f0*/  HADD2.F32 R50, -RZ, R50.H0_H0 ;  /* 0x20000032ff327230 */ /* 0x000fe40000004100 */
[----:B------:R-:W-:Y:S01]  /*0a00*/  HADD2.F32 R39, -RZ, R28.H0_H0 ;  /* 0x2000001cff277230 */ /* 0x000fe20000004100 */
[----:B------:R-:W-:Y:S01]  /*0a10*/  FMUL.FTZ R0, R0, R43 ;  /* 0x0000002b00007220 */ /* 0x000fe20000410000 */
[----:B------:R-:W-:Y:S02]  /*0a20*/  HADD2.F32 R47, -RZ, R21.H0_H0 ;  /* 0x20000015ff2f7230 */ /* 0x000fe40000004100 */
[----:B------:R-:W-:Y:S01]  /*0a30*/  HADD2.F32 R45, -RZ, R45.H1_H1 ;  /* 0x3000002dff2d7230 */ /* 0x000fe20000004100 */
[----:B------:R-:W-:Y:S01]  /*0a40*/  FFMA.FTZ R50, R50, R39, R0 ;  /* 0x0000002732327223 */ /* 0x000fe20000010000 */
[----:B------:R-:W-:Y:S01]  /*0a50*/  HADD2.F32 R0, -RZ, R52.H0_H0 ;  /* 0x20000034ff007230 */ /* 0x000fe20000004100 */
[----:B------:R-:W-:Y:S01]  /*0a60*/  FFMA.FTZ R47, R20, R47, R56 ;  /* 0x0000002f142f7223 */ /* 0x000fe20000010038 */
[----:B------:R-:W-:-:S02]  /*0a70*/  HADD2.F32 R39, -RZ, R29.H0_H0 ;  /* 0x2000001dff277230 */ /* 0x000fc40000004100 */
[----:B------:R-:W-:Y:S02]  /*0a80*/  HADD2.F32 R52, -RZ, R52.H1_H1 ;  /* 0x30000034ff347230 */ /* 0x000fe40000004100 */
[----:B------:R-:W-:Y:S01]  /*0a90*/  HADD2.F32 R29, -RZ, R29.H1_H1 ;  /* 0x3000001dff1d7230 */ /* 0x000fe20000004100 */
[----:B------:R-:W-:Y:S01]  /*0aa0*/  FFMA.FTZ R0, R0, R39, R50 ;  /* 0x0000002700007223 */ /* 0x000fe20000010032 */
[----:B------:R-:W-:Y:S02]  /*0ab0*/  HADD2.F32 R20, -RZ, R21.H1_H1 ;  /* 0x30000015ff147230 */ /* 0x000fe40000004100 */
[----:B------:R-:W-:Y:S01]  /*0ac0*/  HADD2.F32 R42, -RZ, R22.H0_H0 ;  /* 0x20000016ff2a7230 */ /* 0x000fe20000004100 */
[----:B------:R-:W-:Y:S01]  /*0ad0*/  FFMA.FTZ R52, R52, R29, R0 ;  /* 0x0000001d34347223 */ /* 0x000fe20000010000 */
[----:B------:R-:W-:Y:S01]  /*0ae0*/  HADD2.F32 R29, -RZ, R44.H0_H0 ;  /* 0x2000002cff1d7230 */ /* 0x000fe20000004100 */
[----:B------:R-:W-:Y:S01]  /*0af0*/  FFMA.FTZ R45, R45, R20, R47 ;  /* 0x000000142d2d7223 */ /* 0x000fe2000001002f */
[----:B------:R-:W-:-:S02]  /*0b00*/  HADD2.F32 R38, -RZ, R53.H0_H0 ;  /* 0x20000035ff267230 */ /* 0x000fc40000004100 */
[----:B------:R-:W-:Y:S01]  /*0b10*/  HADD2.F32 R39, -RZ, R30.H0_H0 ;  /* 0x2000001eff277230 */ /* 0x000fe20000004100 */
[----:B------:R-:W-:Y:S01]  /*0b20*/  FFMA.FTZ R42, R29, R42, R45 ;  /* 0x0000002a1d2a7223 */ /* 0x000fe2000001002d */
[----:B------:R-:W-:Y:S02]  /*0b30*/  HADD2.F32 R44, -RZ, R44.H1_H1 ;  /* 0x3000002cff2c7230 */ /* 0x000fe40000004100 */
[----:B------:R-:W-:Y:S01]  /*0b40*/  HADD2.F32 R47, -RZ, R22.H1_H1 ;  /* 0x30000016ff2f7230 */ /* 0x000fe20000004100 */
[----:B------:R-:W-:Y:S01]  /*0b50*/  FFMA.FTZ R52, R38, R39, R52 ;  /* 0x0000002726347223 */ /* 0x000fe20000010034 */
[----:B------:R-:W-:Y:S02]  /*0b60*/  HADD2.F32 R53, -RZ, R53.H1_H1 ;  /* 0x30000035ff357230 */ /* 0x000fe40000004100 */
[--C-:B------:R-:W-:Y:S01]  /*0b70*/  HADD2.F32 R45, -RZ, R24.reuse.H0_H0 ;  /* 0x20000018ff2d7230 */ /* 0x100fe20000004100 */
[----:B------:R-:W-:Y:S01]  /*0b80*/  FFMA.FTZ R44, R44, R47, R42 ;  /* 0x0000002f2c2c7223 */ /* 0x000fe2000001002a */
[----:B------:R-:W-:-:S02]  /*0b90*/  HADD2.F32 R43, -RZ, R24.H1_H1 ;  /* 0x30000018ff2b7230 */ /* 0x000fc40000004100 */
[----:B------:R-:W-:Y:S02]  /*0ba0*/  HADD2.F32 R30, -RZ, R30.H1_H1 ;  /* 0x3000001eff1e7230 */ /* 0x000fe40000004100 */
[--C-:B------:R-:W-:Y:S02]  /*0bb0*/  HADD2.F32 R24, -RZ, R26.reuse.H0_H0 ;  /* 0x2000001aff187230 */ /* 0x100fe40000004100 */
[----:B------:R-:W-:Y:S01]  /*0bc0*/  HADD2.F32 R29, -RZ, R26.H1_H1 ;  /* 0x3000001aff1d7230 */ /* 0x000fe20000004100 */
[----:B------:R-:W-:Y:S01]  /*0bd0*/  FFMA.FTZ R52, R53, R30, R52 ;  /* 0x0000001e35347223 */ /* 0x000fe20000010034 */
[--C-:B------:R-:W-:Y:S02]  /*0be0*/  HADD2.F32 R39, -RZ, R25.reuse.H0_H0 ;  /* 0x20000019ff277230 */ /* 0x100fe40000004100 */
[----:B------:R-:W-:Y:S02]  /*0bf0*/  HADD2.F32 R38, -RZ, R25.H1_H1 ;  /* 0x30000019ff267230 */ /* 0x000fe40000004100 */
[----:B------:R-:W-:-:S02]  /*0c00*/  HADD2.F32 R26, -RZ, R51.H0_H0 ;  /* 0x20000033ff1a7230 */ /* 0x000fc40000004100 */
[----:B------:R-:W-:Y:S02]  /*0c10*/  HADD2.F32 R47, -RZ, R23.H0_H0 ;  /* 0x20000017ff2f7230 */ /* 0x000fe40000004100 */
[--C-:B------:R-:W-:Y:S02]  /*0c20*/  HADD2.F32 R25, -RZ, R27.reuse.H0_H0 ;  /* 0x2000001bff197230 */ /* 0x100fe40000004100 */
[----:B------:R-:W-:Y:S01]  /*0c30*/  HADD2.F32 R22, -RZ, R27.H1_H1 ;  /* 0x3000001bff167230 */ /* 0x000fe20000004100 */
[----:B------:R-:W-:Y:S01]  /*0c40*/  FFMA.FTZ R26, R26, R47, R44 ;  /* 0x0000002f1a1a7223 */ /* 0x000fe2000001002c */
[----:B------:R-:W-:Y:S02]  /*0c50*/  HADD2.F32 R27, -RZ, R54.H0_H0 ;  /* 0x20000036ff1b7230 */ /* 0x000fe40000004100 */
[----:B------:R-:W-:Y:S02]  /*0c60*/  HADD2.F32 R42, -RZ, R31.H0_H0 ;  /* 0x2000001fff2a7230 */ /* 0x000fe40000004100 */
[----:B------:R-:W-:-:S02]  /*0c70*/  HADD2.F32 R51, -RZ, R51.H1_H1 ;  /* 0x30000033ff337230 */ /* 0x000fc40000004100 */
[----:B------:R-:W-:Y:S01]  /*0c80*/  HADD2.F32 R30, -RZ, R23.H1_H1 ;  /* 0x30000017ff1e7230 */ /* 0x000fe20000004100 */
[----:B------:R-:W-:Y:S01]  /*0c90*/  FFMA.FTZ R27, R27, R42, R52 ;  /* 0x0000002a1b1b7223 */ /* 0x000fe20000010034 */
[----:B------:R-:W-:Y:S02]  /*0ca0*/  HADD2.F32 R54, -RZ, R54.H1_H1 ;  /* 0x30000036ff367230 */ /* 0x000fe40000004100 */
[----:B------:R-:W-:Y:S01]  /*0cb0*/  HADD2.F32 R31, -RZ, R31.H1_H1 ;  /* 0x3000001fff1f7230 */ /* 0x000fe20000004100 */
[----:B------:R-:W-:Y:S01]  /*0cc0*/  FFMA.FTZ R30, R51, R30, R26 ;  /* 0x0000001e331e7223 */ /* 0x000fe2000001001a */
[----:B------:R-:W-:Y:S02]  /*0cd0*/  HADD2.F32 R0, -RZ, R12.H0_H0 ;  /* 0x2000000cff007230 */ /* 0x000fe40000004100 */
[----:B------:R-:W-:Y:S01]  /*0ce0*/  HADD2.F32 R23, -RZ, R16.H0_H0 ;  /* 0x20000010ff177230 */ /* 0x000fe20000004100 */
[----:B------:R-:W-:Y:S01]  /*0cf0*/  FFMA.FTZ R31, R54, R31, R27 ;  /* 0x0000001f361f7223 */ /* 0x000fe2000001001b */
[----:B------:R-:W-:Y:S01]  /*0d00*/  HADD2.F32 R26, -RZ, R32.H0_H0 ;  /* 0x20000020ff1a7230 */ /* 0x000fe20000004100 */
[----:B------:R-:W-:Y:S01]  /*0d10*/  FFMA.FTZ R0, R0, R45, R30 ;  /* 0x0000002d00007223 */ /* 0x000fe2000001001e */
[----:B------:R-:W-:-:S02]  /*0d20*/  HADD2.F32 R20, -RZ, R12.H1_H1 ;  /* 0x3000000cff147230 */ /* 0x000fc40000004100 */
[----:B------:R-:W-:Y:S01]  /*0d30*/  HADD2.F32 R16, -RZ, R16.H1_H1 ;  /* 0x30000010ff107230 */ /* 0x000fe20000004100 */
[----:B------:R-:W-:Y:S01]  /*0d40*/  FFMA.FTZ R26, R23, R26, R31 ;  /* 0x0000001a171a7223 */ /* 0x000fe2000001001f */
        /* <DEDUP_REMOVED lines=31> */
[----:B------:R-:W-:-:S04]  /*0f40*/  FFMA.FTZ R14, R15, R22, R14 ;  /* 0x000000160f0e7223 */ /* 0x000fc8000001000e */
[----:B------:R-:W-:Y:S01]  /*0f50*/  FFMA.FTZ R12, R19, R12, R0 ;  /* 0x0000000c130c7223 */ /* 0x000fe20000010000 */
[----:B------:R-:W0:Y:S04]  /*0f60*/  SHFL.BFLY PT, R13, R14, 0x8, 0x1f ;  /* 0x0d001f000e0d7f89 */ /* 0x000e2800000e0000 */
[----:B------:R-:W1:Y:S01]  /*0f70*/  SHFL.BFLY PT, R15, R12, 0x8, 0x1f ;  /* 0x0d001f000c0f7f89 */ /* 0x000e6200000e0000 */
[----:B0-----:R-:W-:Y:S02]  /*0f80*/  FADD.FTZ R13, R14, R13 ;  /* 0x0000000d0e0d7221 */ /* 0x001fe40000010000 */
[----:B-1----:R-:W-:-:S03]  /*0f90*/  FADD.FTZ R16, R12, R15 ;  /* 0x0000000f0c107221 */ /* 0x002fc60000010000 */
[----:B------:R-:W0:Y:S01]  /*0fa0*/  SHFL.BFLY PT, R0, R13, 0x4, 0x1f ;  /* 0x0c801f000d007f89 */ /* 0x000e2200000e0000 */
[----:B------:R-:W-:-:S03]  /*0fb0*/  SHF.L.U32 R12, R10, 0x2, RZ ;  /* 0x000000020a0c7819 */ /* 0x000fc600000006ff */
[----:B------:R-:W1:Y:S01]  /*0fc0*/  SHFL.BFLY PT, R15, R16, 0x4, 0x1f ;  /* 0x0c801f00100f7f89 */ /* 0x000e6200000e0000 */
[----:B0-----:R-:W-:Y:S01]  /*0fd0*/  FADD.FTZ R0, R13, R0 ;  /* 0x000000000d007221 */ /* 0x001fe20000010000 */
[----:B------:R-:W-:Y:S01]  /*0fe0*/  SHF.L.U32 R13, R11, 0xd, RZ ;  /* 0x0000000d0b0d7819 */ /* 0x000fe200000006ff */
[----:B-1----:R-:W-:Y:S01]  /*0ff0*/  FADD.FTZ R17, R16, R15 ;  /* 0x0000000f10117221 */ /* 0x002fe20000010000 */
[----:B------:R-:W-:Y:S02]  /*1000*/  SHF.R.S32.HI R16, RZ, 0x1f, R12 ;  /* 0x0000001fff107819 */ /* 0x000fe4000001140c */
[----:B------:R-:W0:Y:S01]  /*1010*/  SHFL.BFLY PT, R15, R0, 0x2, 0x1f ;  /* 0x0c401f00000f7f89 */ /* 0x000e2200000e0000 */
[----:B------:R-:W-:-:S03]  /*1020*/  IADD3 R12, P2, R13, R12, RZ ;  /* 0x0000000c0d0c7210 */ /* 0x000fc60007f5e0ff */
[----:B------:R-:W1:Y:S01]  /*1030*/  SHFL.BFLY PT, R18, R17, 0x2, 0x1f ;  /* 0x0c401f0011127f89 */ /* 0x000e6200000e0000 */
[----:B------:R-:W-:Y:S01]  /*1040*/  LEA.HI.X.SX32 R13, R13, R16, 0x1, P2 ;  /* 0x000000100d0d7211 */ /* 0x000fe200010f0eff */
[----:B0-----:R-:W-:Y:S02]  /*1050*/  FADD.FTZ R15, R0, R15 ;  /* 0x0000000f000f7221 */ /* 0x001fe40000010000 */
[----:B-1----:R-:W-:-:S03]  /*1060*/  FADD.FTZ R18, R17, R18 ;  /* 0x0000001211127221 */ /* 0x002fc60000010000 */
[----:B------:R-:W0:Y:S01]  /*1070*/  SHFL.BFLY PT, R14, R15, 0x1, 0x1f ;  /* 0x0c201f000f0e7f89 */ /* 0x000e2200000e0000 */
[----:B------:R-:W-:-:S03]  /*1080*/  IMAD R17, R6, c[0x0][0x220], RZ ;  /* 0x0000880006117a24 */ /* 0x000fc600078e02ff */
[----:B------:R-:W1:Y:S01]  /*1090*/  SHFL.BFLY PT, R19, R18, 0x1, 0x1f ;  /* 0x0c201f0012137f89 */ /* 0x000e6200000e0000 */
[----:B0-----:R-:W-:Y:S02]  /*10a0*/  FADD.FTZ R16, R15, R14 ;  /* 0x0000000e0f107221 */ /* 0x001fe40000010000 */
[----:B-1----:R-:W-:Y:S01]  /*10b0*/  FADD.FTZ R19, R18, R19 ;  /* 0x0000001312137221 */ /* 0x002fe20000010000 */
[----:B------:R-:W-:Y:S05]  /*10c0*/  @P1 BRA `(.L_x_430) ;  /* 0x0000012000001947 */ /* 0x000fea0003800000 */
[--C-:B------:R-:W-:Y:S01]  /*10d0*/  SHF.R.S32.HI R37, RZ, 0x1f, R36.reuse ;  /* 0x0000001fff257819 */ /* 0x100fe20000011424 */
[----:B------:R-:W-:Y:S01]  /*10e0*/  IMAD R3, R6, c[0x0][0x1c8], RZ ;  /* 0x0000720006037a24 */ /* 0x000fe200078e02ff */
[----:B------:R-:W-:Y:S01]  /*10f0*/  ISETP.GE.AND P2, PT, R40, R9, PT ;  /* 0x000000092800720c */ /* 0x000fe20003f46270 */
[----:B------:R-:W-:Y:S02]  /*1100*/  IMAD R0, R5, c[0x0][0x1d0], RZ ;  /* 0x0000740005007a24 */ /* 0x000fe400078e02ff */
[C---:B------:R-:W-:Y:S02]  /*1110*/  IMAD R3, R8.reuse, c[0x0][0x1cc], R3 ;  /* 0x0000730008037a24 */ /* 0x040fe400078e0203 */
[----:B------:R-:W-:-:S05]  /*1120*/  IMAD.WIDE.U32 R14, R8, c[0x0][0x1c8], R36 ;  /* 0x00007200080e7a25 */ /* 0x000fca00078e0024 */
[----:B------:R-:W-:Y:S01]  /*1130*/  IADD3 R15, R15, R3, RZ ;  /* 0x000000030f0f7210 */ /* 0x000fe20007ffe0ff */
[----:B------:R-:W-:-:S04]  /*1140*/  IMAD R3, R7, c[0x0][0x1d4], R0 ;  /* 0x0000750007037a24 */ /* 0x000fc800078e0200 */
[----:B------:R-:W-:-:S05]  /*1150*/  IMAD.WIDE.U32 R14, R7, c[0x0][0x1d0], R14 ;  /* 0x00007400070e7a25 */ /* 0x000fca00078e000e */
[----:B------:R-:W-:-:S04]  /*1160*/  IADD3 R0, P1, R40, R14, RZ ;  /* 0x0000000e28007210 */ /* 0x000fc80007f3e0ff */
[----:B------:R-:W-:Y:S02]  /*1170*/  IADD3.X R15, R41, R15, R3, P1, !PT ;  /* 0x0000000f290f7210 */ /* 0x000fe40000ffe403 */
[----:B------:R-:W-:Y:S02]  /*1180*/  LEA R14, P3, R0, c[0x0][0x1b0], 0x2 ;  /* 0x00006c00000e7a11 */ /* 0x000fe400078610ff */
[----:B------:R-:W-:Y:S02]  /*1190*/  ISETP.GE.AND P1, PT, R2, R9, PT ;  /* 0x000000090200720c */ /* 0x000fe40003f26270 */
[----:B------:R-:W-:Y:S02]  /*11a0*/  LEA.HI.X R15, R0, c[0x0][0x1b4], R15, 0x2, P3 ;  /* 0x00006d00000f7a11 */ /* 0x000fe400018f140f */
[----:B------:R-:W-:Y:S02]  /*11b0*/  FSEL R3, R16, RZ, !P2 ;  /* 0x000000ff10037208 */ /* 0x000fe40005000000 */
[----:B------:R-:W-:-:S03]  /*11c0*/  FSEL R9, R19, RZ, !P1 ;  /* 0x000000ff13097208 */ /* 0x000fc60004800000 */
[----:B------:R0:W-:Y:S04]  /*11d0*/  STG.E [R14.64], R3 ;  /* 0x000000030e007986 */ /* 0x0001e8000c101906 */
[----:B------:R0:W-:Y:S02]  /*11e0*/  STG.E [R14.64+0x40], R9 ;  /* 0x000040090e007986 */ /* 0x0001e4000c101906 */
.L_x_430:
[----:B------:R-:W-:Y:S05]  /*11f0*/  BSYNC B0 ;  /* 0x0000000000007941 */ /* 0x000fea0003800000 */
.L_x_429:
[----:B------:R-:W-:Y:S01]  /*1200*/  UMOV UR4, 0x1f ;  /* 0x0000001f00047882 */ /* 0x000fe20000000000 */
[C---:B------:R-:W-:Y:S01]  /*1210*/  IMAD R17, R8.reuse, c[0x0][0x224], R17 ;  /* 0x0000890008117a24 */ /* 0x040fe200078e0211 */
[----:B------:R-:W-:Y:S01]  /*1220*/  ULDC UR5, c[0x0][0x168] ;  /* 0x00005a0000057ab9 */ /* 0x000fe20000000800 */
[----:B------:R-:W-:Y:S01]  /*1230*/  IMAD.WIDE.U32 R12, R8, c[0x0][0x220], R12 ;  /* 0x00008800080c7a25 */ /* 0x000fe200078e000c */
[----:B------:R-:W-:Y:S01]  /*1240*/  UIADD3 UR4, UR4, UR5, URZ ;  /* 0x0000000504047290 */ /* 0x000fe2000fffe03f */
[----:B------:R-:W-:Y:S01]  /*1250*/  ISETP.NE.U32.AND P1, PT, RZ, c[0x0][0x238], PT ;  /* 0x00008e00ff007a0c */ /* 0x000fe20003f25070 */
[----:B------:R-:W-:Y:S01]  /*1260*/  BSSY B0, `(.L_x_431) ;  /* 0x0000021000007945 */ /* 0x000fe20003800000 */
[----:B------:R-:W-:Y:S01]  /*1270*/  IMAD.IADD R13, R13, 0x1, R17 ;  /* 0x000000010d0d7824 */ /* 0x000fe200078e0211 */
[----:B------:R-:W-:Y:S01]  /*1280*/  USHF.R.S32.HI UR5, URZ, 0x1f, UR4 ;  /* 0x0000001f3f057899 */ /* 0x000fe20008011404 */
[----:B------:R-:W-:Y:S01]  /*1290*/  IMAD R0, R5, c[0x0][0x228], RZ ;  /* 0x00008a0005007a24 */ /* 0x000fe200078e02ff */
[----:B------:R-:W-:Y:S01]  /*12a0*/  ISETP.NE.AND.EX P1, PT, RZ, c[0x0][0x23c], PT, P1 ;  /* 0x00008f00ff007a0c */ /* 0x000fe20003f25310 */
[----:B0-----:R-:W-:Y:S01]  /*12b0*/  IMAD.WIDE.U32 R2, R7, c[0x0][0x228], R12 ;  /* 0x00008a0007027a25 */ /* 0x001fe200078e000c */
[----:B------:R-:W-:-:S02]  /*12c0*/  ULEA.HI UR5, UR5, UR4, URZ, 0x5 ;  /* 0x0000000405057291 */ /* 0x000fc4000f8f283f */
[----:B------:R-:W-:Y:S01]  /*12d0*/  ISETP.NE.OR P1, PT, R10, RZ, !P1 ;  /* 0x000000ff0a00720c */ /* 0x000fe20004f25670 */
[----:B------:R-:W-:Y:S01]  /*12e0*/  IMAD R15, R7, c[0x0][0x22c], R0 ;  /* 0x00008b00070f7a24 */ /* 0x000fe200078e0200 */
[----:B------:R-:W-:Y:S01]  /*12f0*/  ULOP3.LUT UR5, UR5, 0xffffffe0, URZ, 0xc0, !UPT ;  /* 0xffffffe005057892 */ /* 0x000fe2000f8ec03f */
[----:B------:R-:W-:-:S03]  /*1300*/  LEA R14, P2, R2, c[0x0][0x208], 0x2 ;  /* 0x00008200020e7a11 */ /* 0x000fc600078410ff */
[----:B------:R-:W-:Y:S02]  /*1310*/  IADD3 R3, R3, R15, RZ ;  /* 0x0000000f03037210 */ /* 0x000fe40007ffe0ff */
[----:B------:R-:W-:Y:S02]  /*1320*/  IADD3 R9, -R36, UR5, RZ ;  /* 0x0000000524097c10 */ /* 0x000fe4000fffe1ff */
[----:B------:R-:W-:Y:S02]  /*1330*/  LEA.HI.X R15, R2, c[0x0][0x20c], R3, 0x2, P2 ;  /* 0x00008300020f7a11 */ /* 0x000fe400010f1403 */
[----:B------:R-:W-:-:S13]  /*1340*/  ISETP.GE.OR P0, PT, R10, R9, P0 ;  /* 0x000000090a00720c */ /* 0x000fda0000706670 */
[----:B------:R-:W-:Y:S05]  /*1350*/  @P0 BRA `(.L_x_432) ;  /* 0x0000011000000947 */ /* 0x000fea0003800000 */
[----:B------:R-:W-:Y:S01]  /*1360*/  SHF.R.S32.HI R3, RZ, 0x1f, R10 ;  /* 0x0000001fff037819 */ /* 0x000fe2000001140a */
[----:B------:R-:W-:Y:S01]  /*1370*/  IMAD R9, R6, c[0x0][0x1f8], RZ ;  /* 0x00007e0006097a24 */ /* 0x000fe200078e02ff */
[----:B------:R-:W-:Y:S01]  /*1380*/  IADD3 R2, P0, R36, R10, RZ ;  /* 0x0000000a24027210 */ /* 0x000fe20007f1e0ff */
[----:B------:R-:W-:Y:S02]  /*1390*/  IMAD R0, R5, c[0x0][0x200], RZ ;  /* 0x0000800005007a24 */ /* 0x000fe400078e02ff */
[----:B------:R-:W-:Y:S01]  /*13a0*/  IMAD R9, R8, c[0x0][0x1fc], R9 ;  /* 0x00007f0008097a24 */ /* 0x000fe200078e0209 */
[----:B------:R-:W-:Y:S01]  /*13b0*/  LEA.HI.X.SX32 R3, R36, R3, 0x1, P0 ;  /* 0x0000000324037211 */ /* 0x000fe200000f0eff */
[----:B------:R-:W-:Y:S01]  /*13c0*/  IMAD R5, R7, c[0x0][0x204], R0 ;  /* 0x0000810007057a24 */ /* 0x000fe200078e0200 */
[C---:B------:R-:W-:Y:S01]  /*13d0*/  FSETP.NEU.FTZ.AND P0, PT, R4.reuse, -INF , PT ;  /* 0xff8000000400780b */ /* 0x040fe20003f1d000 */
[----:B------:R-:W-:Y:S02]  /*13e0*/  FMUL.FTZ R0, R4, 1.4426950216293334961 ;  /* 0x3fb8aa3b04007820 */ /* 0x000fe40000410000 */
[----:B------:R-:W-:-:S05]  /*13f0*/  IMAD.WIDE.U32 R2, R8, c[0x0][0x1f8], R2 ;  /* 0x00007e0008027a25 */ /* 0x000fca00078e0002 */
[----:B------:R-:W-:-:S05]  /*1400*/  IADD3 R3, R3, R9, RZ ;  /* 0x0000000903037210 */ /* 0x000fca0007ffe0ff */
[----:B------:R-:W-:-:S05]  /*1410*/  IMAD.WIDE.U32 R2, R7, c[0x0][0x200], R2 ;  /* 0x0000800007027a25 */ /* 0x000fca00078e0002 */
[----:B------:R-:W-:Y:S02]  /*1420*/  IADD3 R3, R3, R5, RZ ;  /* 0x0000000503037210 */ /* 0x000fe40007ffe0ff */
[----:B------:R-:W-:-:S04]  /*1430*/  LEA R12, P2, R2, c[0x0][0x1f0], 0x2 ;  /* 0x00007c00020c7a11 */ /* 0x000fc800078410ff */
[----:B------:R-:W-:Y:S02]  /*1440*/  LEA.HI.X R13, R2, c[0x0][0x1f4], R3, 0x2, P2 ;  /* 0x00007d00020d7a11 */ /* 0x000fe400010f1403 */
[----:B------:R-:W-:-:S05]  /*1450*/  FSEL R3, R0, RZ, P0 ;  /* 0x000000ff00037208 */ /* 0x000fca0000000000 */
[----:B------:R0:W-:Y:S02]  /*1460*/  STG.E [R12.64], R3 ;  /* 0x000000030c007986 */ /* 0x0001e4000c101906 */
.L_x_432:
[----:B------:R-:W-:Y:S05]  /*1470*/  BSYNC B0 ;  /* 0x0000000000007941 */ /* 0x000fea0003800000 */
.L_x_431:
[----:B------:R1:W-:Y:S04]  /*1480*/  STG.E.128 [R14.64], RZ ;  /* 0x000000ff0e007986 */ /* 0x0003e8000c101d06 */
[----:B------:R1:W-:Y:S04]  /*1490*/  STG.E.128 [R14.64+0x1000], RZ ;  /* 0x001000ff0e007986 */ /* 0x0003e8000c101d06 */
[----:B------:R1:W-:Y:S04]  /*14a0*/  STG.E.128 [R14.64+0x2000], RZ ;  /* 0x002000ff0e007986 */ /* 0x0003e8000c101d06 */
[----:B------:R1:W-:Y:S04]  /*14b0*/  STG.E.128 [R14.64+0x3000], RZ ;  /* 0x003000ff0e007986 */ /* 0x0003e8000c101d06 */
[----:B------:R1:W-:Y:S04]  /*14c0*/  STG.E.128 [R14.64+0x4000], RZ ;  /* 0x004000ff0e007986 */ /* 0x0003e8000c101d06 */
[----:B------:R1:W-:Y:S04]  /*14d0*/  STG.E.128 [R14.64+0x5000], RZ ;  /* 0x005000ff0e007986 */ /* 0x0003e8000c101d06 */
[----:B------:R1:W-:Y:S04]  /*14e0*/  STG.E.128 [R14.64+0x6000], RZ ;  /* 0x006000ff0e007986 */ /* 0x0003e8000c101d06 */
[----:B------:R1:W-:Y:S01]  /*14f0*/  STG.E.128 [R14.64+0x7000], RZ ;  /* 0x007000ff0e007986 */ /* 0x0003e2000c101d06 */
[----:B------:R-:W-:Y:S05]  /*1500*/  @P1 EXIT ;  /* 0x000000000000194d */ /* 0x000fea0003800000 */
[----:B0-----:R-:W-:Y:S01]  /*1510*/  HFMA2.MMA R3, -RZ, RZ, 0, 2.384185791015625e-07 ;  /* 0x00000004ff037435 */ /* 0x001fe200000001ff */
[----:B------:R-:W-:-:S04]  /*1520*/  IMAD R7, R11, c[0x0][0x230], R7 ;  /* 0x00008c000b077a24 */ /* 0x000fc800078e0207 */
[----:B------:R-:W-:-:S05]  /*1530*/  IMAD R2, R7, c[0x0][0x170], R8 ;  /* 0x00005c0007027a24 */ /* 0x000fca00078e0208 */
[----:B------:R-:W-:-:S05]  /*1540*/  IMAD.WIDE R2, R2, R3, c[0x0][0x238] ;  /* 0x00008e0002027625 */ /* 0x000fca00078e0203 */
[----:B------:R-:W-:Y:S01]  /*1550*/  STG.E [R2.64], RZ ;  /* 0x000000ff02007986 */ /* 0x000fe2000c101906 */
[----:B------:R-:W-:Y:S05]  /*1560*/  EXIT ;  /* 0x000000000000794d */ /* 0x000fea0003800000 */
.L_x_433:
        /* <DEDUP_REMOVED lines=9> */
.L_x_1156:


//--------------------- .text._ZN7cutlass13device_kernelIN5flash19enable_sm80_to_sm89INS1_16FlashAttnBwdSm80INS1_25CollectiveMainloopBwdSm80ILi1ELi1EN4cute5tupleIJNS5_1CILi32EEENS7_ILi64EEENS7_ILi256EEEEEENS_6half_tEfNS_4arch4Sm80ELb1ELb0ELb1ELb1ELb0ELb0ELb0ELb0ELi2ELi2ELi2ELi1ELb1EEENS1_21CollectiveEpilogueBwdISB_SC_SE_Li256ELb1ELb0ELi4EEENS1_25SingleTileBwdLPTSchedulerILb1ELi64ELb0EEEEEEEEEvNT_6ParamsE --------------------------
	.section	.text._ZN7cutlass13device_kernelIN5flash19enable_sm80_to_sm89INS1_16FlashAttnBwdSm80INS1_25CollectiveMainloopBwdSm80ILi1ELi1EN4cute5tupleIJNS5_1CILi32EEENS7_ILi64EEENS7_ILi256EEEEEENS_6half_tEfNS_4arch4Sm80ELb1ELb0ELb1ELb1ELb0ELb0ELb0ELb0ELi2ELi2ELi2ELi1ELb1EEENS1_21CollectiveEpilogueBwdISB_SC_SE_Li256ELb1ELb0ELi4EEENS1_25SingleTileBwdLPTSchedulerILb1ELi64ELb0EEEEEEEEEvNT_6ParamsE,"ax",@progbits
	.sectioninfo	@"SHI_REGISTERS=255"
	.align	128
.text._ZN7cutlass13device_kernelIN5flash19enable_sm80_to_sm89INS1_16FlashAttnBwdSm80INS1_25CollectiveMainloopBwdSm80ILi1ELi1EN4cute5tupleIJNS5_1CILi32EEENS7_ILi64EEENS7_ILi256EEEEEENS_6half_tEfNS_4arch4Sm80ELb1ELb0ELb1ELb1ELb0ELb0ELb0ELb0ELi2ELi2ELi2ELi1ELb1EEENS1_21CollectiveEpilogueBwdISB_SC_SE_Li256ELb1ELb0ELi4EEENS1_25SingleTileBwdLPTSchedulerILb1ELi64ELb0EEEEEEEEEvNT_6ParamsE:
        .type           _ZN7cutlass13device_kernelIN5flash19enable_sm80_to_sm89INS1_16FlashAttnBwdSm80INS1_25CollectiveMainloopBwdSm80ILi1ELi1EN4cute5tupleIJNS5_1CILi32EEENS7_ILi64EEENS7_ILi256EEEEEENS_6half_tEfNS_4arch4Sm80ELb1ELb0ELb1ELb1ELb0ELb0ELb0ELb0ELi2ELi2ELi2ELi1ELb1EEENS1_21CollectiveEpilogueBwdISB_SC_SE_Li256ELb1ELb0ELi4EEENS1_25SingleTileBwdLPTSchedulerILb1ELi64ELb0EEEEEEEEEvNT_6ParamsE,@function
        .size           _ZN7cutlass13device_kernelIN5flash19enable_sm80_to_sm89INS1_16FlashAttnBwdSm80INS1_25CollectiveMainloopBwdSm80ILi1ELi1EN4cute5tupleIJNS5_1CILi32EEENS7_ILi64EEENS7_ILi256EEEEEENS_6half_tEfNS_4arch4Sm80ELb1ELb0ELb1ELb1ELb0ELb0ELb0ELb0ELi2ELi2ELi2ELi1ELb1EEENS1_21CollectiveEpilogueBwdISB_SC_SE_Li256ELb1ELb0ELi4EEENS1_25SingleTileBwdLPTSchedulerILb1ELi64ELb0EEEEEEEEEvNT_6ParamsE,(.L_x_1157 - _ZN7cutlass13device_kernelIN5flash19enable_sm80_to_sm89INS1_16FlashAttnBwdSm80INS1_25CollectiveMainloopBwdSm80ILi1ELi1EN4cute5tupleIJNS5_1CILi32EEENS7_ILi64EEENS7_ILi256EEEEEENS_6half_tEfNS_4arch4Sm80ELb1ELb0ELb1ELb1ELb0ELb0ELb0ELb0ELi2ELi2ELi2ELi1ELb1EEENS1_21CollectiveEpilogueBwdISB_SC_SE_Li256ELb1ELb0ELi4EEENS1_25SingleTileBwdLPTSchedulerILb1ELi64ELb0EEEEEEEEEvNT_6ParamsE)
        .other          _ZN7cutlass13device_kernelIN5flash19enable_sm80_to_sm89INS1_16FlashAttnBwdSm80INS1_25CollectiveMainloopBwdSm80ILi1ELi1EN4cute5tupleIJNS5_1CILi32EEENS7_ILi64EEENS7_ILi256EEEEEENS_6half_tEfNS_4arch4Sm80ELb1ELb0ELb1ELb1ELb0ELb0ELb0ELb0ELi2ELi2ELi2ELi1ELb1EEENS1_21CollectiveEpilogueBwdISB_SC_SE_Li256ELb1ELb0ELi4EEENS1_25SingleTileBwdLPTSchedulerILb1ELi64ELb0EEEEEEEEEvNT_6ParamsE,@"STO_CUDA_ENTRY STV_DEFAULT"
_ZN7cutlass13device_kernelIN5flash19enable_sm80_to_sm89INS1_16FlashAttnBwdSm80INS1_25CollectiveMainloopBwdSm80ILi1ELi1EN4cute5tupleIJNS5_1CILi32EEENS7_ILi64EEENS7_ILi256EEEEEENS_6half_tEfNS_4arch4Sm80ELb1ELb0ELb1ELb1ELb0ELb0ELb0ELb0ELi2ELi2ELi2ELi1ELb1EEENS1_21CollectiveEpilogueBwdISB_SC_SE_Li256ELb1ELb0ELi4EEENS1_25SingleTileBwdLPTSchedulerILb1ELi64ELb0EEEEEEEEEvNT_6ParamsE:
[----:B------:R-:W-:Y:S02]  /*0000*/  MOV R1, c[0x0][0x28] ;  /* 0x00000a0000017a02 */ /* 0x000fe40000000f00 */
[----:B------:R-:W1:Y:S01]  /*0010*/  S2R R84, SR_TID.X ;  /* 0x0000000000547919 */ /* 0x000e620000002100 */
[----:B------:R-:W2:Y:S01]  /*0020*/  S2UR UR4, SR_CTAID.X ;  /* 0x00000000000479c3 */ /* 0x000ea20000002500 */
[----:B------:R-:W-:Y:S01]  /*0030*/  ULDC.64 UR18, c[0x0][0x118] ;  /* 0x0000460000127ab9 */ /* 0x000fe20000000a00 */
[----:B------:R-:W-:Y:S02]  /*0040*/  IADD3 R1, R1, -0xc8, RZ ;  /* 0xffffff3801017810 */ /* 0x000fe40007ffe0ff */
[----:B-1----:R-:W-:-:S06]  /*0050*/  SHF.R.U32.HI R0, RZ, 0x5, R84 ;  /* 0x00000005ff007819 */ /* 0x002fcc0000011654 */
[----:B------:R-:W1:Y:S02]  /*0060*/  SHFL.IDX PT, R0, R0, RZ, 0x1f ;  /* 0x00001fff00007589 */ /* 0x000e6400000e0000 */
[----:B-1----:R-:W-:-:S13]  /*0070*/  ISETP.NE.AND P0, PT, R0, RZ, PT ;  /* 0x000000ff0000720c */ /* 0x002fda0003f05270 */
[----:B--2---:R-:W-:Y:S05]  /*0080*/  @!P0 BRA `(.L_x_434) ;  /* 0x000004a000008947 */ /* 0x004fea0003800000 */
[----:B------:R-:W-:Y:S02]  /*0090*/  ULDC.64 UR6, c[0x0][0x3b8] ;  /* 0x0000ee0000067ab9 */ /* 0x000fe40000000a00 */
[----:B------:R-:W-:Y:S02]  /*00a0*/  UISETP.NE.AND UP0, UPT, UR6, 0x1, UPT ;  /* 0x000000010600788c */ /* 0x000fe4000bf05270 */
[----:B------:R-:W-:Y:S02]  /*00b0*/  UIMAD.WIDE.U32 UR10, UR4, UR7, URZ ;  /* 0x00000007040a72a5 */ /* 0x000fe4000f8e003f */
[----:B------:R-:W-:Y:S02]  /*00c0*/  ULDC UR5, c[0x0][0x3c0] ;  /* 0x0000f00000057ab9 */ /* 0x000fe40000000800 */
[----:B------:R-:W-:-:S05]  /*00d0*/  UMOV UR8, UR4 ;  /* 0x0000000400087c82 */ /* 0x000fca0008000000 */
[----:B------:R-:W-:Y:S02]  /*00e0*/  @UP0 UMOV UR7, UR11 ;  /* 0x0000000b00070c82 */ /* 0x000fe40008000000 */
        /* <DEDUP_REMOVED lines=12> */
[----:B------:R-:W-:Y:S02]  /*01b0*/  @UP0 UMOV UR9, UR11 ;  /* 0x0000000b00090c82 */ /* 0x000fe40008000000 */
[----:B------:R-:W-:-:S04]  /*01c0*/  @UP0 USHF.R.U32.HI UR17, URZ, UR5, UR9 ;  /* 0x000000053f110299 */ /* 0x000fc80008011609 */
[----:B------:R-:W-:Y:S01]  /*01d0*/  UIMAD UR7, UR17, UR7, URZ ;  /* 0x00000007110772a4 */ /* 0x000fe2000f8e023f */
[----:B------:R-:W-:Y:S05]  /*01e0*/  BRA `(.L_x_436) ;  /* 0x0000008000007947 */ /* 0x000fea0003800000 */
.L_x_435:
[----:B------:R-:W-:Y:S02]  /*01f0*/  ULDC UR7, c[0x0][0x3ac] ;  /* 0x0000eb0000077ab9 */ /* 0x000fe40000000800 */
[----:B------:R-:W-:Y:S02]  /*0200*/  UISETP.NE.AND UP0, UPT, UR7, 0x1, UPT ;  /* 0x000000010700788c */ /* 0x000fe4000bf05270 */
[----:B------:R-:W-:Y:S02]  /*0210*/  ULDC.64 UR4, c[0x0][0x3b0] ;  /* 0x0000ec0000047ab9 */ /* 0x000fe40000000a00 */
[----:B------:R-:W-:Y:S02]  /*0220*/  UIMAD.WIDE.U32 UR10, UR6, UR4, URZ ;  /* 0x00000004060a72a5 */ /* 0x000fe4000f8e003f */
[----:B------:R-:W-:-:S05]  /*0230*/  UMOV UR17, UR6 ;  /* 0x0000000600117c82 */ /* 0x000fca0008000000 */
[----:B------:R-:W-:Y:S02]  /*0240*/  @UP0 UMOV UR9, UR11 ;  /* 0x0000000b00090c82 */ /* 0x000fe40008000000 */
[----:B------:R-:W-:-:S04]  /*0250*/  @UP0 USHF.R.U32.HI UR17, URZ, UR5, UR9 ;  /* 0x000000053f110299 */ /* 0x000fc80008011609 */
[----:B------:R-:W-:-:S04]  /*0260*/  UIMAD UR7, UR17, UR7, URZ ;  /* 0x00000007110772a4 */ /* 0x000fc8000f8e023f */
.L_x_436:
[----:B------:R-:W-:Y:S01]  /*0270*/  UIADD3 UR9, UR6, -UR7, URZ ;  /* 0x8000000706097290 */ /* 0x000fe2000fffe03f */
[----:B------:R-:W-:Y:S01]  /*0280*/  ISETP.NE.U32.AND P0, PT, RZ, c[0x0][0x3e0], PT ;  /* 0x0000f800ff007a0c */ /* 0x000fe20003f05070 */
[----:B------:R-:W-:Y:S02]  /*0290*/  ULDC.64 UR4, c[0x0][0x3a8] ;  /* 0x0000ea0000047ab9 */ /* 0x000fe40000000a00 */
[----:B------:R-:W-:Y:S01]  /*02a0*/  ULDC.64 UR6, c[0x0][0x3a0] ;  /* 0x0000e80000067ab9 */ /* 0x000fe20000000a00 */
[----:B------:R-:W-:Y:S01]  /*02b0*/  ISETP.NE.AND.EX P0, PT, RZ, c[0x0][0x3e4], PT, P0 ;  /* 0x0000f900ff007a0c */ /* 0x000fe20003f05300 */
[----:B------:R-:W-:Y:S02]  /*02c0*/  UISETP.NE.AND UP0, UPT, UR6, 0x1, UPT ;  /* 0x000000010600788c */ /* 0x000fe4000bf05270 */
[----:B------:R-:W-:-:S04]  /*02d0*/  UIMAD UR5, UR8, UR5, UR9 ;  /* 0x00000005080572a4 */ /* 0x000fc8000f8e0209 */
[----:B------:R-:W-:-:S03]  /*02e0*/  UIMAD.WIDE.U32 UR8, UR5, UR7, URZ ;  /* 0x00000007050872a5 */ /* 0x000fc6000f8e003f */
[----:B------:R-:W-:-:S04]  /*02f0*/  UMOV UR15, UR5 ;  /* 0x00000005000f7c82 */ /* 0x000fc80008000000 */
[----:B------:R-:W-:Y:S02]  /*0300*/  @UP0 UMOV UR7, UR9 ;  /* 0x0000000900070c82 */ /* 0x000fe40008000000 */
[----:B------:R-:W-:-:S04]  /*0310*/  @UP0 USHF.R.U32.HI UR15, URZ, UR4, UR7 ;  /* 0x000000043f0f0299 */ /* 0x000fc80008011607 */
[----:B------:R-:W-:-:S04]  /*0320*/  UIADD3 UR16, -UR15, URZ, URZ ;  /* 0x0000003f0f107290 */ /* 0x000fc8000fffe13f */
[----:B------:R-:W-:Y:S01]  /*0330*/  UIMAD UR16, UR16, UR6, UR5 ;  /* 0x00000006101072a4 */ /* 0x000fe2000f8e0205 */
[----:B------:R-:W-:Y:S05]  /*0340*/  @!P0 BRA `(.L_x_437) ;  /* 0x0000008000008947 */ /* 0x000fea0003800000 */
[----:B------:R-:W-:Y:S02]  /*0350*/  UMOV UR4, 0x4 ;  /* 0x0000000400047882 */ /* 0x000fe40000000000 */
[----:B------:R-:W-:Y:S02]  /*0360*/  ULDC.64 UR6, c[0x0][0x3e0] ;  /* 0x0000f80000067ab9 */ /* 0x000fe40000000a00 */
[----:B------:R-:W-:-:S06]  /*0370*/  UIMAD.WIDE UR4, UR15, UR4, UR6 ;  /* 0x000000040f0472a5 */ /* 0x000fcc000f8e0206 */
[----:B------:R-:W-:Y:S02]  /*0380*/  MOV R2, UR4 ;  /* 0x0000000400027c02 */ /* 0x000fe40008000f00 */
[----:B------:R-:W-:-:S05]  /*0390*/  MOV R3, UR5 ;  /* 0x0000000500037c02 */ /* 0x000fca0008000f00 */
[----:B------:R-:W2:Y:S02]  /*03a0*/  LDG.E R0, [R2.64] ;  /* 0x0000001202007981 */ /* 0x000ea4000c1e1900 */
[----:B--2---:R1:W2:Y:S02]  /*03b0*/  R2UR UR5, R0 ;  /* 0x00000000000573c2 */ /* 0x0042a400000e0000 */
[----:B-12---:R-:W-:Y:S05]  /*03c0*/  BRA `(.L_x_438) ;  /* 0x000000f000007947 */ /* 0x006fea0003800000 */
.L_x_437:
[----:B------:R-:W-:-:S04]  /*03d0*/  ISETP.NE.U32.AND P0, PT, RZ, c[0x0][0x3d8], PT ;  /* 0x0000f600ff007a0c */ /* 0x000fc80003f05070 */
[----:B------:R-:W-:-:S13]  /*03e0*/  ISETP.NE.AND.EX P0, PT, RZ, c[0x0][0x3dc], PT, P0 ;  /* 0x0000f700ff007a0c */ /* 0x000fda0003f05300 */
[----:B------:R-:W-:Y:S05]  /*03f0*/  @!P0 BRA `(.L_x_439) ;  /* 0x000000b000008947 */ /* 0x000fea0003800000 */
[----:B------:R-:W-:Y:S02]  /*0400*/  UMOV UR4, 0x4 ;  /* 0x0000000400047882 */ /* 0x000fe40000000000 */
[----:B------:R-:W-:Y:S02]  /*0410*/  ULDC.64 UR6, c[0x0][0x3d8] ;  /* 0x0000f60000067ab9 */ /* 0x000fe40000000a00 */
[----:B------:R-:W-:-:S06]  /*0420*/  UIMAD.WIDE UR4, UR15, UR4, UR6 ;  /* 0x000000040f0472a5 */ /* 0x000fcc000f8e0206 */
[----:B------:R-:W-:Y:S02]  /*0430*/  MOV R2, UR4 ;  /* 0x0000000400027c02 */ /* 0x000fe40008000f00 */
[----:B------:R-:W-:-:S05]  /*0440*/  MOV R3, UR5 ;  /* 0x0000000500037c02 */ /* 0x000fca0008000f00 */
[----:B------:R-:W2:Y:S04]  /*0450*/  LDG.E R4, [R2.64] ;  /* 0x0000001202047981 */ /* 0x000ea8000c1e1900 */
[----:B------:R-:W3:Y:S01]  /*0460*/  LDG.E R0, [R2.64+0x4] ;  /* 0x0000041202007981 */ /* 0x000ee2000c1e1900 */
[----:B--2---:R-:W1:Y:S08]  /*0470*/  R2UR UR5, R4 ;  /* 0x00000000040573c2 */ /* 0x004e7000000e0000 */
[----:B---3--:R-:W1:Y:S02]  /*0480*/  R2UR UR4, R0 ;  /* 0x00000000000473c2 */ /* 0x008e6400000e0000 */
[----:B-1----:R-:W-:Y:S01]  /*0490*/  UIADD3 UR5, -UR5, UR4, URZ ;  /* 0x0000000405057290 */ /* 0x002fe2000fffe13f */
[----:B------:R-:W-:Y:S05]  /*04a0*/  BRA `(.L_x_438) ;  /* 0x0000001000007947 */ /* 0x000fea0003800000 */
.L_x_439:
[----:B------:R-:W-:Y:S02]  /*04b0*/  ULDC UR5, c[0x0][0x3d4] ;  /* 0x0000f50000057ab9 */ /* 0x000fe40000000800 */
.L_x_438:
[----:B------:R-:W-:-:S04]  /*04c0*/  UIADD3 UR5, UR5, 0x3f, URZ ;  /* 0x0000003f05057890 */ /* 0x000fc8000fffe03f */
[----:B------:R-:W-:-:S04]  /*04d0*/  USHF.R.S32.HI UR4, URZ, 0x1f, UR5 ;  /* 0x0000001f3f047899 */ /* 0x000fc80008011405 */
[----:B------:R-:W-:-:S04]  /*04e0*/  ULEA.HI UR4, UR4, UR5, URZ, 0x6 ;  /* 0x0000000504047291 */ /* 0x000fc8000f8f303f */
[----:B------:R-:W-:-:S04]  /*04f0*/  USHF.R.S32.HI UR4, URZ, 0x6, UR4 ;  /* 0x000000063f047899 */ /* 0x000fc80008011404 */
[----:B------:R-:W-:-:S04]  /*0500*/  UISETP.GE.AND UP0, UPT, UR17, UR4, UPT ;  /* 0x000000041100728c */ /* 0x000fc8000bf06270 */
[----:B------:R-:W-:Y:S01]  /*0510*/  USEL UR15, UR15, 0xffffffff, !UP0 ;  /* 0xffffffff0f0f7887 */ /* 0x000fe2000c000000 */
[----:B------:R-:W-:Y:S05]  /*0520*/  BRA `(.L_x_440) ;  /* 0x0000049000007947 */ /* 0x000fea0003800000 */
.L_x_434:
        /* <DEDUP_REMOVED lines=22> */
.L_x_441:
        /* <DEDUP_REMOVED lines=8> */
.L_x_442:
        /* <DEDUP_REMOVED lines=22> */
.L_x_443:
        /* <DEDUP_REMOVED lines=14> */
.L_x_445:
[----:B------:R-:W-:Y:S02]  /*0950*/  ULDC UR5, c[0x0][0x3d4] ;  /* 0x0000f50000057ab9 */ /* 0x000fe40000000800 */
.L_x_444:
[----:B------:R-:W-:-:S04]  /*0960*/  UIADD3 UR5, UR5, 0x3f, URZ ;  /* 0x0000003f05057890 */ /* 0x000fc8000fffe03f */
[----:B------:R-:W-:-:S04]  /*0970*/  USHF.R.S32.HI UR4, URZ, 0x1f, UR5 ;  /* 0x0000001f3f047899 */ /* 0x000fc80008011405 */
[----:B------:R-:W-:-:S04]  /*0980*/  ULEA.HI UR4, UR4, UR5, URZ, 0x6 ;  /* 0x0000000504047291 */ /* 0x000fc8000f8f303f */
[----:B------:R-:W-:-:S04]  /*0990*/  USHF.R.S32.HI UR4, URZ, 0x6, UR4 ;  /* 0x000000063f047899 */ /* 0x000fc80008011404 */
[----:B------:R-:W-:-:S04]  /*09a0*/  UISETP.GE.AND UP0, UPT, UR17, UR4, UPT ;  /* 0x000000041100728c */ /* 0x000fc8000bf06270 */
[----:B------:R-:W-:-:S06]  /*09b0*/  USEL UR15, UR15, 0xffffffff, !UP0 ;  /* 0xffffffff0f0f7887 */ /* 0x000fcc000c000000 */
.L_x_440:
[----:B------:R-:W-:-:S13]  /*09c0*/  ISETP.LE.AND P0, PT, RZ, UR15, PT ;  /* 0x0000000fff007c0c */ /* 0x000fda000bf03270 */
[----:B------:R-:W-:Y:S05]  /*09d0*/  @!P0 EXIT ;  /* 0x000000000000894d */ /* 0x000fea0003800000 */
[----:B------:R-:W-:Y:S02]  /*09e0*/  ULDC.64 UR4, c[0x0][0x2c8] ;  /* 0x0000b20000047ab9 */ /* 0x000fe40000000a00 */
[----:B------:R-:W-:Y:S02]  /*09f0*/  UISETP.NE.U32.AND UP2, UPT, URZ, UR4, UPT ;  /* 0x000000043f00728c */ /* 0x000fe4000bf45070 */
[----:B------:R-:W-:Y:S02]  /*0a00*/  UMOV UR6, 0x4 ;  /* 0x0000000400067882 */ /* 0x000fe40000000000 */
[----:B------:R-:W-:Y:S02]  /*0a10*/  UISETP.NE.AND.EX UP2, UPT, URZ, UR5, UPT, UP2 ;  /* 0x000000053f00728c */ /* 0x000fe4000bf45320 */
[----:B------:R-:W-:Y:S02]  /*0a20*/  ULDC.64 UR8, c[0x0][0x2c8] ;  /* 0x0000b20000087ab9 */ /* 0x000fe40000000a00 */
[----:B------:R-:W-:-:S02]  /*0a30*/  UIMAD.WIDE UR8, UR15, UR6, UR8 ;  /* 0x000000060f0872a5 */ /* 0x000fc4000f8e0208 */
[----:B------:R-:W-:Y:S01]  /*0a40*/  PLOP3.LUT P0, PT, PT, PT, UP2, 0x80, 0x0 ;  /* 0x000000000000781c */ /* 0x000fe20003f0f028 */
[----:B------:R-:W-:Y:S02]  /*0a50*/  ULDC.64 UR4, c[0x0][0x2d8] ;  /* 0x0000b60000047ab9 */ /* 0x000fe40000000a00 */
[----:B------:R-:W-:Y:S01]  /*0a60*/  UISETP.NE.U32.AND UP0, UPT, URZ, UR4, UPT ;  /* 0x000000043f00728c */ /* 0x000fe2000bf05070 */
[----:B------:R-:W-:Y:S02]  /*0a70*/  IMAD.U32 R6, RZ, RZ, UR8 ;  /* 0x00000008ff067e24 */ /* 0x000fe4000f8e00ff */
[----:B------:R-:W-:Y:S01]  /*0a80*/  IMAD.U32 R7, RZ, RZ, UR9 ;  /* 0x00000009ff077e24 */ /* 0x000fe2000f8e00ff */
[----:B------:R-:W-:-:S06]  /*0a90*/  UISETP.NE.AND.EX UP0, UPT, URZ, UR5, UPT, UP0 ;  /* 0x000000053f00728c */ /* 0x000fcc000bf05300 */
[----:B------:R-:W2:Y:S01]  /*0aa0*/  @P0 LDG.E R4, [R6.64] ;  /* 0x0000001206040981 */ /* 0x000ea2000c1e1900 */
[----:B------:R-:W-:Y:S01]  /*0ab0*/  ULDC.64 UR4, c[0x0][0x2d8] ;  /* 0x0000b60000047ab9 */ /* 0x000fe20000000a00 */
[----:B------:R-:W-:-:S03]  /*0ac0*/  PLOP3.LUT P1, PT, PT, PT, UP0, 0x80, 0x0 ;  /* 0x000000000000781c */ /* 0x000fc60003f2f008 */
[----:B------:R-:W-:-:S06]  /*0ad0*/  @UP0 UIMAD.WIDE UR4, UR15, UR6, UR4 ;  /* 0x000000060f0402a5 */ /* 0x000fcc000f8e0204 */
[----:B------:R-:W-:Y:S01]  /*0ae0*/  MOV R2, UR4 ;  /* 0x0000000400027c02 */ /* 0x000fe20008000f00 */
[----:B------:R-:W-:Y:S01]  /*0af0*/  IMAD.U32 R3, RZ, RZ, UR5 ;  /* 0x00000005ff037e24 */ /* 0x000fe2000f8e00ff */
[----:B------:R-:W-:Y:S02]  /*0b00*/  ULDC.64 UR4, c[0x0][0x2d0] ;  /* 0x0000b40000047ab9 */ /* 0x000fe40000000a00 */
[----:B------:R-:W-:Y:S01]  /*0b10*/  UISETP.NE.U32.AND UP1, UPT, URZ, UR4, UPT ;  /* 0x000000043f00728c */ /* 0x000fe2000bf25070 */
[----:B------:R-:W-:Y:S01]  /*0b20*/  MOV R13, RZ ;  /* 0x000000ff000d7202 */ /* 0x000fe20000000f00 */
[----:B------:R1:W3:Y:S01]  /*0b30*/  @P1 LDG.E R0, [R2.64] ;  /* 0x0000001202001981 */ /* 0x0002e2000c1e1900 */
[----:B------:R-:W-:Y:S01]  /*0b40*/  IMAD.MOV.U32 R8, RZ, RZ, RZ ;  /* 0x000000ffff087224 */ /* 0x000fe200078e00ff */
[----:B------:R-:W-:-:S03]  /*0b50*/  UISETP.NE.AND.EX UP1, UPT, URZ, UR5, UPT, UP1 ;  /* 0x000000053f00728c */ /* 0x000fc6000bf25310 */
[----:B------:R-:W-:Y:S01]  /*0b60*/  ULDC.64 UR4, c[0x0][0x2d0] ;  /* 0x0000b40000047ab9 */ /* 0x000fe20000000a00 */
[----:B------:R4:W5:Y:S01]  /*0b70*/  @P0 LDG.E R13, [R6.64] ;  /* 0x00000012060d0981 */ /* 0x000962000c1e1900 */
[----:B------:R-:W-:Y:S01]  /*0b80*/  UIMAD.WIDE UR4, UR15, UR6, UR4 ;  /* 0x000000060f0472a5 */ /* 0x000fe2000f8e0204 */
[----:B------:R-:W-:-:S05]  /*0b90*/  PLOP3.LUT P2, PT, PT, PT, UP1, 0x80, 0x0 ;  /* 0x000000000000781c */ /* 0x000fca0003f4f018 */
[----:B-1----:R-:W-:Y:S01]  /*0ba0*/  MOV R2, UR4 ;  /* 0x0000000400027c02 */ /* 0x002fe20008000f00 */
[----:B------:R-:W-:-:S07]  /*0bb0*/  IMAD.U32 R3, RZ, RZ, UR5 ;  /* 0x00000005ff037e24 */ /* 0x000fce000f8e00ff */
[----:B------:R4:W5:Y:S01]  /*0bc0*/  @P2 LDG.E R8, [R2.64] ;  /* 0x0000001202082981 */ /* 0x000962000c1e1900 */
[----:B------:R-:W-:Y:S02]  /*0bd0*/  ULDC UR14, c[0x0][0x168] ;  /* 0x00005a00000e7ab9 */ /* 0x000fe40000000800 */
[----:B------:R-:W-:Y:S02]  /*0be0*/  UMOV UR7, URZ ;  /* 0x0000003f00077c82 */ /* 0x000fe40008000000 */
[----:B------:R-:W-:Y:S01]  /*0bf0*/  ULDC UR13, c[0x0][0x198] ;  /* 0x00006600000d7ab9 */ /* 0x000fe20000000800 */
[----:B--2---:R-:W1:Y:S02]  /*0c00*/  @P0 R2UR UR5, R4 ;  /* 0x00000000040503c2 */ /* 0x004e6400000e0000 */
[----:B-1----:R-:W-:-:S04]  /*0c10*/  @UP2 ULEA UR5, UR15, UR5, 0x5 ;  /* 0x000000050f052291 */ /* 0x002fc8000f8e283f */
[----:B------:R-:W-:-:S04]  /*0c20*/  @UP2 USHF.R.S32.HI UR4, URZ, 0x1f, UR5 ;  /* 0x0000001f3f042899 */ /* 0x000fc80008011405 */
[----:B------:R-:W-:Y:S01]  /*0c30*/  @UP2 ULEA.HI UR4, UR4, UR5, URZ, 0x5 ;  /* 0x0000000504042291 */ /* 0x000fe2000f8f283f */
[----:B---3--:R4:W1:Y:S03]  /*0c40*/  @P1 R2UR UR14, R0 ;  /* 0x00000000000e13c2 */ /* 0x00886600000e0000 */
[----:B------:R-:W-:Y:S01]  /*0c50*/  @UP2 ULOP3.LUT UR7, UR4, 0xffffffe0, URZ, 0xc0, !UPT ;  /* 0xffffffe004072892 */ /* 0x000fe2000f8ec03f */
[----:B-1--4-:R-:W-:Y:S06]  /*0c60*/  @P1 BRA `(.L_x_446) ;  /* 0x0000006000001947 */ /* 0x012fec0003800000 */
[----:B------:R-:W-:Y:S05]  /*0c70*/  @!P0 BRA `(.L_x_446) ;  /* 0x0000005000008947 */ /* 0x000fea0003800000 */
[----:B------:R-:W2:Y:S04]  /*0c80*/  LDG.E R4, [R6.64] ;  /* 0x0000001206047981 */ /* 0x000ea8000c1e1900 */
[----:B------:R-:W3:Y:S01]  /*0c90*/  LDG.E R0, [R6.64+0x4] ;  /* 0x0000041206007981 */ /* 0x000ee2000c1e1900 */
[----:B--2---:R-:W1:Y:S08]  /*0ca0*/  R2UR UR14, R4 ;  /* 0x00000000040e73c2 */ /* 0x004e7000000e0000 */
[----:B---3--:R-:W1:Y:S02]  /*0cb0*/  R2UR UR4, R0 ;  /* 0x00000000000473c2 */ /* 0x008e6400000e0000 */
[----:B-1----:R-:W-:-:S06]  /*0cc0*/  UIADD3 UR14, -UR14, UR4, URZ ;  /* 0x000000040e0e7290 */ /* 0x002fcc000fffe13f */
.L_x_446:
[----:B------:R-:W-:-:S04]  /*0cd0*/  ISETP.NE.U32.AND P0, PT, RZ, c[0x0][0x2e0], PT ;  /* 0x0000b800ff007a0c */ /* 0x000fc80003f05070 */
[----:B------:R-:W-:-:S13]  /*0ce0*/  ISETP.NE.AND.EX P0, PT, RZ, c[0x0][0x2e4], PT, P0 ;  /* 0x0000b900ff007a0c */ /* 0x000fda0003f05300 */
[----:B------:R-:W-:Y:S05]  /*0cf0*/  @!P0 BRA `(.L_x_447) ;  /* 0x0000007000008947 */ /* 0x000fea0003800000 */
[----:B------:R-:W-:Y:S02]  /*0d00*/  ULDC.64 UR4, c[0x0][0x2e0] ;  /* 0x0000b80000047ab9 */ /* 0x000fe40000000a00 */
[----:B------:R-:W-:-:S06]  /*0d10*/  UIMAD.WIDE UR4, UR15, UR6, UR4 ;  /* 0x000000060f0472a5 */ /* 0x000fcc000f8e0204 */
[----:B------:R-:W-:Y:S02]  /*0d20*/  MOV R2, UR4 ;  /* 0x0000000400027c02 */ /* 0x000fe40008000f00 */
[----:B------:R-:W-:-:S05]  /*0d30*/  MOV R3, UR5 ;  /* 0x0000000500037c02 */ /* 0x000fca0008000f00 */
[----:B------:R-:W2:Y:S02]  /*0d40*/  LDG.E R0, [R2.64] ;  /* 0x0000001202007981 */ /* 0x000ea4000c1e1900 */
[----:B--2---:R1:W2:Y:S02]  /*0d50*/  R2UR UR13, R0 ;  /* 0x00000000000d73c2 */ /* 0x0042a400000e0000 */
[----:B-12---:R-:W-:Y:S05]  /*0d60*/  BRA `(.L_x_448) ;  /* 0x0000006000007947 */ /* 0x006fea0003800000 */
.L_x_447:
[----:B------:R-:W-:Y:S05]  /*0d70*/  @!P2 BRA `(.L_x_448) ;  /* 0x000000500000a947 */ /* 0x000fea0003800000 */
[----:B------:R1:W2:Y:S04]  /*0d80*/  LDG.E R0, [R2.64] ;  /* 0x0000001202007981 */ /* 0x0002a8000c1e1900 */
[----:B-1----:R-:W3:Y:S01]  /*0d90*/  LDG.E R2, [R2.64+0x4] ;  /* 0x0000041202027981 */ /* 0x002ee2000c1e1900 */
[----:B--2---:R-:W1:Y:S08]  /*0da0*/  R2UR UR13, R0 ;  /* 0x00000000000d73c2 */ /* 0x004e7000000e0000 */
[----:B---3--:R-:W1:Y:S02]  /*0db0*/  R2UR UR4, R2 ;  /* 0x00000000020473c2 */ /* 0x008e6400000e0000 */
[----:B-1----:R-:W-:-:S06]  /*0dc0*/  UIADD3 UR13, -UR13, UR4, URZ ;  /* 0x000000040d0d7290 */ /* 0x002fcc000fffe13f */
.L_x_448:
[----:B------:R-:W-:Y:S01]  /*0dd0*/  USHF.L.U32 UR9, UR17, 0x6, URZ ;  /* 0x0000000611097899 */ /* 0x000fe2000800063f */
[----:B------:R-:W-:Y:S01]  /*0de0*/  PLOP3.LUT P0, PT, PT, PT, PT, 0x80, 0x0 ;  /* 0x000000000000781c */ /* 0x000fe20003f0f070 */
[----:B------:R-:W-:Y:S01]  /*0df0*/  ULDC UR4, c[0x0][0x2a4] ;  /* 0x0000a90000047ab9 */ /* 0x000fe20000000800 */
[----:B------:R-:W-:Y:S01]  /*0e00*/  CS2R R142, SRZ ;  /* 0x00000000008e7805 */ /* 0x000fe2000001ff00 */
[----:B------:R-:W-:Y:S01]  /*0e10*/  UIADD3 UR6, UR9, UR14, -UR13 ;  /* 0x0000000e09067290 */ /* 0x000fe2000fffe80d */
[----:B------:R-:W-:Y:S01]  /*0e20*/  CS2R R140, SRZ ;  /* 0x00000000008c7805 */ /* 0x000fe2000001ff00 */
[----:B------:R-:W-:Y:S01]  /*0e30*/  UIADD3 UR5, UR14, 0x1f, URZ ;  /* 0x0000001f0e057890 */ /* 0x000fe2000fffe03f */
[----:B------:R-:W-:Y:S01]  /*0e40*/  CS2R R146, SRZ ;  /* 0x0000000000927805 */ /* 0x000fe2000001ff00 */
[----:B------:R-:W-:Y:S01]  /*0e50*/  UIADD3 UR4, UR6, -UR4, URZ ;  /* 0x8000000406047290 */ /* 0x000fe2000fffe03f */
[----:B------:R-:W-:Y:S01]  /*0e60*/  CS2R R144, SRZ ;  /* 0x0000000000907805 */ /* 0x000fe2000001ff00 */
[----:B------:R-:W-:Y:S01]  /*0e70*/  CS2R R6, SRZ ;  /* 0x0000000000067805 */ /* 0x000fe2000001ff00 */
[----:B------:R-:W-:Y:S01]  /*0e80*/  IMAD.MOV.U32 R138, RZ, RZ, RZ ;  /* 0x000000ffff8a7224 */ /* 0x000fe200078e00ff */
[----:B------:R-:W-:Y:S01]  /*0e90*/  USHF.R.S32.HI UR23, URZ, 0x1f, UR4 ;  /* 0x0000001f3f177899 */ /* 0x000fe20008011404 */
[----:B------:R-:W-:Y:S01]  /*0ea0*/  CS2R R136, SRZ ;  /* 0x0000000000887805 */ /* 0x000fe2000001ff00 */
[----:B------:R-:W-:Y:S01]  /*0eb0*/  IMAD.MOV.U32 R9, RZ, RZ, RZ ;  /* 0x000000ffff097224 */ /* 0x000fe200078e00ff */
[----:B------:R-:W-:Y:S01]  /*0ec0*/  MOV R134, RZ ;  /* 0x000000ff00867202 */ /* 0x000fe20000000f00 */
[----:B------:R-:W-:Y:S01]  /*0ed0*/  ULEA.HI UR23, UR23, UR4, URZ, 0x5 ;  /* 0x0000000417177291 */ /* 0x000fe2000f8f283f */
[----:B------:R-:W-:Y:S01]  /*0ee0*/  CS2R R10, SRZ ;  /* 0x00000000000a7805 */ /* 0x000fe2000001ff00 */
[----:B------:R-:W-:Y:S01]  /*0ef0*/  USHF.R.S32.HI UR4, URZ, 0x1f, UR5 ;  /* 0x0000001f3f047899 */ /* 0x000fe20008011405 */
[----:B------:R-:W-:Y:S01]  /*0f00*/  IMAD.MOV.U32 R132, RZ, RZ, RZ ;  /* 0x000000ffff847224 */ /* 0x000fe200078e00ff */
[----:B------:R-:W-:Y:S01]  /*0f10*/  USHF.R.S32.HI UR23, URZ, 0x5, UR23 ;  /* 0x000000053f177899 */ /* 0x000fe20008011417 */
[----:B------:R-:W-:Y:S01]  /*0f20*/  MOV R126, RZ ;  /* 0x000000ff007e7202 */ /* 0x000fe20000000f00 */
[----:B------:R-:W-:Y:S01]  /*0f30*/  ULEA.HI UR4, UR4, UR5, URZ, 0x5 ;  /* 0x0000000504047291 */ /* 0x000fe2000f8f283f */
[----:B------:R-:W-:Y:S01]  /*0f40*/  IMAD.MOV.U32 R12, RZ, RZ, RZ ;  /* 0x000000ffff0c7224 */ /* 0x000fe200078e00ff */
[----:B------:R-:W-:Y:S01]  /*0f50*/  UISETP.LT.AND UP0, UPT, URZ, UR23, UPT ;  /* 0x000000173f00728c */ /* 0x000fe2000bf01270 */
[----:B------:R-:W-:Y:S01]  /*0f60*/  MOV R124, RZ ;  /* 0x000000ff007c7202 */ /* 0x000fe20000000f00 */
[----:B------:R-:W-:Y:S01]  /*0f70*/  USHF.R.S32.HI UR10, URZ, 0x5, UR4 ;  /* 0x000000053f0a7899 */ /* 0x000fe20008011404 */
[----:B------:R-:W-:Y:S01]  /*0f80*/  CS2R R130, SRZ ;  /* 0x0000000000827805 */ /* 0x000fe2000001ff00 */
[----:B------:R-:W-:Y:S01]  /*0f90*/  USEL UR23, URZ, UR23, !UP0 ;  /* 0x000000173f177287 */ /* 0x000fe2000c000000 */
[----:B------:R-:W-:Y:S01]  /*0fa0*/  CS2R R14, SRZ ;  /* 0x00000000000e7805 */ /* 0x000fe2000001ff00 */
[----:B------:R-:W-:Y:S01]  /*0fb0*/  IMAD.MOV.U32 R128, RZ, RZ, RZ ;  /* 0x000000ffff807224 */ /* 0x000fe200078e00ff */
[----:B------:R-:W-:Y:S01]  /*0fc0*/  MOV R122, RZ ;  /* 0x000000ff007a7202 */ /* 0x000fe20000000f00 */
[----:B------:R-:W-:Y:S01]  /*0fd0*/  UISETP.GT.AND UP0, UPT, UR10, UR23, UPT ;  /* 0x000000170a00728c */ /* 0x000fe2000bf04270 */
[----:B------:R-:W-:Y:S01]  /*0fe0*/  CS2R R16, SRZ ;  /* 0x0000000000107805 */ /* 0x000fe2000001ff00 */
[----:B------:R-:W-:Y:S01]  /*0ff0*/  IMAD.MOV.U32 R120, RZ, RZ, RZ ;  /* 0x000000ffff787224 */ /* 0x000fe200078e00ff */
[----:B------:R-:W-:Y:S01]  /*1000*/  MOV R118, RZ ;  /* 0x000000ff00767202 */ /* 0x000fe20000000f00 */
[----:B------:R-:W-:Y:S01]  /*1010*/  CS2R R18, SRZ ;  /* 0x0000000000127805 */ /* 0x000fe2000001ff00 */
[----:B------:R-:W-:Y:S01]  /*1020*/  IMAD.MOV.U32 R116, RZ, RZ, RZ ;  /* 0x000000ffff747224 */ /* 0x000fe200078e00ff */
[----:B------:R-:W-:Y:S01]  /*1030*/  PLOP3.LUT P1, PT, PT, PT, UP0, 0x80, 0x0 ;  /* 0x000000000000781c */ /* 0x000fe20003f2f008 */
[----:B------:R-:W-:Y:S01]  /*1040*/  CS2R R108, SRZ ;  /* 0x00000000006c7805 */ /* 0x000fe2000001ff00 */
[----:B------:R-:W-:Y:S01]  /*1050*/  MOV R110, RZ ;  /* 0x000000ff006e7202 */ /* 0x000fe20000000f00 */
        /* <DEDUP_REMOVED lines=47> */
[----:B------:R-:W-:Y:S01]  /*1350*/  USHF.L.U32 UR4, UR7, 0x8, URZ ;  /* 0x0000000807047899 */ /* 0x000fe2000800063f */
[C---:B------:R-:W-:Y:S01]  /*1360*/  IMAD.SHL.U32 R3, R84.reuse, 0x4, RZ ;  /* 0x0000000454037824 */ /* 0x040fe200078e00ff */
[----:B------:R-:W-:Y:S01]  /*1370*/  USHF.R.S32.HI UR6, URZ, 0x1f, UR7 ;  /* 0x0000001f3f067899 */ /* 0x000fe20008011407 */
[--C-:B------:R-:W-:Y:S01]  /*1380*/  SHF.R.S32.HI R5, RZ, 0x1f, R84.reuse ;  /* 0x0000001fff057819 */ /* 0x100fe20000011454 */
[----:B------:R-:W-:Y:S01]  /*1390*/  IMAD.U32 R6, RZ, RZ, UR16 ;  /* 0x00000010ff067e24 */ /* 0x000fe2000f8e00ff */
[----:B------:R-:W-:Y:S01]  /*13a0*/  SHF.R.S32.HI R35, RZ, 0x1f, R84 ;  /* 0x0000001fff237819 */ /* 0x000fe20000011454 */
[----:B------:R-:W-:Y:S01]  /*13b0*/  IMAD.U32 R0, RZ, RZ, UR4 ;  /* 0x00000004ff007e24 */ /* 0x000fe2000f8e00ff */
[----:B------:R-:W-:Y:S01]  /*13c0*/  IADD3 R4, P0, R84, UR4, RZ ;  /* 0x0000000454047c10 */ /* 0x000fe2000ff1e0ff */
[----:B------:R-:W-:Y:S01]  /*13d0*/  ULDC.64 UR4, c[0x0][0x248] ;  /* 0x0000920000047ab9 */ /* 0x000fe20000000a00 */
[C---:B------:R-:W-:Y:S01]  /*13e0*/  IADD3 R2, P1, R3.reuse, UR7, RZ ;  /* 0x0000000703027c10 */ /* 0x040fe2000ff3e0ff */
[----:B------:R-:W-:Y:S01]  /*13f0*/  UISETP.NE.AND UP0, UPT, UR4, 0x1, UPT ;  /* 0x000000010400788c */ /* 0x000fe2000bf05270 */
[----:B------:R-:W-:Y:S01]  /*1400*/  LEA.HI.X.SX32 R5, R0, R5, 0x1, P0 ;  /* 0x0000000500057211 */ /* 0x000fe200000f0eff */
[----:B------:R-:W-:Y:S01]  /*1410*/  IMAD.U32 R0, RZ, RZ, UR16 ;  /* 0x00000010ff007e24 */ /* 0x000fe2000f8e00ff */
[----:B------:R-:W-:Y:S01]  /*1420*/  LEA.HI.X.SX32 R3, R3, UR6, 0x1, P1 ;  /* 0x0000000603037c11 */ /* 0x000fe200088f0eff */
[----:B------:R-:W-:Y:S01]  /*1430*/  UIMAD.WIDE.U32 UR24, UR16, UR5, URZ ;  /* 0x00000005101872a5 */ /* 0x000fe2000f8e003f */
[CC--:B------:R-:W-:Y:S01]  /*1440*/  LEA.HI R37, R35.reuse, R84.reuse, RZ, 0x3 ;  /* 0x0000005423257211 */ /* 0x0c0fe200078f18ff */
[----:B------:R-:W-:Y:S01]  /*1450*/  IMAD.WIDE.U32 R26, R0, c[0x0][0x238], R4 ;  /* 0x00008e00001a7a25 */ /* 0x000fe200078e0004 */
[----:B------:R-:W-:Y:S01]  /*1460*/  ULDC UR6, c[0x0][0x250] ;  /* 0x0000940000067ab9 */ /* 0x000fe20000000800 */
[CC--:B------:R-:W-:Y:S01]  /*1470*/  LEA.HI R39, R35.reuse, R84.reuse, RZ, 0x4 ;  /* 0x0000005423277211 */ /* 0x0c0fe200078f20ff */
[----:B------:R-:W-:Y:S01]  /*1480*/  UMOV UR21, UR16 ;  /* 0x0000001000157c82 */ /* 0x000fe20008000000 */
[----:B------:R-:W-:Y:S01]  /*1490*/  IMAD.WIDE.U32 R30, R6, c[0x0][0x270], R2 ;  /* 0x00009c00061e7a25 */ /* 0x000fe200078e0002 */
[----:B------:R-:W-:Y:S01]  /*14a0*/  SHF.R.S32.HI R41, RZ, 0x3, R37 ;  /* 0x00000003ff297819 */ /* 0x000fe20000011425 */
[----:B------:R-:W-:Y:S01]  /*14b0*/  @UP0 USHF.R.U32.HI UR21, URZ, UR6, UR25 ;  /* 0x000000063f150299 */ /* 0x000fe20008011619 */
[----:B------:R-:W-:Y:S01]  /*14c0*/  LEA.HI R25, R35, R84, RZ, 0x2 ;  /* 0x0000005423197211 */ /* 0x000fe200078f10ff */
[----:B------:R-:W-:Y:S01]  /*14d0*/  IMAD.WIDE.U32 R28, R0, c[0x0][0x288], R2 ;  /* 0x0000a200001c7a25 */ /* 0x000fe200078e0002 */
[----:B------:R-:W-:Y:S01]  /*14e0*/  LOP3.LUT R2, R37, 0xfffffff8, RZ, 0xc0, !PT ;  /* 0xfffffff825027812 */ /* 0x000fe200078ec0ff */
[----:B------:R-:W-:Y:S01]  /*14f0*/  USHF.R.S32.HI UR20, URZ, 0x1f, UR21 ;  /* 0x0000001f3f147899 */ /* 0x000fe20008011415 */
[----:B------:R-:W-:Y:S01]  /*1500*/  SHF.R.S32.HI R0, RZ, 0x1f, R41 ;  /* 0x0000001fff007819 */ /* 0x000fe20000011429 */
[----:B------:R-:W-:Y:S01]  /*1510*/  ULDC.64 UR4, c[0x0][0x1e0] ;  /* 0x0000780000047ab9 */ /* 0x000fe20000000a00 */
[C---:B-----5:R-:W-:Y:S01]  /*1520*/  IADD3 R14, P1, R41.reuse, R13, RZ ;  /* 0x0000000d290e7210 */ /* 0x060fe20007f3e0ff */
[----:B------:R-:W-:Y:S01]  /*1530*/  IMAD.IADD R20, R84, 0x1, -R2 ;  /* 0x0000000154147824 */ /* 0x000fe200078e0a02 */
[----:B------:R-:W-:Y:S01]  /*1540*/  IADD3 R6, P0, R41, R8, RZ ;  /* 0x0000000829067210 */ /* 0x000fe20007f1e0ff */
[----:B------:R-:W-:Y:S01]  /*1550*/  UIMAD UR4, UR20, UR4, URZ ;  /* 0x00000004140472a4 */ /* 0x000fe2000f8e023f */
[-C--:B------:R-:W-:Y:S01]  /*1560*/  LEA.HI.X.SX32 R13, R13, R0.reuse, 0x1, P1 ;  /* 0x000000000d0d7211 */ /* 0x080fe200008f0eff */
[----:B------:R-:W-:Y:S01]  /*1570*/  IMAD.SHL.U32 R16, R20, 0x8, RZ ;  /* 0x0000000814107824 */ /* 0x000fe200078e00ff */
[----:B------:R-:W-:Y:S01]  /*1580*/  LEA.HI.X.SX32 R7, R8, R0, 0x1, P0 ;  /* 0x0000000008077211 */ /* 0x000fe200000f0eff */
[----:B------:R-:W-:Y:S01]  /*1590*/  IMAD.U32 R4, RZ, RZ, UR21 ;  /* 0x00000015ff047e24 */ /* 0x000fe2000f8e00ff */
[----:B------:R-:W-:Y:S01]  /*15a0*/  SHF.R.S32.HI R8, RZ, 0x4, R39 ;  /* 0x00000004ff087819 */ /* 0x000fe20000011427 */
[----:B------:R-:W-:Y:S01]  /*15b0*/  UIMAD UR6, UR21, UR5, UR4 ;  /* 0x00000005150672a4 */ /* 0x000fe2000f8e0204 */
[--C-:B------:R-:W-:Y:S01]  /*15c0*/  SHF.R.S32.HI R9, RZ, 0x2, R25.reuse ;  /* 0x00000002ff097819 */ /* 0x100fe20000011419 */
[----:B------:R-:W-:Y:S01]  /*15d0*/  USHF.R.S32.HI UR11, URZ, 0x1f, UR15 ;  /* 0x0000001f3f0b7899 */ /* 0x000fe2000801140f */
[----:B------:R-:W-:Y:S01]  /*15e0*/  SHF.R.S32.HI R0, RZ, 0x1f, R25 ;  /* 0x0000001fff007819 */ /* 0x000fe20000011419 */
[----:B------:R-:W-:Y:S01]  /*15f0*/  USEL UR12, UR15, URZ, !UP1 ;  /* 0x0000003f0f0c7287 */ /* 0x000fe2000c800000 */
[----:B------:R-:W-:Y:S01]  /*1600*/  LEA.HI R5, R39, R8, RZ, 0x1 ;  /* 0x0000000827057211 */ /* 0x000fe200078f08ff */
[----:B------:R-:W-:Y:S01]  /*1610*/  USEL UR8, UR11, URZ, !UP1 ;  /* 0x0000003f0b087287 */ /* 0x000fe2000c800000 */
[----:B------:R-:W-:Y:S01]  /*1620*/  LEA.HI R0, R0, R9, RZ, 0x3 ;  /* 0x0000000900007211 */ /* 0x000fe200078f18ff */
[----:B------:R-:W-:Y:S01]  /*1630*/  ULDC.64 UR4, c[0x0][0x1b0] ;  /* 0x00006c0000047ab9 */ /* 0x000fe20000000a00 */
[--C-:B------:R-:W-:Y:S01]  /*1640*/  SHF.R.S32.HI R17, RZ, 0x1f, R16.reuse ;  /* 0x0000001fff117819 */ /* 0x100fe20000011410 */
[----:B------:R-:W-:Y:S01]  /*1650*/  UIMAD UR4, UR20, UR4, URZ ;  /* 0x00000004140472a4 */ /* 0x000fe2000f8e023f */
[----:B------:R-:W-:Y:S01]  /*1660*/  LOP3.LUT R5, R5, 0xfffffffe, RZ, 0xc0, !PT ;  /* 0xfffffffe05057812 */ /* 0x000fe200078ec0ff */
[----:B------:R-:W-:Y:S01]  /*1670*/  IMAD.U32 R10, RZ, RZ, UR12 ;  /* 0x0000000cff0a7e24 */ /* 0x000fe2000f8e00ff */
[----:B------:R-:W-:Y:S01]  /*1680*/  LOP3.LUT R0, R0, 0xfffffff8, RZ, 0xc0, !PT ;  /* 0xfffffff800007812 */ /* 0x000fe200078ec0ff */
[----:B------:R-:W-:Y:S01]  /*1690*/  IMAD.WIDE.U32 R2, R4, c[0x0][0x1e0], R16 ;  /* 0x0000780004027a25 */ /* 0x000fe200078e0010 */
[----:B------:R-:W-:Y:S01]  /*16a0*/  UIMAD UR4, UR21, UR5, UR4 ;  /* 0x00000005150472a4 */ /* 0x000fe2000f8e0204 */
[----:B------:R-:W-:Y:S01]  /*16b0*/  IADD3 R32, R16, 0x40, RZ ;  /* 0x0000004010207810 */ /* 0x000fe20007ffe0ff */
[----:B------:R-:W-:Y:S01]  /*16c0*/  USEL UR11, UR11, URZ, !UP2 ;  /* 0x0000003f0b0b7287 */ /* 0x000fe2000d000000 */
[----:B------:R-:W-:Y:S01]  /*16d0*/  IMAD.IADD R24, R8, 0x1, -R5 ;  /* 0x0000000108187824 */ /* 0x000fe200078e0a05 */
[----:B------:R-:W-:Y:S01]  /*16e0*/  IADD3 R3, R3, UR6, RZ ;  /* 0x0000000603037c10 */ /* 0x000fe2000fffe0ff */
[----:B------:R-:W-:Y:S01]  /*16f0*/  IMAD.IADD R21, R9, 0x1, -R0 ;  /* 0x0000000109157824 */ /* 0x000fe200078e0a00 */
[----:B------:R-:W-:Y:S01]  /*1700*/  LEA.HI R0, R35, R84, RZ, 0x6 ;  /* 0x0000005423007211 */ /* 0x000fe200078f30ff */
[----:B------:R-:W-:Y:S01]  /*1710*/  IMAD.SHL.U32 R5, R41, 0x40, RZ ;  /* 0x0000004029057824 */ /* 0x000fe200078e00ff */
[----:B------:R-:W-:Y:S01]  /*1720*/  ULDC.64 UR6, c[0x0][0x1e8] ;  /* 0x00007a0000067ab9 */ /* 0x000fe20000000a00 */
[----:B------:R-:W-:Y:S01]  /*1730*/  IMAD.U32 R11, RZ, RZ, UR17 ;  /* 0x00000011ff0b7e24 */ /* 0x000fe2000f8e00ff */
[----:B------:R-:W-:Y:S01]  /*1740*/  UIMAD UR6, UR8, UR6, URZ ;  /* 0x00000006080672a4 */ /* 0x000fe2000f8e023f */
[----:B------:R-:W-:Y:S01]  /*1750*/  SHF.R.S32.HI R23, RZ, 0x6, R0 ;  /* 0x00000006ff177819 */ /* 0x000fe20000011400 */
[----:B------:R-:W-:Y:S01]  /*1760*/  IMAD.WIDE.U32 R8, R10, c[0x0][0x1e8], R2 ;  /* 0x00007a000a087a25 */ /* 0x000fe200078e0002 */
[----:B------:R-:W-:Y:S01]  /*1770*/  LOP3.LUT R0, R5, 0x1c0, RZ, 0xc0, !PT ;  /* 0x000001c005007812 */ /* 0x000fe200078ec0ff */
[----:B------:R-:W-:Y:S01]  /*1780*/  UIMAD UR6, UR12, UR7, UR6 ;  /* 0x000000070c0672a4 */ /* 0x000fe2000f8e0206 */
[----:B------:R-:W-:Y:S01]  /*1790*/  ISETP.GE.AND P3, PT, R16, c[0x0][0x1cc], PT ;  /* 0x0000730010007a0c */ /* 0x000fe20003f66270 */
[----:B------:R-:W-:Y:S01]  /*17a0*/  IMAD.WIDE.U32 R4, R4, c[0x0][0x1b0], R16 ;  /* 0x00006c0004047a25 */ /* 0x000fe200078e0010 */
[----:B------:R-:W-:Y:S01]  /*17b0*/  LOP3.LUT R12, R0, 0x38, R16, 0xf8, !PT ;  /* 0x00000038000c7812 */ /* 0x000fe200078ef810 */
[----:B------:R-:W-:Y:S01]  /*17c0*/  ULDC.64 UR20, c[0x0][0x208] ;  /* 0x0000820000147ab9 */ /* 0x000fe20000000a00 */
[----:B------:R-:W-:Y:S01]  /*17d0*/  SHF.R.U32.HI R0, RZ, 0x3, R0 ;  /* 0x00000003ff007819 */ /* 0x000fe20000011600 */
[----:B------:R-:W-:Y:S01]  /*17e0*/  IMAD.SHL.U32 R38, R23, 0x200, RZ ;  /* 0x0000020017267824 */ /* 0x000fe200078e00ff */
[----:B------:R-:W-:Y:S01]  /*17f0*/  IADD3 R3, R5, UR4, RZ ;  /* 0x0000000405037c10 */ /* 0x000fe2000fffe0ff */
[----:B------:R-:W-:Y:S01]  /*1800*/  IMAD.WIDE R6, R11, 0x40, R6 ;  /* 0x000000400b067825 */ /* 0x000fe200078e0206 */
[----:B------:R-:W-:Y:S01]  /*1810*/  IADD3 R5, R9, UR6, RZ ;  /* 0x0000000609057c10 */ /* 0x000fe2000fffe0ff */
[----:B------:R-:W-:Y:S01]  /*1820*/  ULDC.64 UR4, c[0x0][0x1b8] ;  /* 0x00006e0000047ab9 */ /* 0x000fe20000000a00 */
[----:B------:R-:W-:Y:S01]  /*1830*/  LOP3.LUT R22, R38, R12, R0, 0xf6, !PT ;  /* 0x0000000c26167212 */ /* 0x000fe200078ef600 */
[----:B------:R-:W-:Y:S01]  /*1840*/  IMAD.MOV.U32 R2, RZ, RZ, R4 ;  /* 0x000000ffff027224 */ /* 0x000fe200078e0004 */
[----:B------:R-:W-:Y:S01]  /*1850*/  UIMAD UR4, UR8, UR4, URZ ;  /* 0x00000004080472a4 */ /* 0x000fe2000f8e023f */
[----:B------:R-:W-:Y:S01]  /*1860*/  IMAD.MOV.U32 R4, RZ, RZ, R8 ;  /* 0x000000ffff047224 */ /* 0x000fe200078e0008 */
[----:B------:R-:W-:Y:S01]  /*1870*/  UIADD3 UR8, -UR9, UR13, URZ ;  /* 0x0000000d09087290 */ /* 0x000fe2000fffe13f */
[----:B------:R-:W-:Y:S01]  /*1880*/  IMAD R0, R7, c[0x0][0x1d8], RZ ;  /* 0x0000760007007a24 */ /* 0x000fe200078e02ff */
[----:B------:R-:W-:Y:S01]  /*1890*/  ISETP.GE.AND P2, PT, R32, c[0x0][0x1cc], PT ;  /* 0x0000730020007a0c */ /* 0x000fe20003f46270 */
[----:B------:R-:W-:Y:S01]  /*18a0*/  IMAD.WIDE.U32 R10, R10, c[0x0][0x1b8], R2 ;  /* 0x00006e000a0a7a25 */ /* 0x000fe200078e0002 */
[----:B------:R-:W-:Y:S01]  /*18b0*/  UIMAD UR4, UR12, UR5, UR4 ;  /* 0x000000050c0472a4 */ /* 0x000fe2000f8e0204 */
[----:B------:R-:W-:Y:S01]  /*18c0*/  IADD3 R34, R16, 0x80, RZ ;  /* 0x0000008010227810 */ /* 0x000fe20007ffe0ff */
[----:B------:R-:W-:Y:S01]  /*18d0*/  USHF.L.U32 UR22, UR20, 0x5, URZ ;  /* 0x0000000514167899 */ /* 0x000fe2000800063f */
[----:B------:R-:W-:Y:S01]  /*18e0*/  IMAD R0, R6, c[0x0][0x1dc], R0 ;  /* 0x0000770006007a24 */ /* 0x000fe200078e0200 */
[----:B------:R-:W-:Y:S01]  /*18f0*/  IADD3 R33, R16, 0xc0, RZ ;  /* 0x000000c010217810 */ /* 0x000fe20007ffe0ff */
[----:B------:R-:W-:Y:S01]  /*1900*/  IMAD.WIDE.U32 R2, R6, c[0x0][0x1d8], R4 ;  /* 0x0000760006027a25 */ /* 0x000fe200078e0004 */
[----:B------:R-:W-:Y:S01]  /*1910*/  ISETP.GE.AND P1, PT, R34, c[0x0][0x1cc], PT ;  /* 0x0000730022007a0c */ /* 0x000fe20003f26270 */
[----:B------:R-:W-:Y:S01]  /*1920*/  ULDC.64 UR6, c[0x0][0x188] ;  /* 0x0000620000067ab9 */ /* 0x000fe20000000a00 */
[----:B------:R-:W-:Y:S01]  /*1930*/  LEA.HI R35, R35, R84, RZ, 0x5 ;  /* 0x0000005423237211 */ /* 0x000fe200078f28ff */
[----:B------:R-:W-:Y:S01]  /*1940*/  IMAD.IADD R0, R3, 0x1, R0 ;  /* 0x0000000103007824 */ /* 0x000fe200078e0200 */
[C---:B------:R-:W-:Y:S01]  /*1950*/  LEA R4, P0, R2.reuse, c[0x0][0x1c0], 0x1 ;  /* 0x0000700002047a11 */ /* 0x040fe200078008ff */
[C---:B------:R-:W-:Y:S01]  /*1960*/  IMAD R9, R13.reuse, c[0x0][0x178], RZ ;  /* 0x00005e000d097a24 */ /* 0x040fe200078e02ff */
[----:B------:R-:W-:Y:S01]  /*1970*/  SHF.R.S32.HI R36, RZ, 0x5, R35 ;  /* 0x00000005ff247819 */ /* 0x000fe20000011423 */
[----:B------:R-:W-:Y:S01]  /*1980*/  IMAD R8, R13, c[0x0][0x208], RZ ;  /* 0x000082000d087a24 */ /* 0x000fe200078e02ff */
[----:B------:R-:W-:Y:S01]  /*1990*/  LEA.HI.X R5, R2, c[0x0][0x1c4], R0, 0x1, P0 ;  /* 0x0000710002057a11 */ /* 0x000fe200000f0c00 */
[----:B------:R-:W-:Y:S01]  /*19a0*/  IMAD.MOV.U32 R3, RZ, RZ, c[0x0][0x1d8] ;  /* 0x00007600ff037624 */ /* 0x000fe200078e00ff */
[----:B------:R-:W-:Y:S01]  /*19b0*/  IADD3 R0, -R41, UR8, RZ ;  /* 0x0000000829007c10 */ /* 0x000fe2000fffe1ff */
[----:B------:R-:W-:Y:S01]  /*19c0*/  IMAD R2, R7, c[0x0][0x1a8], RZ ;  /* 0x00006a0007027a24 */ /* 0x000fe200078e02ff */
[----:B------:R-:W-:Y:S01]  /*19d0*/  UIMAD UR6, UR11, UR6, URZ ;  /* 0x000000060b0672a4 */ /* 0x000fe2000f8e023f */
[----:B------:R-:W-:Y:S01]  /*19e0*/  IMAD R18, R14, c[0x0][0x17c], R9 ;  /* 0x00005f000e127a24 */ /* 0x000fe200078e0209 */
[----:B------:R-:W-:Y:S01]  /*19f0*/  ISETP.LT.OR P5, PT, R0, 0x1, P3 ;  /* 0x000000010000780c */ /* 0x000fe20001fa1670 */
[----:B------:R-:W-:Y:S01]  /*1a00*/  IMAD R19, R14, c[0x0][0x20c], R8 ;  /* 0x000083000e137a24 */ /* 0x000fe200078e0208 */
[C---:B------:R-:W-:Y:S01]  /*1a10*/  ISETP.LT.OR P4, PT, R0.reuse, 0x1, P2 ;  /* 0x000000010000780c */ /* 0x040fe20001781670 */
[----:B------:R-:W-:Y:S01]  /*1a20*/  IMAD.MOV.U32 R8, RZ, RZ, R10 ;  /* 0x000000ffff087224 */ /* 0x000fe200078e000a */
[----:B------:R-:W-:Y:S01]  /*1a30*/  IADD3 R9, R11, UR4, RZ ;  /* 0x000000040b097c10 */ /* 0x000fe2000fffe0ff */
[----:B------:R-:W-:Y:S01]  /*1a40*/  IMAD.MOV.U32 R11, RZ, RZ, c[0x0][0x1dc] ;  /* 0x00007700ff0b7624 */ /* 0x000fe200078e00ff */
[----:B------:R-:W-:Y:S01]  /*1a50*/  ISETP.LT.OR P6, PT, R0, 0x1, P1 ;  /* 0x000000010000780c */ /* 0x000fe20000fc1670 */
[----:B------:R-:W-:Y:S01]  /*1a60*/  IMAD R10, R6, c[0x0][0x1ac], R2 ;  /* 0x00006b00060a7a24 */ /* 0x000fe200078e0202 */
[C---:B------:R-:W-:Y:S01]  /*1a70*/  LEA R2, P0, R3.reuse, R4, 0x6 ;  /* 0x0000000403027211 */ /* 0x040fe200078030ff */
[----:B------:R-:W-:Y:S01]  /*1a80*/  IMAD.SHL.U32 R40, R22, 0x2, RZ ;  /* 0x0000000216287824 */ /* 0x000fe200078e00ff */
[----:B------:R-:W-:Y:S01]  /*1a90*/  ISETP.LT.OR P2, PT, R0, 0x21, P2 ;  /* 0x000000210000780c */ /* 0x000fe20001741670 */
[----:B------:R-:W-:Y:S01]  /*1aa0*/  IMAD.WIDE.U32 R6, R6, c[0x0][0x1a8], R8 ;  /* 0x00006a0006067a25 */ /* 0x000fe200078e0008 */
[----:B------:R-:W-:Y:S01]  /*1ab0*/  LEA.HI.X R3, R3, R5, R11, 0x6, P0 ;  /* 0x0000000503037211 */ /* 0x000fe200000f340b */
[----:B------:R-:W-:Y:S01]  /*1ac0*/  UMOV UR4, 0x5 ;  /* 0x0000000500047882 */ /* 0x000fe20000000000 */
[----:B------:R-:W-:Y:S01]  /*1ad0*/  @!PT LDS RZ, [RZ] ;  /* 0x00000000fffff984 */ /* 0x000fe20000000800 */
[----:B------:R-:W-:Y:S01]  /*1ae0*/  @!PT LDS RZ, [RZ] ;  /* 0x00000000fffff984 */ /* 0x000fe20000000800 */
[----:B------:R-:W-:Y:S01]  /*1af0*/  @!PT LDS RZ, [RZ] ;  /* 0x00000000fffff984 */ /* 0x000fe20000000800 */
[----:B------:R1:W-:Y:S01]  /*1b00*/  LDGSTS.E.BYPASS.LTC128B.128 [R40+0x8080], [R4.64], !P5 ;  /* 0x0808000004287fae */ /* 0x0003e2000e901d52 */
[----:B------:R-:W-:Y:S01]  /*1b10*/  ISETP.GE.AND P0, PT, R33, c[0x0][0x1cc], PT ;  /* 0x0000730021007a0c */ /* 0x000fe20003f06270 */
[----:B------:R-:W-:Y:S01]  /*1b20*/  IMAD.IADD R7, R7, 0x1, R10 ;  /* 0x0000000107077824 */ /* 0x000fe200078e020a */
[C---:B------:R-:W-:Y:S01]  /*1b30*/  ISETP.LT.OR P1, PT, R0.reuse, 0x21, P1 ;  /* 0x000000210000780c */ /* 0x040fe20000f21670 */
[----:B------:R1:W-:Y:S01]  /*1b40*/  LDGSTS.E.BYPASS.LTC128B.128 [R40+0xa080], [R4.64+0x80], !P4 ;  /* 0x0a08008004287fae */ /* 0x0003e2000e101d52 */
[----:B------:R-:W-:Y:S01]  /*1b50*/  ISETP.LT.OR P4, PT, R0, 0x21, P3 ;  /* 0x000000210000780c */ /* 0x000fe20001f81670 */
[----:B------:R-:W-:Y:S01]  /*1b60*/  USHF.L.U64.HI UR21, UR20, UR4, UR21 ;  /* 0x0000000414157299 */ /* 0x000fe20008010215 */
[----:B------:R-:W-:Y:S01]  /*1b70*/  LEA R8, P3, R6, c[0x0][0x190], 0x1 ;  /* 0x0000640006087a11 */ /* 0x000fe200078608ff */
[----:B------:R1:W-:Y:S01]  /*1b80*/  LDGSTS.E.BYPASS.LTC128B.128 [R40+0xc080], [R4.64+0x100], !P6 ;  /* 0x0c08010004287fae */ /* 0x0003e2000f101d52 */
[----:B------:R-:W-:Y:S01]  /*1b90*/  ISETP.LT.OR P5, PT, R0, 0x1, P0 ;  /* 0x000000010000780c */ /* 0x000fe200007a1670 */
[----:B------:R-:W-:Y:S01]  /*1ba0*/  USHF.R.S32.HI UR20, URZ, 0x1f, UR16 ;  /* 0x0000001f3f147899 */ /* 0x000fe20008011410 */
[----:B------:R-:W-:Y:S01]  /*1bb0*/  LEA.HI.X R9, R6, c[0x0][0x194], R7, 0x1, P3 ;  /* 0x0000650006097a11 */ /* 0x000fe200018f0c07 */
[--C-:B------:R-:W-:Y:S01]  /*1bc0*/  IMAD.WIDE.U32 R12, R14, c[0x0][0x178], R16.reuse ;  /* 0x00005e000e0c7a25 */ /* 0x100fe200078e0010 */
[----:B------:R-:W-:Y:S01]  /*1bd0*/  ISETP.GE.AND P3, PT, R16, c[0x0][0x19c], PT ;  /* 0x0000670010007a0c */ /* 0x000fe20003f66270 */
[----:B------:R-:W-:Y:S01]  /*1be0*/  ULDC.64 UR4, c[0x0][0x180] ;  /* 0x0000600000047ab9 */ /* 0x000fe20000000a00 */
[----:B------:R-:W-:Y:S01]  /*1bf0*/  ISETP.LT.OR P0, PT, R0, 0x21, P0 ;  /* 0x000000210000780c */ /* 0x000fe20000701670 */
[----:B------:R-:W-:Y:S01]  /*1c00*/  IMAD.WIDE.U32 R14, R14, c[0x0][0x208], R16 ;  /* 0x000082000e0e7a25 */ /* 0x000fe200078e0010 */
[C---:B------:R-:W-:Y:S01]  /*1c10*/  ISETP.LT.OR P6, PT, R0.reuse, 0x1, P3 ;  /* 0x000000010000780c */ /* 0x040fe20001fc1670 */
[----:B------:R-:W-:Y:S01]  /*1c20*/  UIMAD UR4, UR20, UR4, URZ ;  /* 0x00000004140472a4 */ /* 0x000fe2000f8e023f */
[----:B------:R-:W-:Y:S01]  /*1c30*/  LEA.HI R11, R35, R36, RZ, 0x1 ;  /* 0x00000024230b7211 */ /* 0x000fe200078f08ff */
[----:B------:R-:W-:Y:S01]  /*1c40*/  USEL UR12, UR15, URZ, !UP2 ;  /* 0x0000003f0f0c7287 */ /* 0x000fe2000d000000 */
[----:B------:R-:W-:Y:S01]  /*1c50*/  STL [R1+0x50], R40 ;  /* 0x0000502801007387 */ /* 0x000fe20000100800 */
[----:B------:R-:W-:Y:S01]  /*1c60*/  UIMAD UR24, UR16, UR5, UR4 ;  /* 0x00000005101872a4 */ /* 0x000fe2000f8e0204 */
[----:B------:R-:W-:Y:S01]  /*1c70*/  LOP3.LUT R11, R11, 0xfffffffe, RZ, 0xc0, !PT ;  /* 0xfffffffe0b0b7812 */ /* 0x000fe200078ec0ff */
[----:B------:R-:W-:Y:S01]  /*1c80*/  UIMAD UR7, UR12, UR7, UR6 ;  /* 0x000000070c0772a4 */ /* 0x000fe2000f8e0206 */
[----:B------:R1:W-:Y:S01]  /*1c90*/  LDGSTS.E.BYPASS.LTC128B.128 [R40+0xe080], [R4.64+0x180], !P5 ;  /* 0x0e08018004287fae */ /* 0x0003e2000e901d52 */
[----:B------:R-:W-:Y:S01]  /*1ca0*/  ULDC.64 UR4, c[0x0][0x210] ;  /* 0x0000840000047ab9 */ /* 0x000fe20000000a00 */
[----:B------:R-:W-:Y:S01]  /*1cb0*/  IMAD.MOV.U32 R148, RZ, RZ, 0x20 ;  /* 0x00000020ff947424 */ /* 0x000fe200078e00ff */
[----:B------:R-:W-:Y:S01]  /*1cc0*/  UIMAD UR4, UR20, UR4, URZ ;  /* 0x00000004140472a4 */ /* 0x000fe2000f8e023f */
[----:B------:R2:W-:Y:S01]  /*1cd0*/  LDGSTS.E.BYPASS.LTC128B.128 [R40+0x9080], [R2.64], !P4 ;  /* 0x0908000002287fae */ /* 0x0005e2000e101d52 */
[----:B------:R-:W-:Y:S01]  /*1ce0*/  ISETP.LT.OR P4, PT, R0, 0x21, P3 ;  /* 0x000000210000780c */ /* 0x000fe20001f81670 */
[----:B------:R-:W-:Y:S01]  /*1cf0*/  UMOV UR6, UR23 ;  /* 0x0000001700067c82 */ /* 0x000fe20008000000 */
[----:B------:R-:W-:Y:S01]  /*1d00*/  CS2R R146, SRZ ;  /* 0x0000000000927805 */ /* 0x000fe2000001ff00 */
[----:B------:R2:W-:Y:S01]  /*1d10*/  LDGSTS.E.BYPASS.LTC128B.128 [R40+0xb080], [R2.64+0x80], !P2 ;  /* 0x0b08008002287fae */ /* 0x0005e2000d101d52 */
[----:B------:R-:W-:Y:S01]  /*1d20*/  ISETP.GE.AND P2, PT, R32, c[0x0][0x19c], PT ;  /* 0x0000670020007a0c */ /* 0x000fe20003f46270 */
[----:B------:R-:W-:Y:S01]  /*1d30*/  UIMAD UR25, UR16, UR5, UR4 ;  /* 0x00000005101972a4 */ /* 0x000fe2000f8e0204 */
[----:B------:R-:W-:Y:S01]  /*1d40*/  P2R R22, PR, RZ, 0x10 ;  /* 0x00000010ff167803 */ /* 0x000fe20000000000 */
[----:B------:R2:W-:Y:S01]  /*1d50*/  LDGSTS.E.BYPASS.LTC128B.128 [R40+0xd080], [R2.64+0x100], !P1 ;  /* 0x0d08010002287fae */ /* 0x0005e2000c901d52 */
[----:B------:R-:W-:Y:S01]  /*1d60*/  ISETP.GE.AND P1, PT, R34, c[0x0][0x19c], PT ;  /* 0x0000670022007a0c */ /* 0x000fe20003f26270 */
[----:B------:R-:W-:Y:S01]  /*1d70*/  ULDC.64 UR4, c[0x0][0x218] ;  /* 0x0000860000047ab9 */ /* 0x000fe20000000a00 */
[C---:B------:R-:W-:Y:S01]  /*1d80*/  ISETP.LT.OR P3, PT, R0.reuse, 0x1, P2 ;  /* 0x000000010000780c */ /* 0x040fe20001761670 */
[----:B------:R2:W-:Y:S01]  /*1d90*/  LDGSTS.E.BYPASS.LTC128B.128 [R40+0xf080], [R2.64+0x180], !P0 ;  /* 0x0f08018002287fae */ /* 0x0005e2000c101d52 */
[----:B------:R-:W-:Y:S01]  /*1da0*/  ISETP.GE.AND P0, PT, R33, c[0x0][0x19c], PT ;  /* 0x0000670021007a0c */ /* 0x000fe20003f06270 */
[----:B------:R-:W-:Y:S01]  /*1db0*/  UIMAD UR4, UR11, UR4, URZ ;  /* 0x000000040b0472a4 */ /* 0x000fe2000f8e023f */
[C---:B------:R-:W-:Y:S01]  /*1dc0*/  ISETP.LT.OR P5, PT, R0.reuse, 0x1, P1 ;  /* 0x000000010000780c */ /* 0x040fe20000fa1670 */
[----:B------:R-:W0:Y:S01]  /*1dd0*/  LDGDEPBAR ;  /* 0x00000000000079af */ /* 0x000e220000000000 */
[C---:B------:R-:W-:Y:S01]  /*1de0*/  ISETP.LT.OR P4, PT, R0.reuse, 0x1, P0 ;  /* 0x000000010000780c */ /* 0x040fe20000781670 */
[----:B------:R-:W-:Y:S01]  /*1df0*/  USHF.R.S32.HI UR23, URZ, 0x1f, UR6 ;  /* 0x0000001f3f177899 */ /* 0x000fe20008011406 */
[C---:B------:R-:W-:Y:S01]  /*1e00*/  ISETP.LT.OR P2, PT, R0.reuse, 0x21, P2 ;  /* 0x000000210000780c */ /* 0x040fe20001741670 */
[----:B------:R3:W-:Y:S01]  /*1e10*/  LDGSTS.E.BYPASS.LTC128B.128 [R40+0x80], [R8.64], !P6 ;  /* 0x0008000008287fae */ /* 0x0007e2000f101d52 */
[C---:B------:R-:W-:Y:S01]  /*1e20*/  ISETP.LT.OR P6, PT, R0.reuse, 0x21, P1 ;  /* 0x000000210000780c */ /* 0x040fe20000fc1670 */
[----:B------:R-:W-:Y:S01]  /*1e30*/  UIMAD UR26, UR12, UR5, UR4 ;  /* 0x000000050c1a72a4 */ /* 0x000fe2000f8e0204 */
[----:B------:R-:W-:Y:S01]  /*1e40*/  ISETP.LT.OR P1, PT, R0, 0x21, P0 ;  /* 0x000000210000780c */ /* 0x000fe20000721670 */
[----:B------:R-:W-:Y:S01]  /*1e50*/  IMAD.MOV.U32 R0, RZ, RZ, c[0x0][0x1a8] ;  /* 0x00006a00ff007624 */ /* 0x000fe200078e00ff */
[----:B------:R-:W-:Y:S01]  /*1e60*/  P2R R17, PR, RZ, 0x4 ;  /* 0x00000004ff117803 */ /* 0x000fe20000000000 */
[----:B-1----:R-:W-:Y:S01]  /*1e70*/  IMAD.MOV.U32 R4, RZ, RZ, R12 ;  /* 0x000000ffff047224 */ /* 0x002fe200078e000c */
[----:B------:R3:W-:Y:S01]  /*1e80*/  LDGSTS.E.BYPASS.LTC128B.128 [R40+0x2080], [R8.64+0x80], !P3 ;  /* 0x0208008008287fae */ /* 0x0007e2000d901d52 */
[----:B------:R-:W-:Y:S01]  /*1e90*/  IMAD.IADD R5, R13, 0x1, R18 ;  /* 0x000000010d057824 */ /* 0x000fe200078e0212 */
[----:B------:R-:W-:Y:S01]  /*1ea0*/  LEA R6, P0, R0, R8, 0x6 ;  /* 0x0000000800067211 */ /* 0x000fe200078030ff */
[----:B------:R-:W-:Y:S01]  /*1eb0*/  IMAD.IADD R18, R36, 0x1, -R11 ;  /* 0x0000000124127824 */ /* 0x000fe200078e0a0b */
[----:B------:R3:W-:Y:S01]  /*1ec0*/  LDGSTS.E.BYPASS.LTC128B.128 [R40+0x4080], [R8.64+0x100], !P5 ;  /* 0x0408010008287fae */ /* 0x0007e2000e901d52 */
[----:B------:R-:W-:Y:S01]  /*1ed0*/  ISETP.NE.AND P5, PT, R17, RZ, PT ;  /* 0x000000ff1100720c */ /* 0x000fe20003fa5270 */
[----:B------:R-:W-:Y:S01]  /*1ee0*/  IMAD.U32 R11, RZ, RZ, UR16 ;  /* 0x00000010ff0b7e24 */ /* 0x000fe2000f8e00ff */
[----:B------:R-:W-:Y:S01]  /*1ef0*/  ULDC.64 UR4, c[0x0][0x178] ;  /* 0x00005e0000047ab9 */ /* 0x000fe20000000a00 */
[----:B------:R3:W-:Y:S01]  /*1f00*/  LDGSTS.E.BYPASS.LTC128B.128 [R40+0x6080], [R8.64+0x180], !P4 ;  /* 0x0608018008287fae */ /* 0x0007e2000e101d52 */
[----:B------:R-:W-:Y:S01]  /*1f10*/  ISETP.NE.AND P4, PT, R22, RZ, PT ;  /* 0x000000ff1600720c */ /* 0x000fe20003f85270 */
[----:B------:R-:W-:Y:S01]  /*1f20*/  IMAD.WIDE.U32 R4, R11, c[0x0][0x180], R4 ;  /* 0x000060000b047a25 */ /* 0x000fe200078e0004 */
[----:B------:R-:W-:Y:S01]  /*1f30*/  UIMAD.WIDE.U32 UR28, UR6, UR4, URZ ;  /* 0x00000004061c72a5 */ /* 0x000fe2000f8e003f */
[----:B------:R-:W-:Y:S01]  /*1f40*/  LOP3.LUT P2, RZ, R20, 0x4, RZ, 0xc0, !PT ;  /* 0x0000000414ff7812 */ /* 0x000fe2000784c0ff */
[----:B------:R-:W-:Y:S01]  /*1f50*/  UIMAD UR21, UR21, UR6, URZ ;  /* 0x00000006151572a4 */ /* 0x000fe2000f8e023f */
[----:B--2---:R-:W-:Y:S01]  /*1f60*/  IMAD.MOV.U32 R2, RZ, RZ, c[0x0][0x1ac] ;  /* 0x00006b00ff027624 */ /* 0x004fe200078e00ff */
[----:B------:R-:W-:Y:S01]  /*1f70*/  IADD3 R5, R5, UR24, RZ ;  /* 0x0000001805057c10 */ /* 0x000fe2000fffe0ff */
[----:B------:R-:W-:Y:S01]  /*1f80*/  IMAD.IADD R3, R15, 0x1, R19 ;  /* 0x000000010f037824 */ /* 0x000fe200078e0213 */
[----:B------:R-:W-:Y:S01]  /*1f90*/  UIMAD UR24, UR23, UR4, URZ ;  /* 0x00000004171872a4 */ /* 0x000fe2000f8e023f */
[----:B------:R-:W-:Y:S01]  /*1fa0*/  IMAD.U32 R15, RZ, RZ, UR12 ;  /* 0x0000000cff0f7e24 */ /* 0x000fe2000f8e00ff */
[----:B------:R-:W-:Y:S01]  /*1fb0*/  LEA.HI.X R7, R0, R9, R2, 0x6, P0 ;  /* 0x0000000900077211 */ /* 0x000fe200000f3402 */
[C---:B------:R-:W-:Y:S01]  /*1fc0*/  IMAD.SHL.U32 R0, R21.reuse, 0x40, RZ ;  /* 0x0000004015007824 */ /* 0x040fe200078e00ff */
[----:B------:R-:W-:Y:S01]  /*1fd0*/  LOP3.LUT P0, RZ, R21, 0x4, RZ, 0xc0, !PT ;  /* 0x0000000415ff7812 */ /* 0x000fe2000780c0ff */
[----:B------:R-:W-:Y:S01]  /*1fe0*/  IMAD.SHL.U32 R2, R23, 0x8, RZ ;  /* 0x0000000817027824 */ /* 0x000fe200078e00ff */
[----:B------:R-:W-:Y:S01]  /*1ff0*/  UIMAD UR24, UR6, UR5, UR24 ;  /* 0x00000005061872a4 */ /* 0x000fe2000f8e0218 */
[----:B------:R-:W-:Y:S01]  /*2000*/  IMAD.SHL.U32 R21, R18, 0x400, RZ ;  /* 0x0000040012157824 */ /* 0x000fe200078e00ff */
[----:B------:R-:W-:Y:S01]  /*2010*/  LOP3.LUT R0, R0, 0x1c0, RZ, 0xc0, !PT ;  /* 0x000001c000007812 */ /* 0x000fe200078ec0ff */
[----:B------:R1:W-:Y:S01]  /*2020*/  LDGSTS.E.BYPASS.LTC128B.128 [R40+0x1080], [R6.64], !P4 ;  /* 0x0108000006287fae */ /* 0x0003e2000e101d52 */
[----:B------:R-:W-:Y:S01]  /*2030*/  LOP3.LUT R19, R2, 0x18, RZ, 0xc0, !PT ;  /* 0x0000001802137812 */ /* 0x000fe200078ec0ff */
[----:B------:R-:W-:Y:S01]  /*2040*/  IMAD.MOV.U32 R2, RZ, RZ, R14 ;  /* 0x000000ffff027224 */ /* 0x000fe200078e000e */
[----:B------:R-:W-:Y:S01]  /*2050*/  SHF.R.U32.HI R10, RZ, 0x3, R0 ;  /* 0x00000003ff0a7819 */ /* 0x000fe20000011600 */
[----:B------:R1:W-:Y:S01]  /*2060*/  LDGSTS.E.BYPASS.LTC128B.128 [R40+0x3080], [R6.64+0x80], !P5 ;  /* 0x0308008006287fae */ /* 0x0003e2000e901d52 */
[----:B------:R-:W-:Y:S01]  /*2070*/  UIADD3 UR24, UR29, UR24, URZ ;  /* 0x000000181d187290 */ /* 0x000fe2000fffe03f */
[----:B------:R-:W-:Y:S01]  /*2080*/  LOP3.LUT P3, RZ, R20, 0x2, RZ, 0xc0, !PT ;  /* 0x0000000214ff7812 */ /* 0x000fe2000786c0ff */
[----:B------:R-:W-:Y:S01]  /*2090*/  UIMAD UR21, UR23, UR22, UR21 ;  /* 0x00000016171572a4 */ /* 0x000fe2000f8e0215 */
[----:B------:R-:W-:Y:S01]  /*20a0*/  LOP3.LUT R12, R10, R0, R19, 0x1e, !PT ;  /* 0x000000000a0c7212 */ /* 0x000fe200078e1e13 */
[----:B------:R-:W-:Y:S01]  /*20b0*/  IMAD.U32 R0, RZ, RZ, UR16 ;  /* 0x00000010ff007e24 */ /* 0x000fe2000f8e00ff */
[----:B------:R-:W-:Y:S01]  /*20c0*/  LOP3.LUT R10, R25, 0x3ffffffc, RZ, 0xc0, !PT ;  /* 0x3ffffffc190a7812 */ /* 0x000fe200078ec0ff */
[----:B------:R1:W-:Y:S01]  /*20d0*/  LDGSTS.E.BYPASS.LTC128B.128 [R40+0x5080], [R6.64+0x100], !P6 ;  /* 0x0508010006287fae */ /* 0x0003e2000f101d52 */
[----:B---3--:R-:W-:Y:S01]  /*20e0*/  IMAD.SHL.U32 R8, R20, 0x40, RZ ;  /* 0x0000004014087824 */ /* 0x008fe200078e00ff */
[----:B------:R-:W-:Y:S01]  /*20f0*/  ULDC.64 UR4, c[0x0][0x270] ;  /* 0x00009c0000047ab9 */ /* 0x000fe20000000a00 */
[----:B------:R-:W-:Y:S01]  /*2100*/  IMAD.WIDE.U32 R2, R0, c[0x0][0x210], R2 ;  /* 0x0000840000027a25 */ /* 0x000fe200078e0002 */
[----:B------:R1:W-:Y:S01]  /*2110*/  LDGSTS.E.BYPASS.LTC128B.128 [R40+0x7080], [R6.64+0x180], !P1 ;  /* 0x0708018006287fae */ /* 0x0003e2000c901d52 */
[----:B------:R-:W-:Y:S01]  /*2120*/  UIMAD UR4, UR20, UR4, URZ ;  /* 0x00000004140472a4 */ /* 0x000fe2000f8e023f */
[----:B------:R-:W-:Y:S01]  /*2130*/  LOP3.LUT R14, R8, 0x1c0, RZ, 0xc0, !PT ;  /* 0x000001c0080e7812 */ /* 0x000fe200078ec0ff */
[----:B------:R-:W-:Y:S01]  /*2140*/  IMAD.IADD R10, R84, 0x1, -R10 ;  /* 0x00000001540a7824 */ /* 0x000fe200078e0a0a */
[----:B------:R-:W-:Y:S01]  /*2150*/  IADD3 R3, R3, UR25, RZ ;  /* 0x0000001903037c10 */ /* 0x000fe2000fffe0ff */
[----:B------:R-:W0:Y:S01]  /*2160*/  LDGDEPBAR ;  /* 0x00000000000079af */ /* 0x000e220000000000 */
[----:B------:R-:W-:Y:S01]  /*2170*/  SHF.R.U32.HI R20, RZ, 0x3, R14 ;  /* 0x00000003ff147819 */ /* 0x000fe2000001160e */
[----:B------:R-:W-:Y:S01]  /*2180*/  IMAD R0, R10, 0x2, R21 ;  /* 0x000000020a007824 */ /* 0x000fe200078e0215 */
[----:B------:R-:W-:Y:S01]  /*2190*/  ISETP.GE.AND P5, PT, R16, c[0x0][0x16c], PT ;  /* 0x00005b0010007a0c */ /* 0x000fe20003fa6270 */
[----:B------:R-:W-:Y:S01]  /*21a0*/  IMAD.WIDE.U32 R42, R15, c[0x0][0x218], R2 ;  /* 0x000086000f2a7a25 */ /* 0x000fe200078e0002 */
[----:B------:R-:W-:Y:S01]  /*21b0*/  CS2R R144, SRZ ;  /* 0x0000000000907805 */ /* 0x000fe2000001ff00 */
[----:B------:R-:W-:Y:S01]  /*21c0*/  CS2R R142, SRZ ;  /* 0x00000000008e7805 */ /* 0x000fe2000001ff00 */
[----:B------:R-:W-:Y:S01]  /*21d0*/  CS2R R140, SRZ ;  /* 0x00000000008c7805 */ /* 0x000fe2000001ff00 */
[----:B------:R-:W-:Y:S01]  /*21e0*/  IMAD.IADD R0, R0, 0x1, R12 ;  /* 0x0000000100007824 */ /* 0x000fe200078e020c */
[----:B------:R-:W-:Y:S01]  /*21f0*/  IADD3 R11, R43, UR26, RZ ;  /* 0x0000001a2b0b7c10 */ /* 0x000fe2000fffe0ff */
[----:B------:R-:W-:Y:S01]  /*2200*/  IMAD.MOV.U32 R10, RZ, RZ, R42 ;  /* 0x000000ffff0a7224 */ /* 0x000fe200078e002a */
[----:B------:R-:W-:Y:S01]  /*2210*/  CS2R R138, SRZ ;  /* 0x00000000008a7805 */ /* 0x000fe2000001ff00 */
[----:B------:R-:W-:Y:S01]  /*2220*/  IMAD.SHL.U32 R44, R0, 0x2, RZ ;  /* 0x00000002002c7824 */ /* 0x000fe200078e00ff */
[----:B------:R-:W-:Y:S01]  /*2230*/  CS2R R136, SRZ ;  /* 0x0000000000887805 */ /* 0x000fe2000001ff00 */
[----:B------:R-:W-:Y:S01]  /*2240*/  IMAD.U32 R2, RZ, RZ, UR22 ;  /* 0x00000016ff027e24 */ /* 0x000fe2000f8e00ff */
[----:B------:R-:W-:Y:S01]  /*2250*/  UIMAD UR22, UR16, UR5, UR4 ;  /* 0x00000005101672a4 */ /* 0x000fe2000f8e0204 */
[----:B------:R-:W-:Y:S01]  /*2260*/  IMAD.MOV.U32 R12, RZ, RZ, R28 ;  /* 0x000000ffff0c7224 */ /* 0x000fe200078e001c */
[C---:B------:R-:W-:Y:S01]  /*2270*/  IADD3 R0, R44.reuse, 0x14180, RZ ;  /* 0x000141802c007810 */ /* 0x040fe20007ffe0ff */
[----:B------:R-:W-:Y:S01]  /*2280*/  STL [R1+0x64], R44 ;  /* 0x0000642c01007387 */ /* 0x000fe20000100800 */
[----:B------:R-:W-:Y:S01]  /*2290*/  IADD3 R3, R44, 0x141c0, RZ ;  /* 0x000141c02c037810 */ /* 0x000fe20007ffe0ff */
[----:B------:R-:W-:Y:S01]  /*22a0*/  ULDC.64 UR4, c[0x0][0x288] ;  /* 0x0000a20000047ab9 */ /* 0x000fe20000000a00 */
[----:B------:R-:W-:Y:S01]  /*22b0*/  @P0 IADD3 R3, R0, -0x40, RZ ;  /* 0xffffffc000030810 */ /* 0x000fe20007ffe0ff */
[----:B------:R2:W-:Y:S01]  /*22c0*/  STL.64 [R1+0x98], R42 ;  /* 0x0000982a01007387 */ /* 0x0005e20000100a00 */
[----:B------:R-:W-:Y:S01]  /*22d0*/  IMAD.U32 R0, RZ, RZ, UR24 ;  /* 0x00000018ff007e24 */ /* 0x000fe2000f8e00ff */
[----:B------:R-:W-:-:S04]  /*22e0*/  DEPBAR.LE SB0, 0x1 ;  /* 0x000080400000791a */ /* 0x000fc80000000000 */
[----:B------:R-:W-:Y:S01]  /*22f0*/  STL.64 [R1+0x70], R10 ;  /* 0x0000700a01007387 */ /* 0x000fe20000100a00 */
[----:B------:R-:W-:Y:S01]  /*2300*/  UIMAD UR4, UR20, UR4, URZ ;  /* 0x00000004140472a4 */ /* 0x000fe2000f8e023f */
[----:B------:R-:W-:Y:S01]  /*2310*/  SEL R28, RZ, 0x1, P5 ;  /* 0x00000001ff1c7807 */ /* 0x000fe20002800000 */
        /* <DEDUP_REMOVED lines=22> */
[----:B------:R-:W-:Y:S01]  /*2480*/  IMAD.U32 R4, RZ, RZ, UR28 ;  /* 0x0000001cff047e24 */ /* 0x000fe2000f8e00ff */
[----:B------:R-:W-:Y:S01]  /*2490*/  STL.64 [R1+0x88], R42 ;  /* 0x0000882a01007387 */ /* 0x000fe20000100a00 */
[----:B------:R-:W-:Y:S01]  /*24a0*/  IMAD.U32 R5, RZ, RZ, UR29 ;  /* 0x0000001dff057e24 */ /* 0x000fe2000f8e00ff */
[----:B------:R-:W-:Y:S01]  /*24b0*/  CS2R R94, SRZ ;  /* 0x00000000005e7805 */ /* 0x000fe2000001ff00 */
[----:B---3--:R-:W-:Y:S01]  /*24c0*/  IMAD.WIDE.U32 R2, R2, UR6, R10 ;  /* 0x0000000602027c25 */ /* 0x008fe2000f8e000a */
[----:B------:R-:W-:Y:S01]  /*24d0*/  IADD3 R10, R43, UR7, RZ ;  /* 0x000000072b0a7c10 */ /* 0x000fe2000fffe0ff */
[----:B------:R-:W-:Y:S01]  /*24e0*/  USHF.L.U32 UR7, UR6, 0x5, URZ ;  /* 0x0000000506077899 */ /* 0x000fe2000800063f */
[C---:B------:R-:W-:Y:S01]  /*24f0*/  LEA R5, P0, R4.reuse, R42, 0x5 ;  /* 0x0000002a04057211 */ /* 0x040fe200078028ff */
[----:B------:R-:W-:Y:S01]  /*2500*/  CS2R R92, SRZ ;  /* 0x00000000005c7805 */ /* 0x000fe2000001ff00 */
[----:B------:R-:W-:Y:S01]  /*2510*/  CS2R R90, SRZ ;  /* 0x00000000005a7805 */ /* 0x000fe2000001ff00 */
[----:B------:R2:W-:Y:S01]  /*2520*/  STL [R1+0xb0], R10 ;  /* 0x0000b00a01007387 */ /* 0x0005e20000100800 */
[----:B------:R-:W-:Y:S01]  /*2530*/  LEA.HI.X R4, R4, R10, R0, 0x5, P0 ;  /* 0x0000000a04047211 */ /* 0x000fe200000f2c00 */
[----:B------:R-:W-:Y:S01]  /*2540*/  CS2R R88, SRZ ;  /* 0x0000000000587805 */ /* 0x000fe2000001ff00 */
[----:B------:R-:W-:Y:S01]  /*2550*/  IADD3 R0, R3, UR21, RZ ;  /* 0x0000001503007c10 */ /* 0x000fe2000fffe0ff */
[----:B------:R-:W-:Y:S01]  /*2560*/  UIMAD UR21, UR16, UR5, UR4 ;  /* 0x00000005101572a4 */ /* 0x000fe2000f8e0204 */
[----:B------:R-:W-:Y:S01]  /*2570*/  LOP3.LUT R3, R14, 0x8, R37, 0xf8, !PT ;  /* 0x000000080e037812 */ /* 0x000fe200078ef825 */
[----:B------:R-:W-:Y:S01]  /*2580*/  CS2R R86, SRZ ;  /* 0x0000000000567805 */ /* 0x000fe2000001ff00 */
[----:B------:R-:W-:Y:S01]  /*2590*/  ULDC.64 UR4, c[0x0][0x238] ;  /* 0x00008e0000047ab9 */ /* 0x000fe20000000a00 */
[----:B------:R-:W-:Y:S01]  /*25a0*/  CS2R R82, SRZ ;  /* 0x0000000000527805 */ /* 0x000fe2000001ff00 */
[----:B------:R-:W-:Y:S01]  /*25b0*/  UIMAD UR4, UR20, UR4, URZ ;  /* 0x00000004140472a4 */ /* 0x000fe2000f8e023f */
[----:B------:R-:W-:Y:S01]  /*25c0*/  IADD3 R13, R29, UR21, RZ ;  /* 0x000000151d0d7c10 */ /* 0x000fe2000fffe0ff */
[----:B------:R-:W-:Y:S01]  /*25d0*/  UIADD3 UR20, -UR7, UR14, URZ ;  /* 0x0000000e07147290 */ /* 0x000fe2000fffe13f */
[----:B------:R-:W-:Y:S01]  /*25e0*/  CS2R R80, SRZ ;  /* 0x0000000000507805 */ /* 0x000fe2000001ff00 */
[----:B------:R-:W-:Y:S01]  /*25f0*/  UIMAD UR4, UR16, UR5, UR4 ;  /* 0x00000005100472a4 */ /* 0x000fe2000f8e0204 */
[----:B------:R-:W-:Y:S01]  /*2600*/  CS2R R78, SRZ ;  /* 0x00000000004e7805 */ /* 0x000fe2000001ff00 */
[----:B------:R-:W-:Y:S01]  /*2610*/  CS2R R76, SRZ ;  /* 0x00000000004c7805 */ /* 0x000fe2000001ff00 */
[----:B------:R-:W-:Y:S01]  /*2620*/  CS2R R74, SRZ ;  /* 0x00000000004a7805 */ /* 0x000fe2000001ff00 */
[----:B------:R-:W-:Y:S01]  /*2630*/  ISETP.LT.AND P1, PT, R41, UR20, PT ;  /* 0x0000001429007c0c */ /* 0x000fe2000bf21270 */
[----:B------:R-:W-:Y:S01]  /*2640*/  USHF.R.S32.HI UR20, URZ, 0x1f, UR7 ;  /* 0x0000001f3f147899 */ /* 0x000fe20008011407 */
[----:B-1----:R-:W-:Y:S01]  /*2650*/  IADD3 R7, R27, UR4, RZ ;  /* 0x000000041b077c10 */ /* 0x002fe2000fffe0ff */
[----:B------:R-:W-:Y:S01]  /*2660*/  ULDC.64 UR4, c[0x0][0x278] ;  /* 0x00009e0000047ab9 */ /* 0x000fe20000000a00 */
[C---:B------:R-:W-:Y:S01]  /*2670*/  ISETP.GE.OR P4, PT, R16.reuse, c[0x0][0x16c], !P1 ;  /* 0x00005b0010007a0c */ /* 0x040fe20004f86670 */
[----:B------:R-:W-:Y:S01]  /*2680*/  UIMAD UR4, UR11, UR4, URZ ;  /* 0x000000040b0472a4 */ /* 0x000fe2000f8e023f */
[----:B------:R-:W-:Y:S01]  /*2690*/  ISETP.GE.OR P6, PT, R16, c[0x0][0x1fc], !P1 ;  /* 0x00007f0010007a0c */ /* 0x000fe20004fc6670 */
[----:B------:R-:W-:Y:S01]  /*26a0*/  CS2R R72, SRZ ;  /* 0x0000000000487805 */ /* 0x000fe2000001ff00 */
[C---:B--2---:R-:W-:Y:S01]  /*26b0*/  LEA R10, P0, R2.reuse, c[0x0][0x1f0], 0x1 ;  /* 0x00007c00020a7a11 */ /* 0x044fe200078008ff */
[----:B------:R-:W-:Y:S01]  /*26c0*/  UIMAD UR5, UR12, UR5, UR4 ;  /* 0x000000050c0572a4 */ /* 0x000fe2000f8e0204 */
[----:B------:R-:W-:Y:S01]  /*26d0*/  P2R R29, PR, RZ, 0x40 ;  /* 0x00000040ff1d7803 */ /* 0x000fe20000000000 */
[----:B------:R-:W-:Y:S01]  /*26e0*/  CS2R R70, SRZ ;  /* 0x0000000000467805 */ /* 0x000fe2000001ff00 */
[----:B------:R-:W-:Y:S01]  /*26f0*/  LEA.HI.X R11, R2, c[0x0][0x1f4], R0, 0x1, P0 ;  /* 0x00007d00020b7a11 */ /* 0x000fe200000f0c00 */
[----:B------:R-:W-:Y:S01]  /*2700*/  IMAD R0, R24, 0x800, R38 ;  /* 0x0000080018007824 */ /* 0x000fe200078e0226 */
[----:B------:R-:W-:Y:S01]  /*2710*/  LOP3.LUT R2, R3, R20, RZ, 0x3c, !PT ;  /* 0x0000001403027212 */ /* 0x000fe200078e3cff */
[----:B------:R-:W-:Y:S01]  /*2720*/  IMAD.MOV.U32 R3, RZ, RZ, 0x40 ;  /* 0x00000040ff037424 */ /* 0x000fe200078e00ff */
[C---:B------:R-:W-:Y:S01]  /*2730*/  LEA R8, P0, R5.reuse, c[0x0][0x160], 0x1 ;  /* 0x0000580005087a11 */ /* 0x040fe200078008ff */
[----:B------:R-:W-:Y:S01]  /*2740*/  CS2R R68, SRZ ;  /* 0x0000000000447805 */ /* 0x000fe2000001ff00 */
[----:B------:R-:W-:Y:S01]  /*2750*/  ISETP.GT.AND P6, PT, R84, 0x7, PT ;  /* 0x000000075400780c */ /* 0x000fe20003fc4270 */
[----:B------:R-:W-:Y:S01]  /*2760*/  IMAD.IADD R2, R0, 0x1, R2 ;  /* 0x0000000100027824 */ /* 0x000fe200078e0202 */
[----:B------:R-:W-:Y:S01]  /*2770*/  SHF.R.S32.HI R0, RZ, 0x1f, R23 ;  /* 0x0000001fff007819 */ /* 0x000fe20000011417 */
[----:B------:R-:W-:Y:S01]  /*2780*/  CS2R R66, SRZ ;  /* 0x0000000000427805 */ /* 0x000fe2000001ff00 */
[----:B------:R-:W-:Y:S01]  /*2790*/  LEA.HI.X R9, R5, c[0x0][0x164], R4, 0x1, P0 ;  /* 0x0000590005097a11 */ /* 0x000fe200000f0c04 */
[----:B------:R-:W-:Y:S01]  /*27a0*/  BAR.SYNC.DEFER_BLOCKING 0x0 ;  /* 0x0000000000007b1d */ /* 0x000fe20000010000 */
[----:B------:R-:W-:Y:S01]  /*27b0*/  LEA.HI R4, R0, R23, RZ, 0x2 ;  /* 0x0000001700047211 */ /* 0x000fe200078f10ff */
[----:B------:R-:W-:Y:S01]  /*27c0*/  IMAD.SHL.U32 R2, R2, 0x2, RZ ;  /* 0x0000000202027824 */ /* 0x000fe200078e00ff */
[----:B------:R-:W-:Y:S01]  /*27d0*/  SEL R0, R148, 0xffffffe0, !P3 ;  /* 0xffffffe094007807 */ /* 0x000fe20005800000 */
[----:B------:R-:W-:Y:S01]  /*27e0*/  CS2R R64, SRZ ;  /* 0x0000000000407805 */ /* 0x000fe2000001ff00 */
[----:B------:R-:W-:Y:S01]  /*27f0*/  SEL R3, R3, 0xffffffc0, !P2 ;  /* 0xffffffc003037807 */ /* 0x000fe20005000000 */
[----:B------:R-:W-:Y:S01]  /*2800*/  CS2R R62, SRZ ;  /* 0x00000000003e7805 */ /* 0x000fe2000001ff00 */
[----:B------:R-:W-:Y:S01]  /*2810*/  ISETP.GE.AND P0, PT, R16, c[0x0][0x1fc], PT ;  /* 0x00007f0010007a0c */ /* 0x000fe20003f06270 */
[----:B------:R-:W-:Y:S01]  /*2820*/  IMAD.IADD R38, R2, 0x1, R0 ;  /* 0x0000000102267824 */ /* 0x000fe200078e0200 */
[----:B------:R-:W-:Y:S01]  /*2830*/  ISETP.GE.OR P3, PT, R32, c[0x0][0x16c], !P1 ;  /* 0x00005b0020007a0c */ /* 0x000fe20004f66670 */
[----:B------:R-:W-:Y:S01]  /*2840*/  IMAD.IADD R25, R2, 0x1, R3 ;  /* 0x0000000102197824 */ /* 0x000fe200078e0203 */
[----:B------:R-:W-:Y:S01]  /*2850*/  P2R R6, PR, RZ, 0x1 ;  /* 0x00000001ff067803 */ /* 0x000fe20000000000 */
[----:B------:R-:W-:Y:S01]  /*2860*/  IMAD.IADD R22, R3, 0x1, R38 ;  /* 0x0000000103167824 */ /* 0x000fe200078e0226 */
[----:B------:R-:W-:Y:S01]  /*2870*/  ISETP.GE.OR P2, PT, R34, c[0x0][0x16c], !P1 ;  /* 0x00005b0022007a0c */ /* 0x000fe20004f46670 */
[----:B------:R-:W-:Y:S01]  /*2880*/  STL [R1+0x28], R2 ;  /* 0x0000280201007387 */ /* 0x000fe20000100800 */
[----:B------:R-:W-:Y:S01]  /*2890*/  ISETP.GE.OR P0, PT, R33, c[0x0][0x16c], !P1 ;  /* 0x00005b0021007a0c */ /* 0x000fe20004f06670 */
[----:B------:R-:W-:Y:S01]  /*28a0*/  CS2R R60, SRZ ;  /* 0x00000000003c7805 */ /* 0x000fe2000001ff00 */
[----:B------:R-:W-:Y:S01]  /*28b0*/  IADD3 R5, R31, UR22, RZ ;  /* 0x000000161f057c10 */ /* 0x000fe2000fffe0ff */
[----:B------:R-:W-:Y:S01]  /*28c0*/  STL [R1+0x2c], R38 ;  /* 0x00002c2601007387 */ /* 0x000fe20000100800 */
[----:B------:R-:W-:Y:S01]  /*28d0*/  LOP3.LUT R0, R4, 0x1ffffffc, RZ, 0xc0, !PT ;  /* 0x1ffffffc04007812 */ /* 0x000fe200078ec0ff */
[----:B------:R-:W-:Y:S01]  /*28e0*/  IMAD.MOV.U32 R4, RZ, RZ, R30 ;  /* 0x000000ffff047224 */ /* 0x000fe200078e001e */
[----:B------:R-:W-:Y:S01]  /*28f0*/  ISETP.GE.OR P5, PT, R32, c[0x0][0x1fc], !P1 ;  /* 0x00007f0020007a0c */ /* 0x000fe20004fa6670 */
[----:B------:R-:W-:Y:S01]  /*2900*/  STL [R1+0x34], R25 ;  /* 0x0000341901007387 */ /* 0x000fe20000100800 */
[C---:B------:R-:W-:Y:S01]  /*2910*/  IMAD.WIDE.U32 R30, R15.reuse, c[0x0][0x290], R12 ;  /* 0x0000a4000f1e7a25 */ /* 0x040fe200078e000c */
[----:B------:R-:W-:Y:S01]  /*2920*/  CS2R R58, SRZ ;  /* 0x00000000003a7805 */ /* 0x000fe2000001ff00 */
[----:B------:R-:W-:Y:S01]  /*2930*/  CS2R R56, SRZ ;  /* 0x0000000000387805 */ /* 0x000fe2000001ff00 */
[----:B------:R-:W1:Y:S01]  /*2940*/  LDSM.16.M88.4 R164, [R2+0x8080] ;  /* 0x0080800002a4783b */ /* 0x000e620000000200 */
[----:B------:R-:W-:Y:S01]  /*2950*/  IMAD.WIDE.U32 R42, R15, c[0x0][0x278], R4 ;  /* 0x00009e000f2a7a25 */ /* 0x000fe200078e0004 */
[----:B------:R-:W-:Y:S01]  /*2960*/  CS2R R54, SRZ ;  /* 0x0000000000367805 */ /* 0x000fe2000001ff00 */
[----:B------:R-:W-:Y:S01]  /*2970*/  CS2R R52, SRZ ;  /* 0x0000000000347805 */ /* 0x000fe2000001ff00 */
[----:B------:R-:W2:Y:S01]  /*2980*/  LDSM.16.M88.4 R168, [R38+0x8080] ;  /* 0x0080800026a8783b */ /* 0x000ea20000000200 */
[----:B------:R-:W-:Y:S01]  /*2990*/  IMAD.IADD R23, R23, 0x1, -R0 ;  /* 0x0000000117177824 */ /* 0x000fe200078e0a00 */
[----:B------:R-:W-:Y:S01]  /*29a0*/  LOP3.LUT R0, R35, 0xffffffe0, RZ, 0xc0, !PT ;  /* 0xffffffe023007812 */ /* 0x000fe200078ec0ff */
[----:B------:R-:W-:Y:S01]  /*29b0*/  IMAD.SHL.U32 R12, R24, 0x20, RZ ;  /* 0x00000020180c7824 */ /* 0x000fe200078e00ff */
[----:B------:R-:W3:Y:S01]  /*29c0*/  LDSM.16.M88.4 R172, [R25+0x8080] ;  /* 0x0080800019ac783b */ /* 0x000ee20000000200 */
[----:B------:R-:W-:Y:S01]  /*29d0*/  CS2R R50, SRZ ;  /* 0x0000000000327805 */ /* 0x000fe2000001ff00 */
[----:B------:R-:W-:Y:S01]  /*29e0*/  CS2R R48, SRZ ;  /* 0x0000000000307805 */ /* 0x000fe2000001ff00 */
[----:B------:R-:W-:Y:S01]  /*29f0*/  IMAD.IADD R0, R84, 0x1, -R0 ;  /* 0x0000000154007824 */ /* 0x000fe200078e0a00 */
[----:B------:R-:W4:Y:S01]  /*2a00*/  LDSM.16.M88.4 R176, [R22+0x8080] ;  /* 0x0080800016b0783b */ /* 0x000f220000000200 */
        /* <DEDUP_REMOVED lines=16> */
[----:B--2---:R-:W-:-:S03]  /*2b10*/  LOP3.LUT R2, R39, 0xfffffff0, RZ, 0xc0, !PT ;  /* 0xfffffff027027812 */ /* 0x004fc600078ec0ff */
[----:B------:R2:W-:Y:S01]  /*2b20*/  STL.64 [R1+0x80], R42 ;  /* 0x0000802a01007387 */ /* 0x0005e20000100a00 */
[----:B---3--:R-:W-:Y:S01]  /*2b30*/  CS2R R38, SRZ ;  /* 0x0000000000267805 */ /* 0x008fe2000001ff00 */
[----:B------:R-:W-:-:S05]  /*2b40*/  IMAD.IADD R2, R84, 0x1, -R2 ;  /* 0x0000000154027824 */ /* 0x000fca00078e0a02 */
[----:B------:R-:W-:-:S04]  /*2b50*/  SHF.R.S32.HI R16, RZ, 0x1f, R2 ;  /* 0x0000001fff107819 */ /* 0x000fc80000011402 */
[----:B------:R-:W-:Y:S01]  /*2b60*/  LEA.HI R16, R16, R2, RZ, 0x3 ;  /* 0x0000000210107211 */ /* 0x000fe200078f18ff */
[----:B------:R-:W-:Y:S01]  /*2b70*/  @!PT LDS RZ, [RZ] ;  /* 0x00000000fffff984 */ /* 0x000fe20000000800 */
[----:B------:R-:W-:Y:S01]  /*2b80*/  @!PT LDS RZ, [RZ] ;  /* 0x00000000fffff984 */ /* 0x000fe20000000800 */
[----:B------:R-:W-:Y:S01]  /*2b90*/  @!PT LDS RZ, [RZ] ;  /* 0x00000000fffff984 */ /* 0x000fe20000000800 */
[----:B------:R3:W-:Y:S01]  /*2ba0*/  LDGSTS.E.BYPASS.LTC128B.128 [R40+0x8080], [R8.64], !P4 ;  /* 0x0808000008287fae */ /* 0x0007e2000e101d52 */
[----:B------:R-:W-:Y:S01]  /*2bb0*/  ISETP.NE.AND P4, PT, R6, RZ, PT ;  /* 0x000000ff0600720c */ /* 0x000fe20003f85270 */
[----:B------:R-:W-:Y:S02]  /*2bc0*/  IMAD.MOV.U32 R6, RZ, RZ, R26 ;  /* 0x000000ffff067224 */ /* 0x000fe400078e001a */
[----:B------:R3:W-:Y:S01]  /*2bd0*/  LDGSTS.E.BYPASS.LTC128B.128 [R40+0x9080], [R8.64+0x80], !P3 ;  /* 0x0908008008287fae */ /* 0x0007e2000d901d52 */
[----:B------:R-:W-:Y:S01]  /*2be0*/  ISETP.GE.AND P3, PT, R32, c[0x0][0x1fc], PT ;  /* 0x00007f0020007a0c */ /* 0x000fe20003f66270 */
[----:B------:R-:W-:Y:S01]  /*2bf0*/  IMAD.WIDE.U32 R150, R15, c[0x0][0x240], R6 ;  /* 0x000090000f967a25 */ /* 0x000fe200078e0006 */
[----:B----4-:R-:W-:Y:S01]  /*2c00*/  IADD3 R22, R43, UR5, RZ ;  /* 0x000000052b167c10 */ /* 0x010fe2000fffe0ff */
[----:B------:R3:W-:Y:S01]  /*2c10*/  LDGSTS.E.BYPASS.LTC128B.128 [R40+0xa080], [R8.64+0x100], !P2 ;  /* 0x0a08010008287fae */ /* 0x0007e2000d101d52 */
[----:B------:R-:W-:Y:S01]  /*2c20*/  LOP3.LUT R6, R16, 0xfffffff8, RZ, 0xc0, !PT ;  /* 0xfffffff810067812 */ /* 0x000fe200078ec0ff */
[----:B------:R-:W-:Y:S01]  /*2c30*/  ULDC.64 UR4, c[0x0][0x290] ;  /* 0x0000a40000047ab9 */ /* 0x000fe20000000a00 */
[----:B------:R-:W-:Y:S01]  /*2c40*/  ISETP.GE.AND P2, PT, R32, c[0x0][0x16c], PT ;  /* 0x00005b0020007a0c */ /* 0x000fe20003f46270 */
[----:B------:R3:W-:Y:S01]  /*2c50*/  LDGSTS.E.BYPASS.LTC128B.128 [R40+0xb080], [R8.64+0x180], !P0 ;  /* 0x0b08018008287fae */ /* 0x0007e2000c101d52 */
[----:B------:R-:W-:Y:S01]  /*2c60*/  ISETP.GE.AND P0, PT, R34, c[0x0][0x16c], PT ;  /* 0x00005b0022007a0c */ /* 0x000fe20003f06270 */
[----:B------:R-:W-:Y:S01]  /*2c70*/  UIMAD UR4, UR11, UR4, URZ ;  /* 0x000000040b0472a4 */ /* 0x000fe2000f8e023f */
[----:B------:R-:W-:Y:S01]  /*2c80*/  SEL R17, RZ, 0x1, P4 ;  /* 0x00000001ff117807 */ /* 0x000fe20002000000 */
[----:B------:R4:W-:Y:S01]  /*2c90*/  STL [R1+0xa8], R22 ;  /* 0x0000a81601007387 */ /* 0x0009e20000100800 */
[----:B------:R-:W-:Y:S01]  /*2ca0*/  SEL R27, RZ, 0x4, P0 ;  /* 0x00000004ff1b7807 */ /* 0x000fe20000000000 */
[----:B------:R-:W-:Y:S01]  /*2cb0*/  IMAD.IADD R2, R2, 0x1, -R6 ;  /* 0x0000000102027824 */ /* 0x000fe200078e0a06 */
[----:B------:R-:W-:Y:S01]  /*2cc0*/  ISETP.GE.AND P0, PT, R33, c[0x0][0x16c], PT ;  /* 0x00005b0021007a0c */ /* 0x000fe20003f06270 */
[----:B------:R-:W-:Y:S01]  /*2cd0*/  STL.64 [R1+0x78], R30 ;  /* 0x0000781e01007387 */ /* 0x000fe20000100a00 */
[----:B------:R-:W-:Y:S01]  /*2ce0*/  ISETP.GE.OR P4, PT, R34, c[0x0][0x1fc], !P1 ;  /* 0x00007f0022007a0c */ /* 0x000fe20004f86670 */
[----:B------:R-:W-:Y:S01]  /*2cf0*/  UIMAD UR4, UR12, UR5, UR4 ;  /* 0x000000050c0472a4 */ /* 0x000fe2000f8e0204 */
[----:B------:R-:W-:Y:S01]  /*2d00*/  SEL R26, RZ, 0x8, P0 ;  /* 0x00000008ff1a7807 */ /* 0x000fe20000000000 */
[----:B------:R-:W-:Y:S01]  /*2d10*/  STL.64 [R1+0xa0], R150 ;  /* 0x0000a09601007387 */ /* 0x000fe20000100a00 */
[----:B------:R-:W-:-:S02]  /*2d20*/  @!P6 IADD3 R5, P0, R42, UR7, RZ ;  /* 0x000000072a05ec10 */ /* 0x000fc4000ff1e0ff */
[----:B------:R-:W-:Y:S01]  /*2d30*/  SEL R25, RZ, 0xffffffff, P2 ;  /* 0xffffffffff197807 */ /* 0x000fe20001000000 */
[----:B--2---:R-:W-:Y:S01]  /*2d40*/  CS2R R42, SRZ ;  /* 0x00000000002a7805 */ /* 0x004fe2000001ff00 */
[----:B------:R-:W-:Y:S02]  /*2d50*/  ISETP.GE.AND P2, PT, R34, c[0x0][0x1fc], PT ;  /* 0x00007f0022007a0c */ /* 0x000fe40003f46270 */
[----:B------:R-:W-:Y:S01]  /*2d60*/  CS2R R34, SRZ ;  /* 0x0000000000227805 */ /* 0x000fe2000001ff00 */
[----:B---3--:R-:W-:Y:S01]  /*2d70*/  @!P6 IADD3.X R8, R22, UR20, RZ, P0, !PT ;  /* 0x000000141608ec10 */ /* 0x008fe200087fe4ff */
[----:B------:R-:W-:Y:S01]  /*2d80*/  IMAD.SHL.U32 R9, R18, 0x10, RZ ;  /* 0x0000001012097824 */ /* 0x000fe200078e00ff */
[C---:B------:R-:W-:Y:S02]  /*2d90*/  @!P6 LEA R4, P0, R5.reuse, c[0x0][0x258], 0x2 ;  /* 0x000096000504ea11 */ /* 0x040fe400078010ff */
[----:B----4-:R-:W-:Y:S02]  /*2da0*/  SEL R22, RZ, 0xffffffff, P3 ;  /* 0xffffffffff167807 */ /* 0x010fe40001800000 */
[----:B------:R-:W-:-:S02]  /*2db0*/  @!P6 LEA.HI.X R5, R5, c[0x0][0x25c], R8, 0x2, P0 ;  /* 0x000097000505ea11 */ /* 0x000fc400000f1408 */
[----:B------:R-:W-:Y:S02]  /*2dc0*/  SHF.R.S32.HI R8, RZ, 0x1f, R0 ;  /* 0x0000001fff087819 */ /* 0x000fe40000011400 */
[----:B------:R-:W-:Y:S02]  /*2dd0*/  LOP3.LUT R14, R14, 0x10, R9, 0xf8, !PT ;  /* 0x000000100e0e7812 */ /* 0x000fe400078ef809 */
[----:B------:R-:W-:Y:S02]  /*2de0*/  LEA.HI R8, R8, R0, RZ, 0x2 ;  /* 0x0000000008087211 */ /* 0x000fe400078f10ff */
[----:B------:R-:W-:Y:S02]  /*2df0*/  ISETP.GE.OR P3, PT, R33, c[0x0][0x1fc], !P1 ;  /* 0x00007f0021007a0c */ /* 0x000fe40004f66670 */
[----:B------:R-:W-:Y:S02]  /*2e00*/  LOP3.LUT R7, R8, 0x7ffffffc, RZ, 0xc0, !PT ;  /* 0x7ffffffc08077812 */ /* 0x000fe400078ec0ff */
[----:B------:R-:W-:-:S02]  /*2e10*/  ISETP.NE.AND P1, PT, R29, RZ, PT ;  /* 0x000000ff1d00720c */ /* 0x000fc40003f25270 */
[----:B------:R-:W-:Y:S01]  /*2e20*/  LOP3.LUT R6, R14, 0x8, R37, 0xf8, !PT ;  /* 0x000000080e067812 */ /* 0x000fe200078ef825 */
[----:B------:R-:W-:Y:S01]  /*2e30*/  IMAD.IADD R0, R0, 0x1, -R7 ;  /* 0x0000000100007824 */ /* 0x000fe200078e0a07 */
[----:B------:R-:W-:Y:S02]  /*2e40*/  LEA.HI.SX32 R7, R8, R9, 0x1e ;  /* 0x0000000908077211 */ /* 0x000fe400078ff2ff */
[----:B------:R-:W-:Y:S01]  /*2e50*/  ISETP.GE.AND P0, PT, R33, c[0x0][0x1fc], PT ;  /* 0x00007f0021007a0c */ /* 0x000fe20003f06270 */
[----:B------:R-:W-:Y:S01]  /*2e60*/  IMAD R15, R23, 0x4, R0 ;  /* 0x00000004170f7824 */ /* 0x000fe200078e0200 */
[----:B------:R-:W-:Y:S01]  /*2e70*/  LOP3.LUT R8, R6, R20, RZ, 0x3c, !PT ;  /* 0x0000001406087212 */ /* 0x000fe200078e3cff */
[----:B------:R2:W-:Y:S01]  /*2e80*/  STL [R1+0x58], R7 ;  /* 0x0000580701007387 */ /* 0x0005e20000100800 */
[----:B------:R-:W-:Y:S01]  /*2e90*/  IMAD.SHL.U32 R0, R22, 0x2, RZ ;  /* 0x0000000216007824 */ /* 0x000fe200078e00ff */
[----:B------:R-:W-:Y:S01]  /*2ea0*/  LOP3.LUT R14, R19, 0x20, R12, 0xf8, !PT ;  /* 0x00000020130e7812 */ /* 0x000fe200078ef80c */
[----:B------:R-:W-:Y:S01]  /*2eb0*/  IMAD.SHL.U32 R6, R25, 0x2, RZ ;  /* 0x0000000219067824 */ /* 0x000fe200078e00ff */
[----:B------:R-:W-:Y:S01]  /*2ec0*/  IADD3 R12, R31, UR4, RZ ;  /* 0x000000041f0c7c10 */ /* 0x000fe2000fffe0ff */
[----:B------:R-:W-:Y:S01]  /*2ed0*/  ULDC.64 UR4, c[0x0][0x240] ;  /* 0x0000900000047ab9 */ /* 0x000fe20000000a00 */
[----:B------:R-:W-:Y:S01]  /*2ee0*/  LOP3.LUT R17, R0, 0x2, R17, 0xe2, !PT ;  /* 0x0000000200117812 */ /* 0x000fe200078ee211 */
[----:B------:R-:W-:Y:S01]  /*2ef0*/  UIMAD UR4, UR11, UR4, URZ ;  /* 0x000000040b0472a4 */ /* 0x000fe2000f8e023f */
[----:B------:R-:W-:Y:S01]  /*2f00*/  LOP3.LUT R6, R6, 0x2, R28, 0xe2, !PT ;  /* 0x0000000206067812 */ /* 0x000fe200078ee21c */
[----:B------:R-:W-:Y:S01]  /*2f10*/  STL [R1+0x94], R12 ;  /* 0x0000940c01007387 */ /* 0x000fe20000100800 */
[----:B------:R-:W-:Y:S01]  /*2f20*/  CS2R R32, SRZ ;  /* 0x0000000000207805 */ /* 0x000fe2000001ff00 */
[----:B------:R-:W-:Y:S01]  /*2f30*/  UIMAD UR4, UR12, UR5, UR4 ;  /* 0x000000050c0472a4 */ /* 0x000fe2000f8e0204 */
[----:B------:R-:W-:Y:S01]  /*2f40*/  LOP3.LUT R6, R26, R6, R27, 0xfe, !PT ;  /* 0x000000061a067212 */ /* 0x000fe200078efe1b */
[----:B------:R-:W-:Y:S01]  /*2f50*/  CS2R R28, SRZ ;  /* 0x00000000001c7805 */ /* 0x000fe2000001ff00 */
[----:B------:R-:W-:Y:S01]  /*2f60*/  CS2R R26, SRZ ;  /* 0x00000000001a7805 */ /* 0x000fe2000001ff00 */
[----:B------:R-:W-:-:S02]  /*2f70*/  CS2R R22, SRZ ;  /* 0x0000000000167805 */ /* 0x000fc4000001ff00 */
[----:B------:R3:W-:Y:S01]  /*2f80*/  STL [R1+0x60], R6 ;  /* 0x0000600601007387 */ /* 0x0007e20000100800 */
[----:B--2---:R-:W-:-:S05]  /*2f90*/  @!P6 IMAD.SHL.U32 R7, R84, 0x10, RZ ;  /* 0x000000105407e824 */ /* 0x004fca00078e00ff */
[----:B------:R2:W-:Y:S04]  /*2fa0*/  @!P6 LDGSTS.E.BYPASS.LTC128B.128 [R7+0x14080], [R4.64] ;  /* 0x140800000407efae */ /* 0x0005e8000b901d52 */
[----:B------:R-:W0:Y:S04]  /*2fb0*/  LDGDEPBAR ;  /* 0x00000000000079af */ /* 0x000e280000000000 */
[----:B------:R4:W-:Y:S01]  /*2fc0*/  LDGSTS.E.BYPASS.LTC128B.128 [R40+0x10080], [R10.64], !P1 ;  /* 0x100800000a287fae */ /* 0x0009e2000c901d52 */
[----:B------:R-:W-:Y:S01]  /*2fd0*/  LOP3.LUT P1, RZ, R2, 0x2, RZ, 0xc0, !PT ;  /* 0x0000000202ff7812 */ /* 0x000fe2000782c0ff */
[----:B---3--:R-:W-:-:S02]  /*2fe0*/  IMAD.SHL.U32 R6, R16, 0x40, RZ ;  /* 0x0000004010067824 */ /* 0x008fc400078e00ff */
[----:B------:R4:W-:Y:S03]  /*2ff0*/  LDGSTS.E.BYPASS.LTC128B.128 [R40+0x11080], [R10.64+0x80], !P5 ;  /* 0x110800800a287fae */ /* 0x0009e6000e901d52 */
[----:B------:R-:W-:Y:S01]  /*3000*/  LOP3.LUT R6, R6, 0xfffffe00, RZ, 0xc0, !PT ;  /* 0xfffffe0006067812 */ /* 0x000fe200078ec0ff */
[----:B------:R4:W-:Y:S04]  /*3010*/  LDGSTS.E.BYPASS.LTC128B.128 [R40+0x12080], [R10.64+0x100], !P4 ;  /* 0x120801000a287fae */ /* 0x0009e8000e101d52 */
[----:B------:R4:W-:Y:S01]  /*3020*/  LDGSTS.E.BYPASS.LTC128B.128 [R40+0x13080], [R10.64+0x180], !P3 ;  /* 0x130801800a287fae */ /* 0x0009e2000d901d52 */
[----:B--2---:R-:W-:Y:S02]  /*3030*/  SEL R5, RZ, 0x8, P0 ;  /* 0x00000008ff057807 */ /* 0x004fe40000000000 */
[----:B------:R-:W-:-:S02]  /*3040*/  IADD3 R0, P0, R30, UR7, RZ ;  /* 0x000000071e007c10 */ /* 0x000fc4000ff1e0ff */
[----:B------:R-:W-:Y:S01]  /*3050*/  SEL R7, RZ, 0x4, P2 ;  /* 0x00000004ff077807 */ /* 0x000fe20001000000 */
[----:B------:R-:W-:Y:S01]  /*3060*/  CS2R R30, SRZ ;  /* 0x00000000001e7805 */ /* 0x000fe2000001ff00 */
[C---:B------:R-:W-:Y:S01]  /*3070*/  LOP3.LUT P2, RZ, R2.reuse, 0x4, RZ, 0xc0, !PT ;  /* 0x0000000402ff7812 */ /* 0x040fe2000784c0ff */
[----:B------:R-:W-:Y:S01]  /*3080*/  IMAD.SHL.U32 R2, R2, 0x40, RZ ;  /* 0x0000004002027824 */ /* 0x000fe200078e00ff */
[----:B------:R-:W-:Y:S02]  /*3090*/  IADD3.X R4, R12, UR20, RZ, P0, !PT ;  /* 0x000000140c047c10 */ /* 0x000fe400087fe4ff */
[C---:B------:R-:W-:Y:S02]  /*30a0*/  LEA R12, P0, R0.reuse, c[0x0][0x280], 0x2 ;  /* 0x0000a000000c7a11 */ /* 0x040fe400078010ff */
[----:B------:R-:W-:Y:S02]  /*30b0*/  LOP3.LUT R5, R5, R17, R7, 0xfe, !PT ;  /* 0x0000001105057212 */ /* 0x000fe400078efe07 */
[----:B------:R-:W-:Y:S01]  /*30c0*/  LEA.HI.X R13, R0, c[0x0][0x284], R4, 0x2, P0 ;  /* 0x0000a100000d7a11 */ /* 0x000fe200000f1404 */
[----:B------:R-:W-:Y:S01]  /*30d0*/  IMAD.SHL.U32 R4, R36, 0x8, RZ ;  /* 0x0000000824047824 */ /* 0x000fe200078e00ff */
[----:B------:R-:W-:Y:S01]  /*30e0*/  LOP3.LUT R0, R2, 0x1c0, RZ, 0xc0, !PT ;  /* 0x000001c002007812 */ /* 0x000fe200078ec0ff */
[----:B------:R2:W-:Y:S01]  /*30f0*/  STL [R1+0x5c], R5 ;  /* 0x00005c0501007387 */ /* 0x0005e20000100800 */
[----:B------:R-:W-:Y:S01]  /*3100*/  ISETP.GE.AND P0, PT, R84, 0x8, PT ;  /* 0x000000085400780c */ /* 0x000fe20003f06270 */
[----:B------:R-:W-:Y:S01]  /*3110*/  CS2R R36, SRZ ;  /* 0x0000000000247805 */ /* 0x000fe2000001ff00 */
[----:B------:R-:W-:-:S02]  /*3120*/  SHF.R.U32.HI R2, RZ, 0x3, R0 ;  /* 0x00000003ff027819 */ /* 0x000fc40000011600 */
[----:B----4-:R-:W-:Y:S01]  /*3130*/  IADD3 R10, R151, UR4, RZ ;  /* 0x00000004970a7c10 */ /* 0x010fe2000fffe0ff */
[----:B------:R-:W-:Y:S01]  /*3140*/  CS2R R40, SRZ ;  /* 0x0000000000287805 */ /* 0x000fe2000001ff00 */
[----:B------:R-:W-:-:S03]  /*3150*/  LOP3.LUT R9, R2, R14, R0, 0x1e, !PT ;  /* 0x0000000e02097212 */ /* 0x000fc600078e1e00 */
[----:B------:R-:W-:Y:S01]  /*3160*/  STL [R1+0xac], R10 ;  /* 0x0000ac0a01007387 */ /* 0x000fe20000100800 */
[----:B--2---:R-:W-:-:S05]  /*3170*/  IMAD.SHL.U32 R5, R24, 0x8, RZ ;  /* 0x0000000818057824 */ /* 0x004fca00078e00ff */
[C---:B------:R-:W-:Y:S02]  /*3180*/  LOP3.LUT R7, R0.reuse, 0x8, R5, 0xf8, !PT ;  /* 0x0000000800077812 */ /* 0x040fe400078ef805 */
[----:B------:R-:W-:Y:S01]  /*3190*/  LOP3.LUT R5, R0, 0x38, R4, 0xf8, !PT ;  /* 0x0000003800057812 */ /* 0x000fe200078ef804 */
[C---:B------:R-:W-:Y:S01]  /*31a0*/  IMAD R0, R24.reuse, 0x200, R8 ;  /* 0x0000020018007824 */ /* 0x040fe200078e0208 */
[----:B------:R-:W-:Y:S01]  /*31b0*/  LOP3.LUT R4, R7, R2, RZ, 0x3c, !PT ;  /* 0x0000000207047212 */ /* 0x000fe200078e3cff */
[----:B------:R-:W-:Y:S01]  /*31c0*/  IMAD R8, R24, 0x1000, R6 ;  /* 0x0000100018087824 */ /* 0x000fe200078e0206 */
[----:B------:R-:W-:Y:S01]  /*31d0*/  LOP3.LUT R7, R9, R6, RZ, 0xfc, !PT ;  /* 0x0000000609077212 */ /* 0x000fe200078efcff */
[----:B------:R-:W-:Y:S01]  /*31e0*/  IMAD.SHL.U32 R9, R15, 0x2, RZ ;  /* 0x000000020f097824 */ /* 0x000fe200078e00ff */
[----:B------:R-:W-:Y:S01]  /*31f0*/  LOP3.LUT R5, R5, R2, RZ, 0x3c, !PT ;  /* 0x0000000205057212 */ /* 0x000fe200078e3cff */
[----:B------:R-:W-:Y:S01]  /*3200*/  IMAD R3, R0, 0x2, R3 ;  /* 0x0000000200037824 */ /* 0x000fe200078e0203 */
[-C--:B------:R-:W-:Y:S01]  /*3210*/  IADD3 R2, R4, R6.reuse, R21 ;  /* 0x0000000604027210 */ /* 0x080fe20007ffe015 */
[----:B------:R-:W-:Y:S01]  /*3220*/  IMAD.SHL.U32 R0, R0, 0x2, RZ ;  /* 0x0000000200007824 */ /* 0x000fe200078e00ff */
[----:B------:R2:W-:Y:S01]  /*3230*/  STL [R1+0x90], R9 ;  /* 0x0000900901007387 */ /* 0x0005e20000100800 */
[----:B------:R-:W-:Y:S01]  /*3240*/  IMAD.IADD R8, R8, 0x1, R5 ;  /* 0x0000000108087824 */ /* 0x000fe200078e0205 */
[----:B------:R-:W-:Y:S01]  /*3250*/  LOP3.LUT R6, R4, R6, RZ, 0xfc, !PT ;  /* 0x0000000604067212 */ /* 0x000fe200078efcff */
[----:B------:R-:W-:Y:S01]  /*3260*/  IMAD.MOV.U32 R5, RZ, RZ, 0x10 ;  /* 0x00000010ff057424 */ /* 0x000fe200078e00ff */
[----:B------:R-:W-:Y:S01]  /*3270*/  CS2R R24, SRZ ;  /* 0x0000000000187805 */ /* 0x000fe2000001ff00 */
[----:B------:R-:W-:Y:S01]  /*3280*/  @!P0 IMAD.SHL.U32 R4, R84, 0x10, RZ ;  /* 0x0000001054048824 */ /* 0x000fe200078e00ff */
[----:B------:R-:W-:Y:S01]  /*3290*/  CS2R R20, SRZ ;  /* 0x0000000000147805 */ /* 0x000fe2000001ff00 */
[----:B------:R-:W-:Y:S01]  /*32a0*/  IMAD.SHL.U32 R2, R2, 0x2, RZ ;  /* 0x0000000202027824 */ /* 0x000fe200078e00ff */
[----:B------:R-:W-:Y:S01]  /*32b0*/  SEL R5, R5, 0xfffffff0, !P1 ;  /* 0xfffffff005057807 */ /* 0x000fe20004800000 */
[----:B------:R-:W-:Y:S01]  /*32c0*/  CS2R R84, SRZ ;  /* 0x0000000000547805 */ /* 0x000fe2000001ff00 */
[----:B------:R3:W-:Y:S04]  /*32d0*/  @!P0 LDGSTS.E.BYPASS.LTC128B.128 [R4+0x14100], [R12.64] ;  /* 0x141000000c048fae */ /* 0x0007e8000b901d52 */
[----:B------:R-:W0:Y:S01]  /*32e0*/  LDGDEPBAR ;  /* 0x00000000000079af */ /* 0x000e220000000000 */
[----:B--2---:R-:W-:-:S05]  /*32f0*/  IADD3 R9, -R9, UR8, RZ ;  /* 0x0000000809097c10 */ /* 0x004fca000fffe1ff */
[----:B------:R2:W-:Y:S04]  /*3300*/  STL [R1+0x6c], R9 ;  /* 0x00006c0901007387 */ /* 0x0005e80000100800 */
[----:B------:R4:W-:Y:S01]  /*3310*/  STL [R1+0x38], R3 ;  /* 0x0000380301007387 */ /* 0x0009e20000100800 */
[----:B---3--:R-:W-:-:S03]  /*3320*/  SEL R4, R148, 0xffffffe0, !P2 ;  /* 0xffffffe094047807 */ /* 0x008fc60005000000 */
[----:B------:R3:W-:Y:S01]  /*3330*/  STL [R1+0x3c], R0 ;  /* 0x00003c0001007387 */ /* 0x0007e20000100800 */
[----:B--2---:R-:W-:Y:S02]  /*3340*/  LEA R9, R6, 0x15180, 0x1 ;  /* 0x0001518006097811 */ /* 0x004fe400078e08ff */
[----:B------:R-:W-:Y:S01]  /*3350*/  LEA R6, R8, 0x80, 0x1 ;  /* 0x0000008008067811 */ /* 0x000fe200078e08ff */
[----:B----4-:R-:W-:Y:S02]  /*3360*/  IMAD R3, R5, 0x2, R2 ;  /* 0x0000000205037824 */ /* 0x010fe400078e0202 */
[----:B------:R-:W-:Y:S01]  /*3370*/  STL [R1+0x40], R9 ;  /* 0x0000400901007387 */ /* 0x000fe20000100800 */
[----:B---3--:R-:W-:-:S03]  /*3380*/  IMAD.SHL.U32 R0, R7, 0x2, RZ ;  /* 0x0000000207007824 */ /* 0x008fc600078e00ff */
[----:B------:R2:W-:Y:S01]  /*3390*/  STL [R1+0x24], R6 ;  /* 0x0000240601007387 */ /* 0x0005e20000100800 */
[C---:B------:R-:W-:Y:S02]  /*33a0*/  IMAD R7, R4.reuse, 0x2, R2 ;  /* 0x0000000204077824 */ /* 0x040fe400078e0202 */
[----:B------:R-:W-:-:S03]  /*33b0*/  IMAD R252, R4, 0x2, R3 ;  /* 0x0000000204fc7824 */ /* 0x000fc600078e0203 */
[----:B------:R3:W-:Y:S01]  /*33c0*/  STL [R1+0x20], R7 ;  /* 0x0000200701007387 */ /* 0x0007e20000100800 */
[--C-:B--2---:R-:W-:Y:S02]  /*33d0*/  IMAD R6, R5, 0x2, R9.reuse ;  /* 0x0000000205067824 */ /* 0x104fe400078e0209 */
[C---:B------:R-:W-:Y:S02]  /*33e0*/  IMAD R5, R4.reuse, 0x2, R9 ;  /* 0x0000000204057824 */ /* 0x040fe400078e0209 */
[----:B------:R-:W-:Y:S01]  /*33f0*/  IMAD R4, R4, 0x2, R6 ;  /* 0x0000000204047824 */ /* 0x000fe200078e0206 */
[----:B------:R3:W-:Y:S04]  /*3400*/  STL [R1+0x44], R6 ;  /* 0x0000440601007387 */ /* 0x0007e80000100800 */
[----:B------:R3:W-:Y:S04]  /*3410*/  STL [R1+0x4c], R5 ;  /* 0x00004c0501007387 */ /* 0x0007e80000100800 */
[----:B-1----:R3:W-:Y:S02]  /*3420*/  STL [R1+0x48], R4 ;  /* 0x0000480401007387 */ /* 0x0027e40000100800 */
.L_x_452:
[----:B-1----:R-:W2:Y:S01]  /*3430*/  LDL R159, [R1+0x28] ;  /* 0x00002800019f7983 */ /* 0x002ea20000100800 */
[----:B------:R-:W-:Y:S04]  /*3440*/  DEPBAR.LE SB0, 0x0 ;  /* 0x000080000000791a */ /* 0x000fe80000000000 */
[----:B------:R-:W4:Y:S01]  /*3450*/  LDL R158, [R1+0x2c] ;  /* 0x00002c00019e7983 */ /* 0x000f220000100800 */
[----:B------:R-:W-:Y:S02]  /*3460*/  USHF.L.U32 UR8, UR6, 0x5, URZ ;  /* 0x0000000506087899 */ /* 0x000fe4000800063f */
[----:B------:R-:W-:Y:S01]  /*3470*/  UIADD3 UR7, UR6, 0x1, URZ ;  /* 0x0000000106077890 */ /* 0x000fe2000fffe03f */
[----:B-----5:R-:W5:Y:S01]  /*3480*/  LDL R157, [R1+0x34] ;  /* 0x00003400019d7983 */ /* 0x020f620000100800 */
[----:B------:R-:W-:Y:S02]  /*3490*/  UIADD3 UR4, -UR9, 0x1, UR8 ;  /* 0x0000000109047890 */ /* 0x000fe4000fffe108 */
[----:B------:R-:W-:Y:S01]  /*34a0*/  UISETP.GE.AND UP0, UPT, UR7, UR10, UPT ;  /* 0x0000000a0700728c */ /* 0x000fe2000bf06270 */
[----:B---3--:R-:W3:Y:S01]  /*34b0*/  LDL R232, [R1+0x20] ;  /* 0x0000200001e87983 */ /* 0x008ee20000100800 */
[----:B------:R-:W-:Y:S03]  /*34c0*/  UIADD3 UR4, -UR14, UR4, UR13 ;  /* 0x000000040e047290 */ /* 0x000fe6000fffe10d */
[----:B------:R-:W3:Y:S04]  /*34d0*/  LDL R156, [R1+0x30] ;  /* 0x00003000019c7983 */ /* 0x000ee80000100800 */
[----:B------:R-:W-:Y:S01]  /*34e0*/  BAR.SYNC.DEFER_BLOCKING 0x0 ;  /* 0x0000000000007b1d */ /* 0x000fe20000010000 */
[----:B------:R-:W-:Y:S05]  /*34f0*/  PLOP3.LUT P5, PT, PT, PT, UP0, 0x80, 0x0 ;  /* 0x000000000000781c */ /* 0x000fea0003faf008 */
[----:B------:R-:W-:Y:S04]  /*3500*/  LDSM.16.M88.4 R8, [R2+0x8080] ;  /* 0x008080000208783b */ /* 0x000fe80000000200 */
[----:B------:R-:W-:Y:S04]  /*3510*/  LDSM.16.M88.4 R16, [R3+0x8080] ;  /* 0x008080000310783b */ /* 0x000fe80000000200 */
[----:B------:R-:W3:Y:S04]  /*3520*/  LDL R229, [R1+0x58] ;  /* 0x0000580001e57983 */ /* 0x000ee80000100800 */
[----:B------:R-:W3:Y:S04]  /*3530*/  LDL R231, [R1+0x90] ;  /* 0x0000900001e77983 */ /* 0x000ee80000100800 */
[----:B------:R-:W3:Y:S04]  /*3540*/  LDL R230, [R1+0x6c] ;  /* 0x00006c0001e67983 */ /* 0x000ee80000100800 */
[----:B------:R-:W3:Y:S04]  /*3550*/  LDL R241, [R1+0x3c] ;  /* 0x00003c0001f17983 */ /* 0x000ee80000100800 */
[----:B------:R-:W3:Y:S04]  /*3560*/  LDL R240, [R1+0x38] ;  /* 0x0000380001f07983 */ /* 0x000ee80000100800 */
[----:B--2---:R-:W1:Y:S04]  /*3570*/  LDSM.16.M88.4 R12, [R159+0x80] ;  /* 0x000080009f0c783b */ /* 0x004e680000000200 */
[----:B----4-:R-:W2:Y:S04]  /*3580*/  LDSM.16.M88.4 R148, [R158+0x80] ;  /* 0x000080009e94783b */ /* 0x010ea80000000200 */
[----:B-----5:R-:W-:Y:S01]  /*3590*/  LDSM.16.M88.4 R152, [R157+0x80] ;  /* 0x000080009d98783b */ /* 0x020fe20000000200 */
[C---:B-1----:R-:W-:Y:S08]  /*35a0*/  HMMA.16816.F32 R4, R8.reuse, R12, RZ ;  /* 0x0000000c0804723c */ /* 0x042ff000000018ff */
[----:B------:R-:W-:Y:S01]  /*35b0*/  HMMA.16816.F32 R8, R8, R14, RZ ;  /* 0x0000000e0808723c */ /* 0x000fe200000018ff */
[----:B---3--:R-:W1:Y:S04]  /*35c0*/  LDSM.16.M88.4 R12, [R232+0x8080] ;  /* 0x00808000e80c783b */ /* 0x008e680000000200 */
[----:B------:R-:W-:Y:S04]  /*35d0*/  LDS R160, [R229.X4+0x14080] ;  /* 0x01408000e5a07984 */ /* 0x000fe80000004800 */
[----:B------:R-:W-:Y:S07]  /*35e0*/  LDS R161, [R229.X4+0x140a0] ;  /* 0x0140a000e5a17984 */ /* 0x000fee0000004800 */
        /* <DEDUP_REMOVED lines=73> */
[----:B------:R-:W5:Y:S05]  /*3a80*/  MUFU.TANH R228, R6 ;  /* 0x0000000600e47308 */ /* 0x000f6a0000002400 */
[C---:B---3--:R-:W-:Y:S05]  /*3a90*/  HMMA.16816.F32 R12, R152.reuse, R168, R12 ;  /* 0x000000a8980c723c */ /* 0x048fea000000180c */
[----:B------:R3:W1:Y:S03]  /*3aa0*/  MUFU.TANH R163, R7 ;  /* 0x0000000700a37308 */ /* 0x0006660000002400 */
[----:B------:R-:W-:Y:S01]  /*3ab0*/  HMMA.16816.F32 R16, R152, R170, R16 ;  /* 0x000000aa9810723c */ /* 0x000fe20000001810 */
[----:B------:R-:W1:Y:S06]  /*3ac0*/  LDSM.16.M88.4 R152, [R252+0x10080] ;  /* 0x01008000fc98783b */ /* 0x000e6c0000000200 */
[----:B------:R-:W1:Y:S09]  /*3ad0*/  MUFU.TANH R157, R8 ;  /* 0x00000008009d7308 */ /* 0x000e720000002400 */
[C---:B--2---:R-:W-:Y:S01]  /*3ae0*/  HMMA.16816.F32 R12, R148.reuse, R172, R12 ;  /* 0x000000ac940c723c */ /* 0x044fe2000000180c */
[----:B------:R-:W2:Y:S01]  /*3af0*/  MUFU.TANH R156, R9 ;  /* 0x00000009009c7308 */ /* 0x000ea20000002400 */
[----:B---3--:R-:W-:Y:S06]  /*3b00*/  LDSM.16.M88.4 R4, [R232+0x13080] ;  /* 0x01308000e804783b */ /* 0x008fec0000000200 */
[----:B------:R-:W-:Y:S01]  /*3b10*/  HMMA.16816.F32 R16, R148, R174, R16 ;  /* 0x000000ae9410723c */ /* 0x000fe20000001810 */
[----:B------:R-:W3:Y:S02]  /*3b20*/  LDSM.16.M88.4 R148, [R2+0x11080] ;  /* 0x011080000294783b */ /* 0x000ee40000000200 */
[----:B------:R-:W2:-:S13]  /*3b30*/  MUFU.TANH R159, R10 ;  /* 0x0000000a009f7308 */ /* 0x000e9a0000002400 */
        /* <DEDUP_REMOVED lines=29> */
[----:B------:R-:W-:Y:S05]  /*3d10*/  IADD3 R148, -R231, UR4, R229 ;  /* 0x00000004e7947c10 */ /* 0x000fea000fffe1e5 */
[----:B------:R-:W-:Y:S02]  /*3d20*/  IMNMX R149, R230, R148, PT ;  /* 0x00000094e6957217 */ /* 0x000fe40003800200 */
[----:B------:R-:W-:Y:S02]  /*3d30*/  IADD3 R148, R148, 0x8, RZ ;  /* 0x0000000894947810 */ /* 0x000fe40007ffe0ff */
[C---:B------:R-:W-:Y:S01]  /*3d40*/  ISETP.GT.AND P0, PT, R149.reuse, RZ, PT ;  /* 0x000000ff9500720c */ /* 0x040fe20003f04270 */
[C---:B-1----:R-:W-:Y:S05]  /*3d50*/  HMMA.16816.F32 R12, R152.reuse, R216, R12 ;  /* 0x000000d8980c723c */ /* 0x042fea000000180c */
[----:B------:R-:W-:Y:S03]  /*3d60*/  IMNMX R148, R230, R148, PT ;  /* 0x00000094e6947217 */ /* 0x000fe60003800200 */
[----:B------:R-:W-:Y:S01]  /*3d70*/  HMMA.16816.F32 R16, R152, R218, R16 ;  /* 0x000000da9810723c */ /* 0x000fe20000001810 */
[----:B------:R-:W3:Y:S01]  /*3d80*/  LDL R155, [R1+0x64] ;  /* 0x00006400019b7983 */ /* 0x000ee20000100800 */
[----:B------:R1:W1:Y:S01]  /*3d90*/  MUFU.TANH R154, R11 ;  /* 0x0000000b009a7308 */ /* 0x0002620000002400 */
        /* <DEDUP_REMOVED lines=13> */
[----:B------:R-:W2:Y:S03]  /*3e70*/  LDS R4, [R229.X4+0x14120] ;  /* 0x01412000e5047984 */ /* 0x000ea60000004800 */
[----:B-----5:R-:W-:Y:S02]  /*3e80*/  FSEL R150, R228, -INF , P0 ;  /* 0xff800000e4967808 */ /* 0x020fe40000000000 */
        /* <DEDUP_REMOVED lines=8> */
[----:B------:R-:W5:Y:S01]  /*3f10*/  LDL R149, [R1+0x68] ;  /* 0x0000680001957983 */ /* 0x000f620000100800 */
[C---:B-1----:R-:W-:Y:S04]  /*3f20*/  HMMA.16816.F32 R12, R8.reuse, R224, R12 ;  /* 0x000000e0080c723c */ /* 0x042fe8000000180c */
[----:B------:R-:W-:Y:S01]  /*3f30*/  MUFU.EX2 R151, R151 ;  /* 0x0000009700977308 */ /* 0x000fe20000000800 */
[----:B--2---:R-:W-:Y:S01]  /*3f40*/  FSEL R7, R156, -INF , P0 ;  /* 0xff8000009c077808 */ /* 0x004fe20000000000 */
[--C-:B------:R-:W-:Y:S01]  /*3f50*/  FFMA.FTZ R6, R6, c[0x0][0x29c], -R160.reuse ;  /* 0x0000a70006067a23 */ /* 0x100fe200000108a0 */
[----:B------:R-:W-:Y:S01]  /*3f60*/  ISETP.GT.AND P0, PT, R148, 0x21, PT ;  /* 0x000000219400780c */ /* 0x000fe20003f04270 */
[----:B------:R-:W-:Y:S04]  /*3f70*/  HMMA.16816.F32 R16, R8, R226, R16 ;  /* 0x000000e20810723c */ /* 0x000fe80000001810 */
[----:B------:R-:W-:Y:S02]  /*3f80*/  FFMA.FTZ R160, R7, c[0x0][0x29c], -R160 ;  /* 0x0000a70007a07a23 */ /* 0x000fe400000108a0 */
[----:B------:R-:W1:Y:S01]  /*3f90*/  MUFU.EX2 R6, R6 ;  /* 0x0000000600067308 */ /* 0x000e620000000800 */
[----:B------:R-:W-:Y:S01]  /*3fa0*/  FFMA.FTZ R148, -R157, R157, 1 ;  /* 0x3f8000009d947423 */ /* 0x000fe2000001019d */
[----:B------:R-:W-:Y:S04]  /*3fb0*/  FSEL R11, R159, -INF , P1 ;  /* 0xff8000009f0b7808 */ /* 0x000fe80000800000 */
[----:B------:R-:W-:Y:S01]  /*3fc0*/  FSEL R8, R154, -INF , P0 ;  /* 0xff8000009a087808 */ /* 0x000fe20000000000 */
[----:B------:R-:W-:Y:S03]  /*3fd0*/  FFMA.FTZ R11, R11, c[0x0][0x29c], -R161 ;  /* 0x0000a7000b0b7a23 */ /* 0x000fe600000108a1 */
[----:B------:R-:W2:Y:S01]  /*3fe0*/  MUFU.EX2 R7, R160 ;  /* 0x000000a000077308 */ /* 0x000ea20000000800 */
        /* <DEDUP_REMOVED lines=13> */
[C---:B--2---:R-:W-:Y:S01]  /*40c0*/  FMUL.FTZ R5, R7.reuse, R5 ;  /* 0x0000000507057220 */ /* 0x044fe20000410000 */
        /* <DEDUP_REMOVED lines=30> */
[----:B-----5:R-:W-:Y:S04]  /*42b0*/  STS [R149], R7 ;  /* 0x0000000795007388 */ /* 0x020fe80000000800 */
        /* <DEDUP_REMOVED lines=77> */
[----:B-1--4-:R-:W1:Y:S04]  /*4790*/  S2R R0, SR_TID.X ;  /* 0x0000000000007919 */ /* 0x012e680000002100 */
[----:B--2---:R-:W2:Y:S01]  /*47a0*/  LDL R247, [R1+0x50] ;  /* 0x0000500001f77983 */ /* 0x004ea20000100800 */
[----:B------:R-:W-:Y:S01]  /*47b0*/  LEA R245, P0, R245, R246, 0x5 ;  /* 0x000000f6f5f57211 */ /* 0x000fe200078028ff */
[----:B------:R-:W-:Y:S02]  /*47c0*/  IMAD.U32 R246, RZ, RZ, UR11 ;  /* 0x0000000bfff67e24 */ /* 0x000fe4000f8e00ff */
[----:B---3--:R-:W3:Y:S03]  /*47d0*/  LDL R248, [R1+0x94] ;  /* 0x0000940001f87983 */ /* 0x008ee60000100800 */
[----:B------:R-:W-:Y:S02]  /*47e0*/  LEA.HI.X R246, R244, R249, R246, 0x5, P0 ;  /* 0x000000f9f4f67211 */ /* 0x000fe400000f2cf6 */
[C---:B------:R-:W-:Y:S02]  /*47f0*/  LEA R244, P0, R245.reuse, c[0x0][0x1f0], 0x1 ;  /* 0x00007c00f5f47a11 */ /* 0x040fe400078008ff */
[----:B-1----:R-:W-:Y:S02]  /*4800*/  SHF.R.S32.HI R249, RZ, 0x1f, R0 ;  /* 0x0000001ffff97819 */ /* 0x002fe40000011400 */
[----:B------:R-:W-:Y:S02]  /*4810*/  LEA.HI.X R245, R245, c[0x0][0x1f4], R246, 0x1, P0 ;  /* 0x00007d00f5f57a11 */ /* 0x000fe400000f0cf6 */
[----:B------:R-:W4:Y:S01]  /*4820*/  LDL R246, [R1+0x5c] ;  /* 0x00005c0001f67983 */ /* 0x000f220000100800 */
[----:B------:R-:W-:Y:S03]  /*4830*/  LEA.HI R249, R249, R0, RZ, 0x3 ;  /* 0x00000000f9f97211 */ /* 0x000fe600078f18ff */
[----:B------:R1:W5:Y:S01]  /*4840*/  LDL.LU R0, [R1+0xb4] ;  /* 0x0000b40001007983 */ /* 0x0003620000300800 */
[----:B------:R-:W-:Y:S02]  /*4850*/  SHF.R.S32.HI R249, RZ, 0x3, R249 ;  /* 0x00000003fff97819 */ /* 0x000fe400000114f9 */
[C---:B----4-:R-:W-:Y:S02]  /*4860*/  LOP3.LUT P2, RZ, R246.reuse, 0x1, RZ, 0xc0, !PT ;  /* 0x00000001f6ff7812 */ /* 0x050fe4000784c0ff */
        /* <DEDUP_REMOVED lines=10> */
[----:B--2---:R2:W-:Y:S04]  /*4910*/  LDGSTS.E.BYPASS.LTC128B.128 [R247+0x10080], [R244.64], !P4 ;  /* 0x10080000f4f77fae */ /* 0x0045e8000e101d52 */
[----:B------:R2:W-:Y:S04]  /*4920*/  LDGSTS.E.BYPASS.LTC128B.128 [R247+0x11080], [R244.64+0x80], !P2 ;  /* 0x11080080f4f77fae */ /* 0x0005e8000d101d52 */
[----:B------:R2:W-:Y:S04]  /*4930*/  LDGSTS.E.BYPASS.LTC128B.128 [R247+0x12080], [R244.64+0x100], !P1 ;  /* 0x12080100f4f77fae */ /* 0x0005e8000c901d52 */
[----:B------:R2:W-:Y:S04]  /*4940*/  LDGSTS.E.BYPASS.LTC128B.128 [R247+0x13080], [R244.64+0x180], !P0 ;  /* 0x13080180f4f77fae */ /* 0x0005e8000c101d52 */
[----:B--2---:R-:W2:Y:S01]  /*4950*/  S2R R247, SR_TID.X ;  /* 0x0000000000f77919 */ /* 0x004ea20000002100 */
[----:B------:R-:W-:Y:S05]  /*4960*/  IMAD.U32 R244, RZ, RZ, UR8 ;  /* 0x00000008fff47e24 */ /* 0x000fea000f8e00ff */
[----:B------:R-:W-:Y:S04]  /*4970*/  @!P6 IADD3 R244, R244, 0x20, RZ ;  /* 0x00000020f4f4e810 */ /* 0x000fe80007ffe0ff */
[C---:B------:R-:W-:Y:S04]  /*4980*/  @!P6 IADD3 R245, P0, R244.reuse, R250, RZ ;  /* 0x000000faf4f5e210 */ /* 0x040fe80007f1e0ff */
[----:B---3--:R-:W-:Y:S02]  /*4990*/  @!P6 LEA.HI.X.SX32 R246, R244, R248, 0x1, P0 ;  /* 0x000000f8f4f6e211 */ /* 0x008fe400000f0eff */
[C---:B------:R-:W-:Y:S04]  /*49a0*/  @!P6 LEA R244, P0, R245.reuse, c[0x0][0x280], 0x2 ;  /* 0x0000a000f5f4ea11 */ /* 0x040fe800078010ff */
[----:B------:R-:W-:Y:S01]  /*49b0*/  @!P6 LEA.HI.X R245, R245, c[0x0][0x284], R246, 0x2, P0 ;  /* 0x0000a100f5f5ea11 */ /* 0x000fe200000f14f6 */
[----:B--2---:R-:W-:Y:S05]  /*49c0*/  @!P6 IMAD.SHL.U32 R246, R247, 0x10, RZ ;  /* 0x00000010f7f6e824 */ /* 0x004fea00078e00ff */
[----:B------:R1:W-:Y:S03]  /*49d0*/  @!P6 LDGSTS.E.BYPASS.LTC128B.128 [R246+0x14100], [R244.64] ;  /* 0x14100000f4f6efae */ /* 0x0003e6000b901d52 */
.L_x_450:
        /* <DEDUP_REMOVED lines=98> */
.L_x_451:
        /* <DEDUP_REMOVED lines=110> */
[----:B-----5:R-:W-:-:S02]  /*56e0*/  FMUL.FTZ R0, R91, c[0x0][0x298] ;  /* 0x0000a6005b007a20 */ /* 0x020fc40000410000 */
        /* <DEDUP_REMOVED lines=56> */
.L_x_449:
[----:B------:R-:W-:Y:S05]  /*5a70*/  @P0 BRA `(.L_x_453) ;  /* 0x00001f8000000947 */ /* 0x000fea0003800000 */
[----:B------:R-:W1:Y:S01]  /*5a80*/  S2R R111, SR_TID.X ;  /* 0x00000000006f7919 */ /* 0x000e620000002100 */
[----:B------:R-:W-:Y:S01]  /*5a90*/  F2FP.PACK_AB R87, R33, R32 ;  /* 0x000000202157723e */ /* 0x000fe200000000ff */
[----:B------:R-:W-:Y:S01]  /*5aa0*/  ULDC.64 UR4, c[0x0][0x358] ;  /* 0x0000d60000047ab9 */ /* 0x000fe20000000a00 */
[----:B------:R-:W-:Y:S01]  /*5ab0*/  F2FP.PACK_AB R33, R2, R5 ;  /* 0x000000050221723e */ /* 0x000fe200000000ff */
[----:B------:R-:W-:Y:S01]  /*5ac0*/  UISETP.NE.U32.AND UP1, UPT, URZ, UR4, UPT ;  /* 0x000000043f00728c */ /* 0x000fe2000bf25070 */
[----:B------:R-:W-:Y:S01]  /*5ad0*/  F2FP.PACK_AB R32, R0, R3 ;  /* 0x000000030020723e */ /* 0x000fe200000000ff */
[----:B------:R-:W-:Y:S01]  /*5ae0*/  UMOV UR6, 0x4 ;  /* 0x0000000400067882 */ /* 0x000fe20000000000 */
[----:B------:R-:W-:Y:S01]  /*5af0*/  F2FP.PACK_AB R86, R35, R34 ;  /* 0x000000222356723e */ /* 0x000fe200000000ff */
[----:B------:R-:W-:Y:S01]  /*5b00*/  UISETP.NE.AND.EX UP1, UPT, URZ, UR5, UPT, UP1 ;  /* 0x000000053f00728c */ /* 0x000fe2000bf25310 */
[----:B------:R-:W-:-:S02]  /*5b10*/  F2FP.PACK_AB R35, R6, R149 ;  /* 0x000000950623723e */ /* 0x000fc400000000ff */
[----:B------:R-:W-:Y:S01]  /*5b20*/  F2FP.PACK_AB R36, R37, R36 ;  /* 0x000000242524723e */ /* 0x000fe200000000ff */
[----:B------:R-:W-:Y:S01]  /*5b30*/  ULDC.64 UR4, c[0x0][0x358] ;  /* 0x0000d60000047ab9 */ /* 0x000fe20000000a00 */
[----:B------:R-:W-:Y:S01]  /*5b40*/  F2FP.PACK_AB R90, R23, R22 ;  /* 0x00000016175a723e */ /* 0x000fe200000000ff */
[----:B------:R-:W-:Y:S01]  /*5b50*/  UIMAD.WIDE UR4, UR15, UR6, UR4 ;  /* 0x000000060f0472a5 */ /* 0x000fe2000f8e0204 */
[----:B------:R-:W-:Y:S02]  /*5b60*/  F2FP.PACK_AB R34, R4, R148 ;  /* 0x000000940422723e */ /* 0x000fe400000000ff */
[----:B------:R-:W-:Y:S02]  /*5b70*/  F2FP.PACK_AB R91, R21, R20 ;  /* 0x00000014155b723e */ /* 0x000fe400000000ff */
[----:B------:R-:W-:Y:S02]  /*5b80*/  F2FP.PACK_AB R89, R25, R24 ;  /* 0x000000181959723e */ /* 0x000fe400000000ff */
[----:B------:R-:W-:-:S02]  /*5b90*/  F2FP.PACK_AB R88, R27, R26 ;  /* 0x0000001a1b58723e */ /* 0x000fc400000000ff */
[----:B------:R-:W-:Y:S02]  /*5ba0*/  F2FP.PACK_AB R85, R29, R28 ;  /* 0x0000001c1d55723e */ /* 0x000fe400000000ff */
[----:B-1----:R-:W-:Y:S02]  /*5bb0*/  SHF.R.S32.HI R5, RZ, 0x1f, R111 ;  /* 0x0000001fff057819 */ /* 0x002fe4000001146f */
[----:B------:R-:W-:Y:S02]  /*5bc0*/  F2FP.PACK_AB R84, R31, R30 ;  /* 0x0000001e1f54723e */ /* 0x000fe400000000ff */
[CC--:B------:R-:W-:Y:S02]  /*5bd0*/  LEA.HI R3, R5.reuse, R111.reuse, RZ, 0x2 ;  /* 0x0000006f05037211 */ /* 0x0c0fe400078f10ff */
[----:B------:R-:W-:Y:S02]  /*5be0*/  LEA.HI R37, R5, R111, RZ, 0x5 ;  /* 0x0000006f05257211 */ /* 0x000fe400078f28ff */
[----:B------:R-:W-:-:S02]  /*5bf0*/  SHF.R.S32.HI R6, RZ, 0x2, R3 ;  /* 0x00000002ff067819 */ /* 0x000fc40000011403 */
[----:B------:R-:W-:Y:S02]  /*5c00*/  SHF.R.S32.HI R0, RZ, 0x1f, R3 ;  /* 0x0000001fff007819 */ /* 0x000fe40000011403 */
[----:B------:R-:W-:Y:S02]  /*5c10*/  SHF.R.S32.HI R22, RZ, 0x5, R37 ;  /* 0x00000005ff167819 */ /* 0x000fe40000011425 */
[----:B------:R-:W-:Y:S02]  /*5c20*/  LEA.HI R0, R0, R6, RZ, 0x3 ;  /* 0x0000000600007211 */ /* 0x000fe400078f18ff */
[----:B------:R-:W-:Y:S02]  /*5c30*/  LEA.HI R5, R5, R111, RZ, 0x6 ;  /* 0x0000006f05057211 */ /* 0x000fe400078f30ff */
[----:B------:R-:W-:Y:S02]  /*5c40*/  LOP3.LUT R0, R0, 0xfffffff8, RZ, 0xc0, !PT ;  /* 0xfffffff800007812 */ /* 0x000fe400078ec0ff */
[----:B------:R-:W-:-:S02]  /*5c50*/  LOP3.LUT R3, R3, 0x3ffffffc, RZ, 0xc0, !PT ;  /* 0x3ffffffc03037812 */ /* 0x000fc400078ec0ff */
[----:B------:R-:W-:Y:S01]  /*5c60*/  SHF.R.U32.HI R5, RZ, 0x3, R5 ;  /* 0x00000003ff057819 */ /* 0x000fe20000011605 */
[----:B------:R-:W-:Y:S01]  /*5c70*/  IMAD.IADD R6, R6, 0x1, -R0 ;  /* 0x0000000106067824 */ /* 0x000fe200078e0a00 */
[----:B------:R-:W-:Y:S02]  /*5c80*/  LEA.HI R0, R37, R22, RZ, 0x1 ;  /* 0x0000001625007211 */ /* 0x000fe400078f08ff */
        /* <DEDUP_REMOVED lines=64> */
[----:B-----5:R-:W-:Y:S01]  /*6090*/  F2FP.PACK_AB R13, R131, R130 ;  /* 0x00000082830d723e */ /* 0x020fe200000000ff */
        /* <DEDUP_REMOVED lines=19> */
[----:B------:R-:W-:-:S03]  /*61d0*/  PLOP3.LUT P0, PT, PT, PT, UP1, 0x80, 0x0 ;  /* 0x000000000000781c */ /* 0x000fc60003f0f018 */
        /* <DEDUP_REMOVED lines=45> */
[----:B------:R3:W-:Y:S01]  /*64b0*/  STS [R2+0x7480], R3 ;  /* 0x0074800302007388 */ /* 0x0007e20000000800 */
[----:B-1----:R-:W-:-:S02]  /*64c0*/  IMAD.U32 R9, RZ, RZ, UR5 ;  /* 0x00000005ff097e24 */ /* 0x002fc4000f8e00ff */
[----:B--2---:R-:W-:Y:S01]  /*64d0*/  IMAD.U32 R8, RZ, RZ, UR4 ;  /* 0x00000004ff087e24 */ /* 0x004fe2000f8e00ff */
[----:B------:R-:W-:Y:S06]  /*64e0*/  BAR.SYNC.DEFER_BLOCKING 0x1, 0x100 ;  /* 0x0044000000007b1d */ /* 0x000fec0000010000 */
[----:B------:R-:W-:Y:S02]  /*64f0*/  ULDC.64 UR4, c[0x0][0x360] ;  /* 0x0000d80000047ab9 */ /* 0x000fe40000000a00 */
[----:B------:R-:W-:Y:S01]  /*6500*/  UISETP.NE.U32.AND UP0, UPT, URZ, UR4, UPT ;  /* 0x000000043f00728c */ /* 0x000fe2000bf05070 */
[----:B---3--:R-:W2:Y:S03]  /*6510*/  @P0 LDG.E R0, [R8.64] ;  /* 0x0000001208000981 */ /* 0x008ea6000c1e1900 */
[----:B------:R-:W-:Y:S01]  /*6520*/  UISETP.NE.AND.EX UP0, UPT, URZ, UR5, UPT, UP0 ;  /* 0x000000053f00728c */ /* 0x000fe2000bf05300 */
[----:B----4-:R-:W-:-:S02]  /*6530*/  IMAD.MOV.U32 R4, RZ, RZ, c[0x0][0x2f0] ;  /* 0x0000bc00ff047624 */ /* 0x010fc400078e00ff */
[----:B------:R-:W-:-:S03]  /*6540*/  ULDC.64 UR4, c[0x0][0x360] ;  /* 0x0000d80000047ab9 */ /* 0x000fc60000000a00 */
[----:B------:R-:W-:-:S05]  /*6550*/  PLOP3.LUT P1, PT, PT, PT, UP0, 0x80, 0x0 ;  /* 0x000000000000781c */ /* 0x000fca0003f2f008 */
[----:B------:R-:W-:-:S06]  /*6560*/  @UP0 UIMAD.WIDE UR4, UR15, UR6, UR4 ;  /* 0x000000060f0402a5 */ /* 0x000fcc000f8e0204 */
[----:B------:R-:W-:Y:S02]  /*6570*/  IMAD.U32 R2, RZ, RZ, UR4 ;  /* 0x00000004ff027e24 */ /* 0x000fe4000f8e00ff */
[----:B------:R-:W-:-:S05]  /*6580*/  IMAD.U32 R3, RZ, RZ, UR5 ;  /* 0x00000005ff037e24 */ /* 0x000fca000f8e00ff */
[----:B------:R1:W5:Y:S01]  /*6590*/  @P1 LDG.E R4, [R2.64] ;  /* 0x0000001202041981 */ /* 0x000362000c1e1900 */
[----:B------:R-:W-:Y:S02]  /*65a0*/  UMOV UR10, URZ ;  /* 0x0000003f000a7c82 */ /* 0x000fe40008000000 */
[----:B------:R-:W-:Y:S01]  /*65b0*/  UMOV UR11, URZ ;  /* 0x0000003f000b7c82 */ /* 0x000fe20008000000 */
[----:B--2---:R-:W2:Y:S02]  /*65c0*/  @P0 R2UR UR5, R0 ;  /* 0x00000000000503c2 */ /* 0x004ea400000e0000 */
[----:B--2---:R-:W-:Y:S02]  /*65d0*/  @UP1 USHF.R.S32.HI UR4, URZ, 0x1f, UR5 ;  /* 0x0000001f3f041899 */ /* 0x004fe40008011405 */
[----:B------:R-:W-:-:S05]  /*65e0*/  @UP1 UMOV UR10, UR5 ;  /* 0x00000005000a1c82 */ /* 0x000fca0008000000 */
[----:B------:R-:W-:Y:S01]  /*65f0*/  @UP1 UMOV UR11, UR4 ;  /* 0x00000004000b1c82 */ /* 0x000fe20008000000 */
[----:B------:R-:W-:Y:S05]  /*6600*/  @P1 BRA `(.L_x_454) ;  /* 0x0000004000001947 */ /* 0x000fea0003800000 */
[----:B-1----:R-:W-:Y:S05]  /*6610*/  @!P0 BRA `(.L_x_454) ;  /* 0x0000003000008947 */ /* 0x002fea0003800000 */
[----:B------:R-:W2:Y:S04]  /*6620*/  LDG.E R0, [R8.64] ;  /* 0x0000001208007981 */ /* 0x000ea8000c1e1900 */
[----:B------:R-:W2:Y:S02]  /*6630*/  LDG.E R2, [R8.64+0x4] ;  /* 0x0000041208027981 */ /* 0x000ea4000c1e1900 */
[----:B--2--5:R-:W-:Y:S02]  /*6640*/  IADD3 R4, -R0, R2, RZ ;  /* 0x0000000200047210 */ /* 0x024fe40007ffe1ff */
.L_x_454:
[----:B-1----:R-:W-:Y:S01]  /*6650*/  LOP3.LUT R0, R37, 0xffffffe0, RZ, 0xc0, !PT ;  /* 0xffffffe025007812 */ /* 0x002fe200078ec0ff */
[----:B------:R-:W-:Y:S01]  /*6660*/  IMAD.SHL.U32 R2, R22, 0x40, RZ ;  /* 0x0000004016027824 */ /* 0x000fe200078e00ff */
[----:B------:R-:W-:Y:S01]  /*6670*/  USHF.R.S32.HI UR6, URZ, 0x1f, UR16 ;  /* 0x0000001f3f067899 */ /* 0x000fe20008011410 */
[----:B-----5:R-:W-:Y:S01]  /*6680*/  IADD3 R4, R4, -UR9, RZ ;  /* 0x8000000904047c10 */ /* 0x020fe2000fffe0ff */
[----:B------:R-:W-:Y:S01]  /*6690*/  ULDC.64 UR4, c[0x0][0x338] ;  /* 0x0000ce0000047ab9 */ /* 0x000fe20000000a00 */
[----:B------:R-:W-:Y:S01]  /*66a0*/  IMAD.IADD R0, R111, 0x1, -R0 ;  /* 0x000000016f007824 */ /* 0x000fe200078e0a00 */
[----:B------:R-:W-:Y:S01]  /*66b0*/  LOP3.LUT R2, R2, 0x1c0, RZ, 0xc0, !PT ;  /* 0x000001c002027812 */ /* 0x000fe200078ec0ff */
[----:B------:R-:W-:Y:S01]  /*66c0*/  UIMAD UR4, UR6, UR4, URZ ;  /* 0x00000004060472a4 */ /* 0x000fe2000f8e023f */
[----:B------:R-:W-:Y:S01]  /*66d0*/  IMNMX R14, R4, 0x40, PT ;  /* 0x00000040040e7817 */ /* 0x000fe20003800200 */
[----:B------:R-:W-:Y:S01]  /*66e0*/  IMAD.SHL.U32 R12, R0, 0x8, RZ ;  /* 0x00000008000c7824 */ /* 0x000fe200078e00ff */
[----:B------:R-:W-:Y:S01]  /*66f0*/  SHF.R.S32.HI R5, RZ, 0x1f, R0 ;  /* 0x0000001fff057819 */ /* 0x000fe20000011400 */
[----:B------:R-:W-:Y:S01]  /*6700*/  UIMAD UR5, UR16, UR5, UR4 ;  /* 0x00000005100572a4 */ /* 0x000fe2000f8e0204 */
[----:B------:R-:W-:Y:S01]  /*6710*/  SHF.R.U32.HI R3, RZ, 0x3, R2 ;  /* 0x00000003ff037819 */ /* 0x000fe20000011602 */
[----:B------:R-:W-:Y:S01]  /*6720*/  USHF.R.S32.HI UR7, URZ, 0x1f, UR15 ;  /* 0x0000001f3f077899 */ /* 0x000fe2000801140f */
[----:B------:R-:W-:Y:S01]  /*6730*/  LEA.HI R0, R5, R0, RZ, 0x3 ;  /* 0x0000000005007211 */ /* 0x000fe200078f18ff */
[----:B------:R-:W-:Y:S01]  /*6740*/  USEL UR15, UR15, URZ, !UP1 ;  /* 0x0000003f0f0f7287 */ /* 0x000fe2000c800000 */
[--C-:B------:R-:W-:Y:S01]  /*6750*/  LOP3.LUT R2, R2, 0x38, R12.reuse, 0xf8, !PT ;  /* 0x0000003802027812 */ /* 0x100fe200078ef80c */
[----:B------:R-:W-:Y:S01]  /*6760*/  USEL UR7, UR7, URZ, !UP1 ;  /* 0x0000003f07077287 */ /* 0x000fe2000c800000 */
[----:B------:R-:W-:Y:S01]  /*6770*/  SHF.R.S32.HI R13, RZ, 0x1f, R12 ;  /* 0x0000001fff0d7819 */ /* 0x000fe2000001140c */
[----:B------:R-:W-:Y:S01]  /*6780*/  IMAD.SHL.U32 R0, R0, 0x200, RZ ;  /* 0x0000020000007824 */ /* 0x000fe200078e00ff */
[----:B------:R-:W-:Y:S01]  /*6790*/  LOP3.LUT R2, R2, R3, RZ, 0x3c, !PT ;  /* 0x0000000302027212 */ /* 0x000fe200078e3cff */
[----:B------:R-:W-:Y:S01]  /*67a0*/  IMAD.U32 R15, RZ, RZ, UR15 ;  /* 0x0000000fff0f7e24 */ /* 0x000fe2000f8e00ff */
[----:B------:R-:W-:Y:S01]  /*67b0*/  IADD3 R4, P0, R22, UR10, RZ ;  /* 0x0000000a16047c10 */ /* 0x000fe2000ff1e0ff */
[----:B------:R-:W-:Y:S01]  /*67c0*/  IMAD.U32 R6, RZ, RZ, UR17 ;  /* 0x00000011ff067e24 */ /* 0x000fe2000f8e00ff */
[----:B------:R-:W-:Y:S01]  /*67d0*/  LOP3.LUT R0, R2, 0x7ffff000, R0, 0xf8, !PT ;  /* 0x7ffff00002007812 */ /* 0x000fe200078ef800 */
[----:B------:R-:W-:Y:S01]  /*67e0*/  IMAD.U32 R2, RZ, RZ, UR16 ;  /* 0x00000010ff027e24 */ /* 0x000fe2000f8e00ff */
[C---:B------:R-:W-:Y:S01]  /*67f0*/  ISETP.GE.AND P1, PT, R22.reuse, R14, PT ;  /* 0x0000000e1600720c */ /* 0x040fe20003f26270 */
[----:B------:R-:W-:Y:S01]  /*6800*/  BSSY B0, `(.L_x_455) ;  /* 0x0000026000007945 */ /* 0x000fe20003800000 */
[----:B------:R-:W-:Y:S01]  /*6810*/  LEA.HI.X.SX32 R5, R22, UR11, 0x1, P0 ;  /* 0x0000000b16057c11 */ /* 0x000fe200080f0eff */
[----:B------:R-:W-:Y:S01]  /*6820*/  IMAD.SHL.U32 R0, R0, 0x2, RZ ;  /* 0x0000000200007824 */ /* 0x000fe200078e00ff */
[----:B------:R-:W-:Y:S01]  /*6830*/  ISETP.GE.OR P0, PT, R12, c[0x0][0x324], P1 ;  /* 0x0000c9000c007a0c */ /* 0x000fe20000f06670 */
[----:B------:R-:W-:Y:S01]  /*6840*/  IMAD.WIDE.U32 R2, R2, c[0x0][0x338], R12 ;  /* 0x0000ce0002027a25 */ /* 0x000fe200078e000c */
[----:B------:R-:W-:-:S02]  /*6850*/  P2R R20, PR, RZ, 0x2 ;  /* 0x00000002ff147803 */ /* 0x000fc40000000000 */
[----:B------:R1:W2:Y:S01]  /*6860*/  LDS.128 R24, [R0+0x8480] ;  /* 0x0084800000187984 */ /* 0x0002a20000000c00 */
[----:B------:R-:W-:Y:S01]  /*6870*/  IMAD.WIDE R6, R6, 0x40, R4 ;  /* 0x0000004006067825 */ /* 0x000fe200078e0204 */
[----:B------:R-:W-:Y:S01]  /*6880*/  IADD3 R3, R3, UR5, RZ ;  /* 0x0000000503037c10 */ /* 0x000fe2000fffe0ff */
[----:B------:R-:W-:Y:S01]  /*6890*/  ULDC.64 UR4, c[0x0][0x340] ;  /* 0x0000d00000047ab9 */ /* 0x000fe20000000a00 */
[----:B------:R1:W3:Y:S01]  /*68a0*/  LDS.128 R28, [R0+0x8880] ;  /* 0x00888000001c7984 */ /* 0x0002e20000000c00 */
[----:B------:R-:W-:Y:S02]  /*68b0*/  UIMAD UR4, UR7, UR4, URZ ;  /* 0x00000004070472a4 */ /* 0x000fe4000f8e023f */
[----:B------:R-:W-:Y:S01]  /*68c0*/  IMAD.WIDE.U32 R10, R15, c[0x0][0x340], R2 ;  /* 0x0000d0000f0a7a25 */ /* 0x000fe200078e0002 */
[----:B------:R1:W4:Y:S01]  /*68d0*/  LDS.128 R32, [R0+0x8c80] ;  /* 0x008c800000207984 */ /* 0x0003220000000c00 */
[----:B------:R-:W-:-:S03]  /*68e0*/  UIMAD UR4, UR15, UR5, UR4 ;  /* 0x000000050f0472a4 */ /* 0x000fc6000f8e0204 */
[----:B------:R1:W1:Y:S03]  /*68f0*/  LDS.128 R36, [R0+0x9080] ;  /* 0x0090800000247984 */ /* 0x0002660000000c00 */
[----:B------:R-:W-:Y:S01]  /*6900*/  IADD3 R9, R11, UR4, RZ ;  /* 0x000000040b097c10 */ /* 0x000fe2000fffe0ff */
        /* <DEDUP_REMOVED lines=21> */
.L_x_456:
[----:B--234-:R-:W-:Y:S05]  /*6a60*/  BSYNC B0 ;  /* 0x0000000000007941 */ /* 0x01cfea0003800000 */
.L_x_455:
        /* <DEDUP_REMOVED lines=17> */
.L_x_458:
[----:B------:R-:W-:Y:S05]  /*6b80*/  BSYNC B0 ;  /* 0x0000000000007941 */ /* 0x000fea0003800000 */
.L_x_457:
        /* <DEDUP_REMOVED lines=16> */
.L_x_460:
[----:B------:R-:W-:Y:S05]  /*6c90*/  BSYNC B0 ;  /* 0x0000000000007941 */ /* 0x000fea0003800000 */
.L_x_459:
        /* <DEDUP_REMOVED lines=16> */
.L_x_462:
[----:B------:R-:W-:Y:S05]  /*6da0*/  BSYNC B0 ;  /* 0x0000000000007941 */ /* 0x000fea0003800000 */
.L_x_461:
        /* <DEDUP_REMOVED lines=16> */
.L_x_464:
[----:B------:R-:W-:Y:S05]  /*6eb0*/  BSYNC B0 ;  /* 0x0000000000007941 */ /* 0x000fea0003800000 */
.L_x_463:
        /* <DEDUP_REMOVED lines=16> */
.L_x_466:
[----:B------:R-:W-:Y:S05]  /*6fc0*/  BSYNC B0 ;  /* 0x0000000000007941 */ /* 0x000fea0003800000 */
.L_x_465:
        /* <DEDUP_REMOVED lines=16> */
.L_x_468:
[----:B------:R-:W-:Y:S05]  /*70d0*/  BSYNC B0 ;  /* 0x0000000000007941 */ /* 0x000fea0003800000 */
.L_x_467:
        /* <DEDUP_REMOVED lines=16> */
.L_x_470:
[----:B------:R-:W-:Y:S05]  /*71e0*/  BSYNC B0 ;  /* 0x0000000000007941 */ /* 0x000fea0003800000 */
.L_x_469:
[----:B------:R-:W-:Y:S01]  /*71f0*/  ULDC.64 UR4, c[0x0][0x308] ;  /* 0x0000c20000047ab9 */ /* 0x000fe20000000a00 */
[----:B-1----:R-:W-:Y:S01]  /*7200*/  IMAD.U32 R2, RZ, RZ, UR16 ;  /* 0x00000010ff027e24 */ /* 0x002fe2000f8e00ff */
[----:B------:R-:W-:Y:S01]  /*7210*/  UIMAD UR4, UR6, UR4, URZ ;  /* 0x00000004060472a4 */ /* 0x000fe2000f8e023f */
[----:B------:R-:W-:Y:S01]  /*7220*/  ISETP.NE.AND P0, PT, R20, RZ, PT ;  /* 0x000000ff1400720c */ /* 0x000fe20003f05270 */
[----:B------:R-:W-:Y:S01]  /*7230*/  BSSY B0, `(.L_x_471) ;  /* 0x0000013000007945 */ /* 0x000fe20003800000 */
[----:B------:R-:W-:Y:S01]  /*7240*/  IMAD.WIDE.U32 R2, R2, c[0x0][0x308], R12 ;  /* 0x0000c20002027a25 */ /* 0x000fe200078e000c */
[----:B------:R-:W-:Y:S01]  /*7250*/  UIMAD UR16, UR16, UR5, UR4 ;  /* 0x00000005101072a4 */ /* 0x000fe2000f8e0204 */
[----:B------:R-:W-:Y:S02]  /*7260*/  ISETP.GE.OR P0, PT, R12, c[0x0][0x2f4], P0 ;  /* 0x0000bd000c007a0c */ /* 0x000fe40000706670 */
        /* <DEDUP_REMOVED lines=15> */
.L_x_472:
[----:B------:R-:W-:Y:S05]  /*7360*/  BSYNC B0 ;  /* 0x0000000000007941 */ /* 0x000fea0003800000 */
.L_x_471:
        /* <DEDUP_REMOVED lines=15> */
.L_x_474:
[----:B------:R-:W-:Y:S05]  /*7460*/  BSYNC B0 ;  /* 0x0000000000007941 */ /* 0x000fea0003800000 */
.L_x_473:
        /* <DEDUP_REMOVED lines=14> */
.L_x_476:
[----:B------:R-:W-:Y:S05]  /*7550*/  BSYNC B0 ;  /* 0x0000000000007941 */ /* 0x000fea0003800000 */
.L_x_475:
        /* <DEDUP_REMOVED lines=14> */
.L_x_478:
[----:B------:R-:W-:Y:S05]  /*7640*/  BSYNC B0 ;  /* 0x0000000000007941 */ /* 0x000fea0003800000 */
.L_x_477:
        /* <DEDUP_REMOVED lines=14> */
.L_x_480:
[----:B------:R-:W-:Y:S05]  /*7730*/  BSYNC B0 ;  /* 0x0000000000007941 */ /* 0x000fea0003800000 */
.L_x_479:
        /* <DEDUP_REMOVED lines=14> */
.L_x_482:
[----:B------:R-:W-:Y:S05]  /*7820*/  BSYNC B0 ;  /* 0x0000000000007941 */ /* 0x000fea0003800000 */
.L_x_481:
        /* <DEDUP_REMOVED lines=14> */
.L_x_484:
[----:B------:R-:W-:Y:S05]  /*7910*/  BSYNC B0 ;  /* 0x0000000000007941 */ /* 0x000fea0003800000 */
.L_x_483:
        /* <DEDUP_REMOVED lines=14> */
.L_x_453:
[----:B------:R-:W-:Y:S02]  /*7a00*/  ULDC.64 UR4, c[0x0][0x358] ;  /* 0x0000d60000047ab9 */ /* 0x000fe40000000a00 */
[----:B------:R-:W-:Y:S02]  /*7a10*/  UISETP.NE.U32.AND UP1, UPT, URZ, UR4, UPT ;  /* 0x000000043f00728c */ /* 0x000fe4000bf25070 */
[----:B------:R-:W-:Y:S02]  /*7a20*/  UMOV UR6, 0x4 ;  /* 0x0000000400067882 */ /* 0x000fe40000000000 */
[----:B------:R-:W-:-:S03]  /*7a30*/  UISETP.NE.AND.EX UP1, UPT, URZ, UR5, UPT, UP1 ;  /* 0x000000053f00728c */ /* 0x000fc6000bf25310 */
[----:B------:R-:W-:Y:S02]  /*7a40*/  ULDC.64 UR4, c[0x0][0x358] ;  /* 0x0000d60000047ab9 */ /* 0x000fe40000000a00 */
[----:B------:R-:W-:Y:S01]  /*7a50*/  UIMAD.WIDE UR4, UR15, UR6, UR4 ;  /* 0x000000060f0472a5 */ /* 0x000fe2000f8e0204 */
[----:B------:R-:W-:-:S05]  /*7a60*/  PLOP3.LUT P0, PT, PT, PT, UP1, 0x80, 0x0 ;  /* 0x000000000000781c */ /* 0x000fca0003f0f018 */
[----:B------:R-:W-:Y:S01]  /*7a70*/  IMAD.U32 R4, RZ, RZ, UR4 ;  /* 0x00000004ff047e24 */ /* 0x000fe2000f8e00ff */
[----:B------:R-:W-:Y:S01]  /*7a80*/  MOV R5, UR5 ;  /* 0x0000000500057c02 */ /* 0x000fe20008000f00 */
[----:B------:R-:W-:-:S06]  /*7a90*/  ULDC.64 UR4, c[0x0][0x360] ;  /* 0x0000d80000047ab9 */ /* 0x000fcc0000000a00 */
[----:B------:R-:W2:Y:S01]  /*7aa0*/  @P0 LDG.E R0, [R4.64] ;  /* 0x0000001204000981 */ /* 0x000ea2000c1e1900 */
[----:B------:R-:W-:Y:S01]  /*7ab0*/  UISETP.NE.U32.AND UP0, UPT, URZ, UR4, UPT ;  /* 0x000000043f00728c */ /* 0x000fe2000bf05070 */
[----:B------:R-:W-:-:S03]  /*7ac0*/  IMAD.MOV.U32 R6, RZ, RZ, c[0x0][0x2f0] ;  /* 0x0000bc00ff067624 */ /* 0x000fc600078e00ff */
[----:B------:R-:W-:-:S03]  /*7ad0*/  UISETP.NE.AND.EX UP0, UPT, URZ, UR5, UPT, UP0 ;  /* 0x000000053f00728c */ /* 0x000fc6000bf05300 */
[----:B------:R-:W-:-:S03]  /*7ae0*/  ULDC.64 UR4, c[0x0][0x360] ;  /* 0x0000d80000047ab9 */ /* 0x000fc60000000a00 */
[----:B------:R-:W-:-:S05]  /*7af0*/  PLOP3.LUT P1, PT, PT, PT, UP0, 0x80, 0x0 ;  /* 0x000000000000781c */ /* 0x000fca0003f2f008 */
[----:B------:R-:W-:-:S06]  /*7b00*/  @UP0 UIMAD.WIDE UR4, UR15, UR6, UR4 ;  /* 0x000000060f0402a5 */ /* 0x000fcc000f8e0204 */
[----:B------:R-:W-:Y:S01]  /*7b10*/  MOV R2, UR4 ;  /* 0x0000000400027c02 */ /* 0x000fe20008000f00 */
        /* <DEDUP_REMOVED lines=13> */
.L_x_485:
[----:B-1----:R-:W1:Y:S01]  /*7bf0*/  S2R R2, SR_TID.X ;  /* 0x0000000000027919 */ /* 0x002e620000002100 */
[----:B------:R-:W-:Y:S01]  /*7c00*/  USHF.R.S32.HI UR6, URZ, 0x1f, UR16 ;  /* 0x0000001f3f067899 */ /* 0x000fe20008011410 */
[----:B-----5:R-:W-:Y:S01]  /*7c10*/  IADD3 R15, R6, -UR9, RZ ;  /* 0x80000009060f7c10 */ /* 0x020fe2000fffe0ff */
[----:B------:R-:W-:Y:S01]  /*7c20*/  ULDC.64 UR4, c[0x0][0x308] ;  /* 0x0000c20000047ab9 */ /* 0x000fe20000000a00 */
[----:B------:R-:W-:Y:S01]  /*7c30*/  IMAD.U32 R6, RZ, RZ, UR17 ;  /* 0x00000011ff067e24 */ /* 0x000fe2000f8e00ff */
[----:B------:R-:W-:Y:S01]  /*7c40*/  UIMAD UR4, UR6, UR4, URZ ;  /* 0x00000004060472a4 */ /* 0x000fe2000f8e023f */
[----:B------:R-:W-:Y:S01]  /*7c50*/  BSSY B0, `(.L_x_486) ;  /* 0x0000024000007945 */ /* 0x000fe20003800000 */
[----:B------:R-:W-:-:S02]  /*7c60*/  USHF.R.S32.HI UR7, URZ, 0x1f, UR15 ;  /* 0x0000001f3f077899 */ /* 0x000fc4000801140f */
[----:B------:R-:W-:Y:S02]  /*7c70*/  UIMAD UR5, UR16, UR5, UR4 ;  /* 0x00000005100572a4 */ /* 0x000fe4000f8e0204 */
[----:B------:R-:W-:Y:S02]  /*7c80*/  USEL UR15, UR15, URZ, !UP1 ;  /* 0x0000003f0f0f7287 */ /* 0x000fe4000c800000 */
[----:B------:R-:W-:-:S04]  /*7c90*/  USEL UR7, UR7, URZ, !UP1 ;  /* 0x0000003f07077287 */ /* 0x000fc8000c800000 */
[----:B------:R-:W-:Y:S01]  /*7ca0*/  IMAD.U32 R16, RZ, RZ, UR15 ;  /* 0x0000000fff107e24 */ /* 0x000fe2000f8e00ff */
[----:B-1----:R-:W-:-:S04]  /*7cb0*/  SHF.R.S32.HI R14, RZ, 0x1f, R2 ;  /* 0x0000001fff0e7819 */ /* 0x002fc80000011402 */
[----:B------:R-:W-:-:S04]  /*7cc0*/  LEA.HI R14, R14, R2, RZ, 0x5 ;  /* 0x000000020e0e7211 */ /* 0x000fc800078f28ff */
[----:B------:R-:W-:Y:S02]  /*7cd0*/  LOP3.LUT R0, R14, 0x1fffffe0, RZ, 0xc0, !PT ;  /* 0x1fffffe00e007812 */ /* 0x000fe400078ec0ff */
[----:B------:R-:W-:-:S03]  /*7ce0*/  SHF.R.S32.HI R14, RZ, 0x5, R14 ;  /* 0x00000005ff0e7819 */ /* 0x000fc6000001140e */
[----:B------:R-:W-:Y:S01]  /*7cf0*/  IMAD.IADD R0, R2, 0x1, -R0 ;  /* 0x0000000102007824 */ /* 0x000fe200078e0a00 */
[C---:B------:R-:W-:Y:S01]  /*7d00*/  IADD3 R4, P0, R14.reuse, UR10, RZ ;  /* 0x0000000a0e047c10 */ /* 0x040fe2000ff1e0ff */
[----:B------:R-:W-:Y:S01]  /*7d10*/  IMAD.U32 R2, RZ, RZ, UR16 ;  /* 0x00000010ff027e24 */ /* 0x000fe2000f8e00ff */
[----:B------:R-:W-:Y:S01]  /*7d20*/  ISETP.GE.AND P1, PT, R14, R15, PT ;  /* 0x0000000f0e00720c */ /* 0x000fe20003f26270 */
[----:B------:R-:W-:Y:S01]  /*7d30*/  IMAD.SHL.U32 R12, R0, 0x8, RZ ;  /* 0x00000008000c7824 */ /* 0x000fe200078e00ff */
[----:B------:R-:W-:Y:S02]  /*7d40*/  LEA.HI.X.SX32 R5, R14, UR11, 0x1, P0 ;  /* 0x0000000b0e057c11 */ /* 0x000fe400080f0eff */
[----:B------:R-:W-:Y:S02]  /*7d50*/  P2R R17, PR, RZ, 0x2 ;  /* 0x00000002ff117803 */ /* 0x000fe40000000000 */
[----:B------:R-:W-:Y:S01]  /*7d60*/  SHF.R.S32.HI R13, RZ, 0x1f, R12 ;  /* 0x0000001fff0d7819 */ /* 0x000fe2000001140c */
[----:B------:R-:W-:Y:S01]  /*7d70*/  IMAD.WIDE R6, R6, 0x40, R4 ;  /* 0x0000004006067825 */ /* 0x000fe200078e0204 */
        /* <DEDUP_REMOVED lines=17> */
.L_x_487:
[----:B------:R-:W-:Y:S05]  /*7e90*/  BSYNC B0 ;  /* 0x0000000000007941 */ /* 0x000fea0003800000 */
.L_x_486:
        /* <DEDUP_REMOVED lines=17> */
.L_x_489:
[----:B------:R-:W-:Y:S05]  /*7fb0*/  BSYNC B0 ;  /* 0x0000000000007941 */ /* 0x000fea0003800000 */
.L_x_488:
        /* <DEDUP_REMOVED lines=16> */
.L_x_491:
[----:B------:R-:W-:Y:S05]  /*80c0*/  BSYNC B0 ;  /* 0x0000000000007941 */ /* 0x000fea0003800000 */
.L_x_490:
        /* <DEDUP_REMOVED lines=16> */
.L_x_493:
[----:B------:R-:W-:Y:S05]  /*81d0*/  BSYNC B0 ;  /* 0x0000000000007941 */ /* 0x000fea0003800000 */
.L_x_492:
        /* <DEDUP_REMOVED lines=16> */
.L_x_495:
[----:B------:R-:W-:Y:S05]  /*82e0*/  BSYNC B0 ;  /* 0x0000000000007941 */ /* 0x000fea0003800000 */
.L_x_494:
        /* <DEDUP_REMOVED lines=16> */
.L_x_497:
[----:B------:R-:W-:Y:S05]  /*83f0*/  BSYNC B0 ;  /* 0x0000000000007941 */ /* 0x000fea0003800000 */
.L_x_496:
        /* <DEDUP_REMOVED lines=16> */
.L_x_499:
[----:B------:R-:W-:Y:S05]  /*8500*/  BSYNC B0 ;  /* 0x0000000000007941 */ /* 0x000fea0003800000 */
.L_x_498:
        /* <DEDUP_REMOVED lines=16> */
.L_x_501:
[----:B------:R-:W-:Y:S05]  /*8610*/  BSYNC B0 ;  /* 0x0000000000007941 */ /* 0x000fea0003800000 */
.L_x_500:
        /* <DEDUP_REMOVED lines=23> */
.L_x_503:
[----:B------:R-:W-:Y:S05]  /*8790*/  BSYNC B0 ;  /* 0x0000000000007941 */ /* 0x000fea0003800000 */
.L_x_502:
        /* <DEDUP_REMOVED lines=15> */
.L_x_505:
[----:B------:R-:W-:Y:S05]  /*8890*/  BSYNC B0 ;  /* 0x0000000000007941 */ /* 0x000fea0003800000 */
.L_x_504:
        /* <DEDUP_REMOVED lines=14> */
.L_x_507:
[----:B------:R-:W-:Y:S05]  /*8980*/  BSYNC B0 ;  /* 0x0000000000007941 */ /* 0x000fea0003800000 */
.L_x_506:
        /* <DEDUP_REMOVED lines=14> */
.L_x_509:
[----:B------:R-:W-:Y:S05]  /*8a70*/  BSYNC B0 ;  /* 0x0000000000007941 */ /* 0x000fea0003800000 */
.L_x_508:
        /* <DEDUP_REMOVED lines=14> */
.L_x_511:
[----:B------:R-:W-:Y:S05]  /*8b60*/  BSYNC B0 ;  /* 0x0000000000007941 */ /* 0x000fea0003800000 */
.L_x_510:
        /* <DEDUP_REMOVED lines=14> */
.L_x_513:
[----:B------:R-:W-:Y:S05]  /*8c50*/  BSYNC B0 ;  /* 0x0000000000007941 */ /* 0x000fea0003800000 */
.L_x_512:
        /* <DEDUP_REMOVED lines=14> */
.L_x_515:
[----:B------:R-:W-:Y:S05]  /*8d40*/  BSYNC B0 ;  /* 0x0000000000007941 */ /* 0x000fea0003800000 */
.L_x_514:
        /* <DEDUP_REMOVED lines=14> */
.L_x_516:
        /* <DEDUP_REMOVED lines=13> */
.L_x_1157:


//--------------------- .text._ZN7cutlass13device_kernelIN5flash32FlashAttnBwdPostprocessConvertdQIN4cute5tupleIJNS3_1CILi32EEENS5_ILi256EEEEEENS_6half_tEfNS_4arch4Sm80ELi256ENS3_8TiledMMAINS3_8MMA_AtomIJNS3_28SM80_16x8x16_F32F16F16F32_TNEEEENS3_6LayoutINS4_IJNS5_ILi1EEENS5_ILi8EEESH_EEENS4_IJNS5_ILi0EEESH_SK_EEEEENS4_IJNS5_ILi16EEENS5_ILi128EEESN_EEEEELb0EEEEEvNT_6ParamsE --------------------------
	.section	.text._ZN7cutlass13device_kernelIN5flash32FlashAttnBwdPostprocessConvertdQIN4cute5tupleIJNS3_1CILi32EEENS5_ILi256EEEEEENS_6half_tEfNS_4arch4Sm80ELi256ENS3_8TiledMMAINS3_8MMA_AtomIJNS3_28SM80_16x8x16_F32F16F16F32_TNEEEENS3_6LayoutINS4_IJNS5_ILi1EEENS5_ILi8EEESH_EEENS4_IJNS5_ILi0EEESH_SK_EEEEENS4_IJNS5_ILi16EEENS5_ILi128EEESN_EEEEELb0EEEEEvNT_6ParamsE,"ax",@progbits
	.sectioninfo	@"SHI_REGISTERS=51"
	.align	128
.text._ZN7cutlass13device_kernelIN5flash32FlashAttnBwdPostprocessConvertdQIN4cute5tupleIJNS3_1CILi32EEENS5_ILi256EEEEEENS_6half_tEfNS_4arch4Sm80ELi256ENS3_8TiledMMAINS3_8MMA_AtomIJNS3_28SM80_16x8x16_F32F16F16F32_TNEEEENS3_6LayoutINS4_IJNS5_ILi1EEENS5_ILi8EEESH_EEENS4_IJNS5_ILi0EEESH_SK_EEEEENS4_IJNS5_ILi16EEENS5_ILi128EEESN_EEEEELb0EEEEEvNT_6ParamsE:
        .type           _ZN7cutlass13device_kernelIN5flash32FlashAttnBwdPostprocessConvertdQIN4cute5tupleIJNS3_1CILi32EEENS5_ILi256EEEEEENS_6half_tEfNS_4arch4Sm80ELi256ENS3_8TiledMMAINS3_8MMA_AtomIJNS3_28SM80_16x8x16_F32F16F16F32_TNEEEENS3_6LayoutINS4_IJNS5_ILi1EEENS5_ILi8EEESH_EEENS4_IJNS5_ILi0EEESH_SK_EEEEENS4_IJNS5_ILi16EEENS5_ILi128EEESN_EEEEELb0EEEEEvNT_6ParamsE,@function
        .size           _ZN7cutlass13device_kernelIN5flash32FlashAttnBwdPostprocessConvertdQIN4cute5tupleIJNS3_1CILi32EEENS5_ILi256EEEEEENS_6half_tEfNS_4arch4Sm80ELi256ENS3_8TiledMMAINS3_8MMA_AtomIJNS3_28SM80_16x8x16_F32F16F16F32_TNEEEENS3_6LayoutINS4_IJNS5_ILi1EEENS5_ILi8EEESH_EEENS4_IJNS5_ILi0EEESH_SK_EEEEENS4_IJNS5_ILi16EEENS5_ILi128EEESN_EEEEELb0EEEEEvNT_6ParamsE,(.L_x_1158 - _ZN7cutlass13device_kernelIN5flash32FlashAttnBwdPostprocessConvertdQIN4cute5tupleIJNS3_1CILi32EEENS5_ILi256EEEEEENS_6half_tEfNS_4arch4Sm80ELi256ENS3_8TiledMMAINS3_8MMA_AtomIJNS3_28SM80_16x8x16_F32F16F16F32_TNEEEENS3_6LayoutINS4_IJNS5_ILi1EEENS5_ILi8EEESH_EEENS4_IJNS5_ILi0EEESH_SK_EEEEENS4_IJNS5_ILi16EEENS5_ILi128EEESN_EEEEELb0EEEEEvNT_6ParamsE)
        .other          _ZN7cutlass13device_kernelIN5flash32FlashAttnBwdPostprocessConvertdQIN4cute5tupleIJNS3_1CILi32EEENS5_ILi256EEEEEENS_6half_tEfNS_4arch4Sm80ELi256ENS3_8TiledMMAINS3_8MMA_AtomIJNS3_28SM80_16x8x16_F32F16F16F32_TNEEEENS3_6LayoutINS4_IJNS5_ILi1EEENS5_ILi8EEESH_EEENS4_IJNS5_ILi0EEESH_SK_EEEEENS4_IJNS5_ILi16EEENS5_ILi128EEESN_EEEEELb0EEEEEvNT_6ParamsE,@"STO_CUDA_ENTRY STV_DEFAULT"
_ZN7cutlass13device_kernelIN5flash32FlashAttnBwdPostprocessConvertdQIN4cute5tupleIJNS3_1CILi32EEENS5_ILi256EEEEEENS_6half_tEfNS_4arch4Sm80ELi256ENS3_8TiledMMAINS3_8MMA_AtomIJNS3_28SM80_16x8x16_F32F16F16F32_TNEEEENS3_6LayoutINS4_IJNS5_ILi1EEENS5_ILi8EEESH_EEENS4_IJNS5_ILi0EEESH_SK_EEEEENS4_IJNS5_ILi16EEENS5_ILi128EEESN_EEEEELb0EEEEEvNT_6ParamsE:
[----:B------:R-:W-:Y:S02]  /*0000*/  IMAD.MOV.U32 R1, RZ, RZ, c[0x0][0x28] ;  /* 0x00000a00ff017624 */ /* 0x000fe400078e00ff */
[----:B------:R-:W0:Y:S01]  /*0010*/  S2R R11, SR_CTAID.Z ;  /* 0x00000000000b7919 */ /* 0x000e220000002700 */
[----:B------:R-:W-:Y:S01]  /*0020*/  ISETP.NE.U32.AND P0, PT, RZ, c[0x0][0x1c8], PT ;  /* 0x00007200ff007a0c */ /* 0x000fe20003f05070 */
[----:B------:R-:W-:Y:S01]  /*0030*/  IMAD.MOV.U32 R6, RZ, RZ, 0x4 ;  /* 0x00000004ff067424 */ /* 0x000fe200078e00ff */
[----:B------:R-:W-:Y:S01]  /*0040*/  ISETP.NE.U32.AND P1, PT, RZ, c[0x0][0x1c0], PT ;  /* 0x00007000ff007a0c */ /* 0x000fe20003f25070 */
[----:B------:R-:W-:Y:S01]  /*0050*/  ULDC.64 UR4, c[0x0][0x118] ;  /* 0x0000460000047ab9 */ /* 0x000fe20000000a00 */
[----:B------:R-:W-:Y:S02]  /*0060*/  ISETP.NE.AND.EX P0, PT, RZ, c[0x0][0x1cc], PT, P0 ;  /* 0x00007300ff007a0c */ /* 0x000fe40003f05300 */
[----:B------:R-:W-:Y:S01]  /*0070*/  ISETP.NE.AND.EX P1, PT, RZ, c[0x0][0x1c4], PT, P1 ;  /* 0x00007100ff007a0c */ /* 0x000fe20003f25310 */
[----:B------:R-:W-:Y:S02]  /*0080*/  IMAD.MOV.U32 R41, RZ, RZ, c[0x0][0x190] ;  /* 0x00006400ff297624 */ /* 0x000fe400078e00ff */
[----:B0-----:R-:W-:-:S08]  /*0090*/  IMAD.WIDE R4, R11, R6, c[0x0][0x1c0] ;  /* 0x000070000b047625 */ /* 0x001fd000078e0206 */
[----:B------:R-:W-:Y:S02]  /*00a0*/  @P0 IMAD.WIDE R6, R11, R6, c[0x0][0x1c8] ;  /* 0x000072000b060625 */ /* 0x000fe400078e0206 */
[----:B------:R0:W5:Y:S01]  /*00b0*/  @P1 LDG.E R38, [R4.64] ;  /* 0x0000000404261981 */ /* 0x000162000c1e1900 */
[----:B------:R-:W-:-:S03]  /*00c0*/  ISETP.NE.U32.AND P2, PT, RZ, c[0x0][0x1c0], PT ;  /* 0x00007000ff007a0c */ /* 0x000fc60003f45070 */
[----:B------:R0:W5:Y:S04]  /*00d0*/  @P0 LDG.E R41, [R6.64] ;  /* 0x0000000406290981 */ /* 0x000168000c1e1900 */
[----:B------:R-:W1:Y:S02]  /*00e0*/  S2R R3, SR_CTAID.X ;  /* 0x0000000000037919 */ /* 0x000e640000002500 */
[----:B-1----:R-:W-:Y:S01]  /*00f0*/  IMAD.SHL.U32 R42, R3, 0x20, RZ ;  /* 0x00000020032a7824 */ /* 0x002fe200078e00ff */
[----:B------:R-:W-:Y:S05]  /*0100*/  @P0 BRA `(.L_x_517) ;  /* 0x0000004000000947 */ /* 0x000fea0003800000 */
[----:B0-----:R-:W-:Y:S05]  /*0110*/  @!P1 BRA `(.L_x_517) ;  /* 0x0000003000009947 */ /* 0x001fea0003800000 */
[----:B------:R-:W2:Y:S04]  /*0120*/  LDG.E R0, [R4.64] ;  /* 0x0000000404007981 */ /* 0x000ea8000c1e1900 */
[----:B-----5:R-:W2:Y:S02]  /*0130*/  LDG.E R41, [R4.64+0x4] ;  /* 0x0000040404297981 */ /* 0x020ea4000c1e1900 */
[----:B--2---:R-:W-:-:S03]  /*0140*/  IMAD.IADD R41, R41, 0x1, -R0 ;  /* 0x0000000129297824 */ /* 0x004fc600078e0a00 */
.L_x_517:
[----:B0-----:R-:W-:Y:S02]  /*0150*/  ISETP.NE.AND.EX P0, PT, RZ, c[0x0][0x1c4], PT, P2 ;  /* 0x00007100ff007a0c */ /* 0x001fe40003f05320 */
[----:B-----5:R-:W-:-:S02]  /*0160*/  ISETP.LE.AND P2, PT, R41, R42, PT ;  /* 0x0000002a2900720c */ /* 0x020fc40003f43270 */
[----:B------:R-:W-:-:S11]  /*0170*/  @P1 LEA R2, R11, R38, 0x5 ;  /* 0x000000260b021211 */ /* 0x000fd600078e28ff */
[----:B------:R-:W-:Y:S05]  /*0180*/  @P0 EXIT P2 ;  /* 0x000000000000094d */ /* 0x000fea0001000000 */
[----:B------:R-:W0:Y:S01]  /*0190*/  S2R R39, SR_TID.X ;  /* 0x0000000000277919 */ /* 0x000e220000002100 */
[----:B------:R-:W-:Y:S01]  /*01a0*/  @P1 SHF.R.S32.HI R5, RZ, 0x1f, R2 ;  /* 0x0000001fff051819 */ /* 0x000fe20000011402 */
[----:B------:R-:W-:Y:S01]  /*01b0*/  IMAD.SHL.U32 R9, R3, 0x2000, RZ ;  /* 0x0000200003097824 */ /* 0x000fe200078e00ff */
[----:B------:R-:W-:Y:S01]  /*01c0*/  SEL R36, R11, RZ, !P0 ;  /* 0x000000ff0b247207 */ /* 0x000fe20004000000 */
[----:B------:R-:W1:Y:S01]  /*01d0*/  S2R R0, SR_CTAID.Y ;  /* 0x0000000000007919 */ /* 0x000e620000002600 */
[----:B------:R-:W-:-:S05]  /*01e0*/  @P1 LEA.HI R5, R5, R2, RZ, 0x5 ;  /* 0x0000000205051211 */ /* 0x000fca00078f28ff */
[----:B------:R-:W-:-:S05]  /*01f0*/  @P1 IMAD.SHL.U32 R5, R5, 0x100, RZ ;  /* 0x0000010005051824 */ /* 0x000fca00078e00ff */
[----:B------:R-:W-:Y:S02]  /*0200*/  @P1 LOP3.LUT R7, R5, 0xffffe000, RZ, 0xc0, !PT ;  /* 0xffffe00005071812 */ /* 0x000fe400078ec0ff */
[----:B------:R-:W-:Y:S02]  /*0210*/  CS2R R4, SRZ ;  /* 0x0000000000047805 */ /* 0x000fe4000001ff00 */
[--C-:B------:R-:W-:Y:S01]  /*0220*/  @P1 SHF.R.S32.HI R5, RZ, 0x1f, R7.reuse ;  /* 0x0000001fff051819 */ /* 0x100fe20000011407 */
[----:B------:R-:W-:Y:S01]  /*0230*/  @P1 IMAD.MOV.U32 R4, RZ, RZ, R7 ;  /* 0x000000ffff041224 */ /* 0x000fe200078e0007 */
[----:B------:R-:W-:Y:S01]  /*0240*/  SHF.R.S32.HI R7, RZ, 0x1f, R9 ;  /* 0x0000001fff077819 */ /* 0x000fe20000011409 */
[----:B0-----:R-:W-:Y:S01]  /*0250*/  IMAD.SHL.U32 R2, R39, 0x4, RZ ;  /* 0x0000000427027824 */ /* 0x001fe200078e00ff */
[----:B-1----:R-:W-:-:S04]  /*0260*/  SHF.R.S32.HI R37, RZ, 0x1f, R0 ;  /* 0x0000001fff257819 */ /* 0x002fc80000011400 */
[----:B------:R-:W-:Y:S02]  /*0270*/  IADD3 R4, P2, P3, R4, R2, R9 ;  /* 0x0000000204047210 */ /* 0x000fe40007b5e009 */
[----:B------:R-:W-:Y:S01]  /*0280*/  SHF.R.S32.HI R6, RZ, 0x1f, R2 ;  /* 0x0000001fff067819 */ /* 0x000fe20000011402 */
[----:B------:R-:W-:Y:S01]  /*0290*/  IMAD R9, R37, c[0x0][0x178], RZ ;  /* 0x00005e0025097a24 */ /* 0x000fe200078e02ff */
[----:B------:R-:W-:Y:S02]  /*02a0*/  SHF.R.S32.HI R2, RZ, 0x1f, R11 ;  /* 0x0000001fff027819 */ /* 0x000fe4000001140b */
[----:B------:R-:W-:Y:S01]  /*02b0*/  IADD3.X R5, R5, R6, R7, P2, P3 ;  /* 0x0000000605057210 */ /* 0x000fe200017e6407 */
[----:B------:R-:W-:Y:S01]  /*02c0*/  IMAD R9, R0, c[0x0][0x17c], R9 ;  /* 0x00005f0000097a24 */ /* 0x000fe200078e0209 */
[----:B------:R-:W-:-:S03]  /*02d0*/  SEL R2, R2, RZ, !P0 ;  /* 0x000000ff02027207 */ /* 0x000fc60004000000 */
[----:B------:R-:W-:-:S04]  /*02e0*/  IMAD.WIDE.U32 R4, R0, c[0x0][0x178], R4 ;  /* 0x00005e0000047a25 */ /* 0x000fc800078e0004 */
[----:B------:R-:W-:Y:S02]  /*02f0*/  IMAD R7, R2, c[0x0][0x180], RZ ;  /* 0x0000600002077a24 */ /* 0x000fe400078e02ff */
[----:B------:R-:W-:Y:S02]  /*0300*/  IMAD.IADD R5, R5, 0x1, R9 ;  /* 0x0000000105057824 */ /* 0x000fe400078e0209 */
[C---:B------:R-:W-:Y:S02]  /*0310*/  IMAD R7, R36.reuse, c[0x0][0x184], R7 ;  /* 0x0000610024077a24 */ /* 0x040fe400078e0207 */
[----:B------:R-:W-:-:S05]  /*0320*/  IMAD.WIDE.U32 R4, R36, c[0x0][0x180], R4 ;  /* 0x0000600024047a25 */ /* 0x000fca00078e0004 */
[----:B------:R-:W-:Y:S02]  /*0330*/  IADD3 R5, R5, R7, RZ ;  /* 0x0000000705057210 */ /* 0x000fe40007ffe0ff */
[----:B------:R-:W-:-:S04]  /*0340*/  LEA R44, P0, R4, c[0x0][0x160], 0x2 ;  /* 0x00005800042c7a11 */ /* 0x000fc800078010ff */
[----:B------:R-:W-:-:S05]  /*0350*/  LEA.HI.X R45, R4, c[0x0][0x164], R5, 0x2, P0 ;  /* 0x00005900042d7a11 */ /* 0x000fca00000f1405 */
[----:B------:R0:W2:Y:S04]  /*0360*/  LDG.E.128 R4, [R44.64] ;  /* 0x000000042c047981 */ /* 0x0000a8000c1e1d00 */
[----:B------:R0:W3:Y:S04]  /*0370*/  LDG.E.128 R8, [R44.64+0x1000] ;  /* 0x001000042c087981 */ /* 0x0000e8000c1e1d00 */
[----:B------:R0:W4:Y:S04]  /*0380*/  LDG.E.128 R12, [R44.64+0x2000] ;  /* 0x002000042c0c7981 */ /* 0x000128000c1e1d00 */
[----:B------:R0:W5:Y:S04]  /*0390*/  LDG.E.128 R16, [R44.64+0x3000] ;  /* 0x003000042c107981 */ /* 0x000168000c1e1d00 */
[----:B------:R0:W5:Y:S04]  /*03a0*/  LDG.E.128 R20, [R44.64+0x4000] ;  /* 0x004000042c147981 */ /* 0x000168000c1e1d00 */
[----:B------:R0:W5:Y:S04]  /*03b0*/  LDG.E.128 R24, [R44.64+0x5000] ;  /* 0x005000042c187981 */ /* 0x000168000c1e1d00 */
[----:B------:R0:W5:Y:S04]  /*03c0*/  LDG.E.128 R28, [R44.64+0x6000] ;  /* 0x006000042c1c7981 */ /* 0x000168000c1e1d00 */
[----:B------:R0:W5:Y:S01]  /*03d0*/  LDG.E.128 R32, [R44.64+0x7000] ;  /* 0x007000042c207981 */ /* 0x000162000c1e1d00 */
[----:B------:R-:W-:Y:S01]  /*03e0*/  SHF.R.S32.HI R46, RZ, 0x1f, R39 ;  /* 0x0000001fff2e7819 */ /* 0x000fe20000011427 */
[----:B------:R-:W-:Y:S01]  /*03f0*/  IMAD.IADD R41, R41, 0x1, -R42 ;  /* 0x0000000129297824 */ /* 0x000fe200078e0a2a */
[----:B------:R-:W-:Y:S01]  /*0400*/  BSSY B0, `(.L_x_518) ;  /* 0x00000bd000007945 */ /* 0x000fe20003800000 */
[----:B------:R-:W-:Y:S01]  /*0410*/  IMAD R37, R37, c[0x0][0x1a8], RZ ;  /* 0x00006a0025257a24 */ /* 0x000fe200078e02ff */
[----:B------:R-:W-:-:S02]  /*0420*/  LEA.HI R40, R46, R39, RZ, 0x2 ;  /* 0x000000272e287211 */ /* 0x000fc400078f10ff */
[-C--:B------:R-:W-:Y:S01]  /*0430*/  LEA.HI R47, R46, R39.reuse, RZ, 0x6 ;  /* 0x000000272e2f7211 */ /* 0x080fe200078f30ff */
[----:B------:R-:W-:Y:S01]  /*0440*/  IMAD R37, R0, c[0x0][0x1ac], R37 ;  /* 0x00006b0000257a24 */ /* 0x000fe200078e0225 */
[--C-:B------:R-:W-:Y:S02]  /*0450*/  SHF.R.S32.HI R43, RZ, 0x2, R40.reuse ;  /* 0x00000002ff2b7819 */ /* 0x100fe40000011428 */
[----:B------:R-:W-:Y:S01]  /*0460*/  SHF.R.S32.HI R48, RZ, 0x1f, R40 ;  /* 0x0000001fff307819 */ /* 0x000fe20000011428 */
[----:B------:R-:W-:Y:S01]  /*0470*/  IMAD.SHL.U32 R47, R47, 0x8, RZ ;  /* 0x000000082f2f7824 */ /* 0x000fe200078e00ff */
[----:B0-----:R-:W-:Y:S02]  /*0480*/  LEA.HI R45, R46, R39, RZ, 0x5 ;  /* 0x000000272e2d7211 */ /* 0x001fe400078f28ff */
[----:B------:R-:W-:Y:S02]  /*0490*/  LEA.HI R48, R48, R43, RZ, 0x3 ;  /* 0x0000002b30307211 */ /* 0x000fe400078f18ff */
[----:B------:R-:W-:-:S02]  /*04a0*/  LEA.HI R46, R46, R39, RZ, 0x7 ;  /* 0x000000272e2e7211 */ /* 0x000fc400078f38ff */
[----:B------:R-:W-:Y:S02]  /*04b0*/  LOP3.LUT R44, R48, 0xfffffff8, RZ, 0xc0, !PT ;  /* 0xfffffff8302c7812 */ /* 0x000fe400078ec0ff */
[--C-:B------:R-:W-:Y:S02]  /*04c0*/  SHF.R.S32.HI R48, RZ, 0x1f, R45.reuse ;  /* 0x0000001fff307819 */ /* 0x100fe4000001142d */
[----:B------:R-:W-:Y:S01]  /*04d0*/  SHF.R.U32.HI R46, RZ, 0x1, R46 ;  /* 0x00000001ff2e7819 */ /* 0x000fe2000001162e */
[----:B------:R-:W-:Y:S01]  /*04e0*/  IMAD.IADD R44, R43, 0x1, -R44 ;  /* 0x000000012b2c7824 */ /* 0x000fe200078e0a2c */
[----:B------:R-:W-:Y:S02]  /*04f0*/  SHF.R.S32.HI R43, RZ, 0x5, R45 ;  /* 0x00000005ff2b7819 */ /* 0x000fe4000001142d */
[----:B------:R-:W-:Y:S02]  /*0500*/  LOP3.LUT R40, R40, 0x7ffffffc, RZ, 0xc0, !PT ;  /* 0x7ffffffc28287812 */ /* 0x000fe400078ec0ff */
[----:B------:R-:W-:-:S02]  /*0510*/  LEA.HI R48, R48, R43, RZ, 0x2 ;  /* 0x0000002b30307211 */ /* 0x000fc400078f10ff */
[----:B------:R-:W-:Y:S01]  /*0520*/  LOP3.LUT R47, R47, 0x7ffffe00, RZ, 0xc0, !PT ;  /* 0x7ffffe002f2f7812 */ /* 0x000fe200078ec0ff */
[----:B------:R-:W-:Y:S01]  /*0530*/  IMAD.IADD R40, R39, 0x1, -R40 ;  /* 0x0000000127287824 */ /* 0x000fe200078e0a28 */
[----:B------:R-:W-:Y:S02]  /*0540*/  LOP3.LUT R48, R48, 0x7fffffc, RZ, 0xc0, !PT ;  /* 0x07fffffc30307812 */ /* 0x000fe400078ec0ff */
[----:B------:R-:W-:Y:S01]  /*0550*/  IMNMX R41, R41, 0x20, PT ;  /* 0x0000002029297817 */ /* 0x000fe20003800200 */
[----:B------:R-:W-:Y:S01]  /*0560*/  IMAD R40, R40, 0x2, R47 ;  /* 0x0000000228287824 */ /* 0x000fe200078e022f */
[----:B--2---:R0:W-:Y:S04]  /*0570*/  STS.128 [R39.X16], R4 ;  /* 0x0000000427007388 */ /* 0x0041e8000000cc00 */
[----:B---3--:R1:W-:Y:S04]  /*0580*/  STS.128 [R39.X16+0x1000], R8 ;  /* 0x0010000827007388 */ /* 0x0083e8000000cc00 */
[----:B----4-:R-:W-:Y:S04]  /*0590*/  STS.128 [R39.X16+0x2000], R12 ;  /* 0x0020000c27007388 */ /* 0x010fe8000000cc00 */
[----:B-----5:R-:W-:Y:S04]  /*05a0*/  STS.128 [R39.X16+0x3000], R16 ;  /* 0x0030001027007388 */ /* 0x020fe8000000cc00 */
[----:B------:R-:W-:Y:S01]  /*05b0*/  STS.128 [R39.X16+0x4000], R20 ;  /* 0x0040001427007388 */ /* 0x000fe2000000cc00 */
[----:B0-----:R-:W-:-:S02]  /*05c0*/  LOP3.LUT R4, R45, 0xffffffe0, RZ, 0xc0, !PT ;  /* 0xffffffe02d047812 */ /* 0x001fc400078ec0ff */
[----:B------:R-:W-:Y:S01]  /*05d0*/  SHF.R.S32.HI R5, RZ, 0x1f, R44 ;  /* 0x0000001fff057819 */ /* 0x000fe2000001142c */
[----:B------:R-:W-:Y:S01]  /*05e0*/  STS.128 [R39.X16+0x5000], R24 ;  /* 0x0050001827007388 */ /* 0x000fe2000000cc00 */
[----:B-1----:R-:W-:Y:S01]  /*05f0*/  LOP3.LUT R9, R46, 0x40, RZ, 0xc0, !PT ;  /* 0x000000402e097812 */ /* 0x002fe200078ec0ff */
[----:B------:R-:W-:Y:S01]  /*0600*/  IMAD.IADD R4, R39, 0x1, -R4 ;  /* 0x0000000127047824 */ /* 0x000fe200078e0a04 */
[----:B------:R-:W-:Y:S01]  /*0610*/  LEA.HI R5, R5, R44, RZ, 0x2 ;  /* 0x0000002c05057211 */ /* 0x000fe200078f10ff */
[----:B------:R-:W-:Y:S01]  /*0620*/  STS.128 [R39.X16+0x6000], R28 ;  /* 0x0060001c27007388 */ /* 0x000fe2000000cc00 */
[----:B------:R-:W-:Y:S01]  /*0630*/  SHF.R.U32.HI R10, RZ, 0x3, R9 ;  /* 0x00000003ff0a7819 */ /* 0x000fe20000011609 */
[C---:B------:R-:W-:Y:S01]  /*0640*/  IMAD.IADD R11, R43.reuse, 0x1, -R48 ;  /* 0x000000012b0b7824 */ /* 0x040fe200078e0a30 */
[C---:B------:R-:W-:Y:S01]  /*0650*/  LEA.HI R7, R4.reuse, R4, RZ, 0x1 ;  /* 0x0000000404077211 */ /* 0x040fe200078f08ff */
[----:B------:R-:W-:Y:S01]  /*0660*/  STS.128 [R39.X16+0x7000], R32 ;  /* 0x0070002027007388 */ /* 0x000fe2000000cc00 */
[----:B------:R-:W-:Y:S01]  /*0670*/  IMAD.SHL.U32 R4, R4, 0x8, RZ ;  /* 0x0000000804047824 */ /* 0x000fe200078e00ff */
[----:B------:R-:W-:-:S02]  /*0680*/  SHF.L.U32 R6, R43, 0x3, RZ ;  /* 0x000000032b067819 */ /* 0x000fc400000006ff */
[----:B------:R-:W-:Y:S01]  /*0690*/  BAR.SYNC.DEFER_BLOCKING 0x0 ;  /* 0x0000000000007b1d */ /* 0x000fe20000010000 */
[----:B------:R-:W-:Y:S01]  /*06a0*/  IMAD.SHL.U32 R7, R7, 0x100, RZ ;  /* 0x0000010007077824 */ /* 0x000fe200078e00ff */
[----:B------:R-:W-:Y:S02]  /*06b0*/  LOP3.LUT R9, R9, 0x8, R4, 0xf8, !PT ;  /* 0x0000000809097812 */ /* 0x000fe400078ef804 */
[----:B------:R-:W-:Y:S02]  /*06c0*/  ISETP.GE.AND P0, PT, R4, c[0x0][0x194], PT ;  /* 0x0000650004007a0c */ /* 0x000fe40003f06270 */
[----:B------:R-:W-:Y:S02]  /*06d0*/  LOP3.LUT R8, R7, 0x7ffffe00, RZ, 0xc0, !PT ;  /* 0x7ffffe0007087812 */ /* 0x000fe400078ec0ff */
[C---:B------:R-:W-:Y:S01]  /*06e0*/  LOP3.LUT R7, R5.reuse, 0x7fffffc, RZ, 0xc0, !PT ;  /* 0x07fffffc05077812 */ /* 0x040fe200078ec0ff */
[----:B------:R-:W-:Y:S01]  /*06f0*/  IMAD.SHL.U32 R5, R5, 0x10, RZ ;  /* 0x0000001005057824 */ /* 0x000fe200078e00ff */
[----:B------:R-:W-:Y:S01]  /*0700*/  LOP3.LUT R10, R9, R10, RZ, 0x3c, !PT ;  /* 0x0000000a090a7212 */ /* 0x000fe200078e3cff */
[----:B------:R-:W-:Y:S01]  /*0710*/  IMAD R11, R11, 0x10, R8 ;  /* 0x000000100b0b7824 */ /* 0x000fe200078e0208 */
[----:B------:R-:W-:-:S02]  /*0720*/  IADD3 R9, R44, -R7, RZ ;  /* 0x800000072c097210 */ /* 0x000fc40007ffe0ff */
[----:B------:R-:W-:-:S04]  /*0730*/  LOP3.LUT R5, R5, 0x40, RZ, 0xc0, !PT ;  /* 0x0000004005057812 */ /* 0x000fc800078ec0ff */
[----:B------:R-:W-:Y:S01]  /*0740*/  LOP3.LUT R7, R5, 0x8, R6, 0xf8, !PT ;  /* 0x0000000805077812 */ /* 0x000fe200078ef806 */
[----:B------:R-:W-:Y:S01]  /*0750*/  IMAD.IADD R6, R11, 0x1, R10 ;  /* 0x000000010b067824 */ /* 0x000fe200078e020a */
[----:B------:R-:W-:Y:S01]  /*0760*/  SHF.R.U32.HI R8, RZ, 0x3, R5 ;  /* 0x00000003ff087819 */ /* 0x000fe20000011605 */
[----:B------:R-:W-:Y:S01]  /*0770*/  IMAD R5, R9, 0x10, R40 ;  /* 0x0000001009057824 */ /* 0x000fe200078e0228 */
[----:B------:R-:W0:Y:S02]  /*0780*/  LDS R34, [R39.X4+0x400] ;  /* 0x0004000027227984 */ /* 0x000e240000004800 */
[----:B------:R-:W-:Y:S02]  /*0790*/  LOP3.LUT R8, R7, R8, RZ, 0x3c, !PT ;  /* 0x0000000807087212 */ /* 0x000fe400078e3cff */
[----:B------:R-:W1:Y:S03]  /*07a0*/  LDS R33, [R39.X4+0x800] ;  /* 0x0008000027217984 */ /* 0x000e660000004800 */
[----:B------:R-:W-:Y:S01]  /*07b0*/  IMAD.IADD R8, R8, 0x1, R5 ;  /* 0x0000000108087824 */ /* 0x000fe200078e0205 */
[----:B------:R-:W2:Y:S04]  /*07c0*/  LDS R32, [R39.X4+0xc00] ;  /* 0x000c000027207984 */ /* 0x000ea80000004800 */
[----:B------:R-:W3:Y:S04]  /*07d0*/  LDS R35, [R39.X4] ;  /* 0x0000000027237984 */ /* 0x000ee80000004800 */
[----:B------:R-:W4:Y:S04]  /*07e0*/  LDS R26, [R39.X4+0x1000] ;  /* 0x00100000271a7984 */ /* 0x000f280000004800 */
[----:B------:R-:W5:Y:S04]  /*07f0*/  LDS R31, [R39.X4+0x1400] ;  /* 0x00140000271f7984 */ /* 0x000f680000004800 */
[----:B------:R-:W5:Y:S04]  /*0800*/  LDS R28, [R39.X4+0x2c00] ;  /* 0x002c0000271c7984 */ /* 0x000f680000004800 */
[----:B------:R-:W5:Y:S04]  /*0810*/  LDS R25, [R39.X4+0x3000] ;  /* 0x0030000027197984 */ /* 0x000f680000004800 */
[----:B------:R-:W5:Y:S04]  /*0820*/  LDS R27, [R39.X4+0x3400] ;  /* 0x00340000271b7984 */ /* 0x000f680000004800 */
[----:B------:R-:W5:Y:S04]  /*0830*/  LDS R22, [R39.X4+0x2800] ;  /* 0x0028000027167984 */ /* 0x000f680000004800 */
[----:B------:R-:W5:Y:S01]  /*0840*/  LDS R19, [R39.X4+0x4c00] ;  /* 0x004c000027137984 */ /* 0x000f620000004800 */
[----:B0-----:R-:W-:-:S03]  /*0850*/  FMUL.FTZ R40, R34, c[0x0][0x1b8] ;  /* 0x00006e0022287a20 */ /* 0x001fc60000410000 */
[----:B------:R-:W0:Y:S01]  /*0860*/  LDS R9, [R39.X4+0x4000] ;  /* 0x0040000027097984 */ /* 0x000e220000004800 */
[----:B-1----:R-:W-:-:S03]  /*0870*/  FMUL.FTZ R42, R33, c[0x0][0x1b8] ;  /* 0x00006e00212a7a20 */ /* 0x002fc60000410000 */
[----:B------:R-:W1:Y:S01]  /*0880*/  LDS R20, [R39.X4+0x4400] ;  /* 0x0044000027147984 */ /* 0x000e620000004800 */
[----:B--2---:R-:W-:-:S03]  /*0890*/  FMUL.FTZ R45, R32, c[0x0][0x1b8] ;  /* 0x00006e00202d7a20 */ /* 0x004fc60000410000 */
[----:B------:R-:W2:Y:S01]  /*08a0*/  LDS R12, [R39.X4+0x5000] ;  /* 0x00500000270c7984 */ /* 0x000ea20000004800 */
[----:B---3--:R-:W-:-:S03]  /*08b0*/  FMUL.FTZ R35, R35, c[0x0][0x1b8] ;  /* 0x00006e0023237a20 */ /* 0x008fc60000410000 */
[----:B------:R-:W3:Y:S01]  /*08c0*/  LDS R18, [R39.X4+0x5400] ;  /* 0x0054000027127984 */ /* 0x000ee20000004800 */
[----:B----4-:R-:W-:Y:S01]  /*08d0*/  FMUL.FTZ R26, R26, c[0x0][0x1b8] ;  /* 0x00006e001a1a7a20 */ /* 0x010fe20000410000 */
[----:B------:R-:W-:Y:S02]  /*08e0*/  F2FP.PACK_AB R35, R40, R35 ;  /* 0x000000232823723e */ /* 0x000fe400000000ff */
[----:B------:R-:W4:Y:S01]  /*08f0*/  LDS R24, [R39.X4+0x1800] ;  /* 0x0018000027187984 */ /* 0x000f220000004800 */
[----:B-----5:R-:W-:Y:S01]  /*0900*/  FMUL.FTZ R31, R31, c[0x0][0x1b8] ;  /* 0x00006e001f1f7a20 */ /* 0x020fe20000410000 */
[----:B------:R-:W-:Y:S02]  /*0910*/  F2FP.PACK_AB R40, R45, R42 ;  /* 0x0000002a2d28723e */ /* 0x000fe400000000ff */
[----:B------:R-:W5:Y:S01]  /*0920*/  LDS R30, [R39.X4+0x1c00] ;  /* 0x001c0000271e7984 */ /* 0x000f620000004800 */
[----:B------:R-:W-:-:S03]  /*0930*/  FMUL.FTZ R47, R28, c[0x0][0x1b8] ;  /* 0x00006e001c2f7a20 */ /* 0x000fc60000410000 */
[----:B------:R-:W5:Y:S01]  /*0940*/  LDS R23, [R39.X4+0x2000] ;  /* 0x0020000027177984 */ /* 0x000f620000004800 */
[----:B------:R-:W-:-:S03]  /*0950*/  FMUL.FTZ R28, R25, c[0x0][0x1b8] ;  /* 0x00006e00191c7a20 */ /* 0x000fc60000410000 */
[----:B------:R-:W5:Y:S01]  /*0960*/  LDS R29, [R39.X4+0x2400] ;  /* 0x00240000271d7984 */ /* 0x000f620000004800 */
[----:B------:R-:W-:-:S03]  /*0970*/  FMUL.FTZ R27, R27, c[0x0][0x1b8] ;  /* 0x00006e001b1b7a20 */ /* 0x000fc60000410000 */
[----:B------:R-:W5:Y:S01]  /*0980*/  LDS R14, [R39.X4+0x3800] ;  /* 0x00380000270e7984 */ /* 0x000f620000004800 */
[----:B------:R-:W-:Y:S01]  /*0990*/  FMUL.FTZ R42, R22, c[0x0][0x1b8] ;  /* 0x00006e00162a7a20 */ /* 0x000fe20000410000 */
[----:B------:R-:W-:Y:S02]  /*09a0*/  F2FP.PACK_AB R22, R31, R26 ;  /* 0x0000001a1f16723e */ /* 0x000fe400000000ff */
[----:B------:R-:W5:Y:S01]  /*09b0*/  LDS R21, [R39.X4+0x3c00] ;  /* 0x003c000027157984 */ /* 0x000f620000004800 */
[----:B------:R-:W-:Y:S01]  /*09c0*/  F2FP.PACK_AB R26, R27, R28 ;  /* 0x0000001c1b1a723e */ /* 0x000fe200000000ff */
[----:B------:R-:W-:Y:S01]  /*09d0*/  FMUL.FTZ R28, R19, c[0x0][0x1b8] ;  /* 0x00006e00131c7a20 */ /* 0x000fe20000410000 */
[----:B------:R-:W-:Y:S01]  /*09e0*/  F2FP.PACK_AB R25, R47, R42 ;  /* 0x0000002a2f19723e */ /* 0x000fe200000000ff */
[----:B------:R-:W5:Y:S01]  /*09f0*/  LDS R13, [R39.X4+0x4800] ;  /* 0x00480000270d7984 */ /* 0x000f620000004800 */
[----:B0-----:R-:W-:-:S03]  /*0a00*/  FMUL.FTZ R9, R9, c[0x0][0x1b8] ;  /* 0x00006e0009097a20 */ /* 0x001fc60000410000 */
[----:B------:R-:W0:Y:S01]  /*0a10*/  LDS R11, [R39.X4+0x5800] ;  /* 0x00580000270b7984 */ /* 0x000e220000004800 */
[----:B-1----:R-:W-:-:S03]  /*0a20*/  FMUL.FTZ R20, R20, c[0x0][0x1b8] ;  /* 0x00006e0014147a20 */ /* 0x002fc60000410000 */
[----:B------:R-:W1:Y:S01]  /*0a30*/  LDS R17, [R39.X4+0x5c00] ;  /* 0x005c000027117984 */ /* 0x000e620000004800 */
[----:B--2---:R-:W-:Y:S01]  /*0a40*/  FMUL.FTZ R12, R12, c[0x0][0x1b8] ;  /* 0x00006e000c0c7a20 */ /* 0x004fe20000410000 */
[----:B------:R-:W-:Y:S02]  /*0a50*/  F2FP.PACK_AB R20, R20, R9 ;  /* 0x000000091414723e */ /* 0x000fe400000000ff */
[----:B------:R-:W2:Y:S01]  /*0a60*/  LDS R5, [R39.X4+0x6000] ;  /* 0x0060000027057984 */ /* 0x000ea20000004800 */
[----:B---3--:R-:W-:-:S03]  /*0a70*/  FMUL.FTZ R19, R18, c[0x0][0x1b8] ;  /* 0x00006e0012137a20 */ /* 0x008fc60000410000 */
[----:B------:R-:W3:Y:S01]  /*0a80*/  LDS R16, [R39.X4+0x6400] ;  /* 0x0064000027107984 */ /* 0x000ee20000004800 */
[----:B----4-:R-:W-:Y:S01]  /*0a90*/  FMUL.FTZ R24, R24, c[0x0][0x1b8] ;  /* 0x00006e0018187a20 */ /* 0x010fe20000410000 */
[----:B------:R-:W-:Y:S02]  /*0aa0*/  F2FP.PACK_AB R19, R19, R12 ;  /* 0x0000000c1313723e */ /* 0x000fe400000000ff */
[----:B------:R-:W4:Y:S01]  /*0ab0*/  LDS R7, [R39.X4+0x6800] ;  /* 0x0068000027077984 */ /* 0x000f220000004800 */
[----:B-----5:R-:W-:-:S03]  /*0ac0*/  FMUL.FTZ R45, R30, c[0x0][0x1b8] ;  /* 0x00006e001e2d7a20 */ /* 0x020fc60000410000 */
[----:B------:R-:W5:Y:S01]  /*0ad0*/  LDS R15, [R39.X4+0x6c00] ;  /* 0x006c0000270f7984 */ /* 0x000f620000004800 */
[----:B------:R-:W-:Y:S01]  /*0ae0*/  FMUL.FTZ R30, R23, c[0x0][0x1b8] ;  /* 0x00006e00171e7a20 */ /* 0x000fe20000410000 */
[----:B------:R-:W-:Y:S02]  /*0af0*/  F2FP.PACK_AB R23, R45, R24 ;  /* 0x000000182d17723e */ /* 0x000fe400000000ff */
[----:B------:R-:W5:Y:S01]  /*0b00*/  LDS R10, [R39.X4+0x7000] ;  /* 0x00700000270a7984 */ /* 0x000f620000004800 */
[----:B------:R-:W-:-:S03]  /*0b10*/  FMUL.FTZ R29, R29, c[0x0][0x1b8] ;  /* 0x00006e001d1d7a20 */ /* 0x000fc60000410000 */
[----:B------:R-:W5:Y:S01]  /*0b20*/  LDS R33, [R39.X4+0x7400] ;  /* 0x0074000027217984 */ /* 0x000f620000004800 */
[----:B------:R-:W-:Y:S01]  /*0b30*/  FMUL.FTZ R14, R14, c[0x0][0x1b8] ;  /* 0x00006e000e0e7a20 */ /* 0x000fe20000410000 */
[----:B------:R-:W-:Y:S02]  /*0b40*/  F2FP.PACK_AB R24, R29, R30 ;  /* 0x0000001e1d18723e */ /* 0x000fe400000000ff */
[----:B------:R-:W5:Y:S01]  /*0b50*/  LDS R32, [R39.X4+0x7800] ;  /* 0x0078000027207984 */ /* 0x000f620000004800 */
[----:B------:R-:W-:-:S03]  /*0b60*/  FMUL.FTZ R21, R21, c[0x0][0x1b8] ;  /* 0x00006e0015157a20 */ /* 0x000fc60000410000 */
[----:B------:R-:W5:Y:S01]  /*0b70*/  LDS R34, [R39.X4+0x7c00] ;  /* 0x007c000027227984 */ /* 0x000f620000004800 */
[----:B------:R-:W-:Y:S01]  /*0b80*/  FMUL.FTZ R13, R13, c[0x0][0x1b8] ;  /* 0x00006e000d0d7a20 */ /* 0x000fe20000410000 */
[----:B------:R-:W-:Y:S01]  /*0b90*/  F2FP.PACK_AB R14, R21, R14 ;  /* 0x0000000e150e723e */ /* 0x000fe200000000ff */
[----:B0-----:R-:W-:-:S03]  /*0ba0*/  FMUL.FTZ R11, R11, c[0x0][0x1b8] ;  /* 0x00006e000b0b7a20 */ /* 0x001fc60000410000 */
[----:B------:R-:W-:Y:S01]  /*0bb0*/  F2FP.PACK_AB R13, R28, R13 ;  /* 0x0000000d1c0d723e */ /* 0x000fe200000000ff */
[----:B-1----:R-:W-:Y:S02]  /*0bc0*/  FMUL.FTZ R18, R17, c[0x0][0x1b8] ;  /* 0x00006e0011127a20 */ /* 0x002fe40000410000 */
[----:B------:R-:W-:Y:S02]  /*0bd0*/  IMAD R17, R2, c[0x0][0x1b0], RZ ;  /* 0x00006c0002117a24 */ /* 0x000fe400078e02ff */
[----:B--2---:R-:W-:Y:S01]  /*0be0*/  FMUL.FTZ R5, R5, c[0x0][0x1b8] ;  /* 0x00006e0005057a20 */ /* 0x004fe20000410000 */
[----:B------:R-:W-:Y:S01]  /*0bf0*/  F2FP.PACK_AB R18, R18, R11 ;  /* 0x0000000b1212723e */ /* 0x000fe200000000ff */
[----:B------:R-:W-:Y:S02]  /*0c00*/  IMAD R17, R36, c[0x0][0x1b4], R17 ;  /* 0x00006d0024117a24 */ /* 0x000fe400078e0211 */
[----:B---3--:R-:W-:Y:S02]  /*0c10*/  FMUL.FTZ R16, R16, c[0x0][0x1b8] ;  /* 0x00006e0010107a20 */ /* 0x008fe40000410000 */
[----:B----4-:R-:W-:-:S03]  /*0c20*/  FMUL.FTZ R7, R7, c[0x0][0x1b8] ;  /* 0x00006e0007077a20 */ /* 0x010fc60000410000 */
[----:B------:R-:W-:Y:S02]  /*0c30*/  F2FP.PACK_AB R5, R16, R5 ;  /* 0x000000051005723e */ /* 0x000fe400000000ff */
[----:B------:R-:W-:Y:S01]  /*0c40*/  IADD3 R16, R43, 0x10, RZ ;  /* 0x000000102b107810 */ /* 0x000fe20007ffe0ff */
[----:B-----5:R-:W-:Y:S01]  /*0c50*/  FMUL.FTZ R12, R15, c[0x0][0x1b8] ;  /* 0x00006e000f0c7a20 */ /* 0x020fe20000410000 */
[----:B------:R-:W-:Y:S02]  /*0c60*/  SHF.L.U32 R15, R8, 0x1, RZ ;  /* 0x00000001080f7819 */ /* 0x000fe400000006ff */
[----:B------:R-:W-:Y:S01]  /*0c70*/  ISETP.GE.OR P3, PT, R16, R41, P0 ;  /* 0x000000291000720c */ /* 0x000fe20000766670 */
[----:B------:R-:W-:Y:S01]  /*0c80*/  FMUL.FTZ R10, R10, c[0x0][0x1b8] ;  /* 0x00006e000a0a7a20 */ /* 0x000fe20000410000 */
[----:B------:R-:W-:Y:S01]  /*0c90*/  F2FP.PACK_AB R12, R12, R7 ;  /* 0x000000070c0c723e */ /* 0x000fe200000000ff */
[----:B------:R-:W-:Y:S01]  /*0ca0*/  STS [R15+0x8000], R35 ;  /* 0x008000230f007388 */ /* 0x000fe20000000800 */
[----:B------:R-:W-:-:S02]  /*0cb0*/  IMAD.SHL.U32 R7, R6, 0x2, RZ ;  /* 0x0000000206077824 */ /* 0x000fc400078e00ff */
[----:B------:R-:W-:Y:S01]  /*0cc0*/  FMUL.FTZ R33, R33, c[0x0][0x1b8] ;  /* 0x00006e0021217a20 */ /* 0x000fe20000410000 */
[----:B------:R-:W-:Y:S01]  /*0cd0*/  STS [R15+0x8100], R40 ;  /* 0x008100280f007388 */ /* 0x000fe20000000800 */
[----:B------:R-:W-:-:S03]  /*0ce0*/  FMUL.FTZ R32, R32, c[0x0][0x1b8] ;  /* 0x00006e0020207a20 */ /* 0x000fc60000410000 */
[----:B------:R-:W-:Y:S01]  /*0cf0*/  F2FP.PACK_AB R33, R33, R10 ;  /* 0x0000000a2121723e */ /* 0x000fe200000000ff */
[----:B------:R-:W-:Y:S01]  /*0d00*/  STS [R15+0x9000], R24 ;  /* 0x009000180f007388 */ /* 0x000fe20000000800 */
[----:B------:R-:W-:-:S03]  /*0d10*/  FMUL.FTZ R9, R34, c[0x0][0x1b8] ;  /* 0x00006e0022097a20 */ /* 0x000fc60000410000 */
[----:B------:R-:W-:Y:S02]  /*0d20*/  STS [R15+0x9100], R25 ;  /* 0x009100190f007388 */ /* 0x000fe40000000800 */
[----:B------:R-:W-:Y:S02]  /*0d30*/  F2FP.PACK_AB R32, R9, R32 ;  /* 0x000000200920723e */ /* 0x000fe400000000ff */
        /* <DEDUP_REMOVED lines=8> */
[----:B0-----:R-:W-:-:S03]  /*0dc0*/  IADD3 R13, R43, 0x8, RZ ;  /* 0x000000082b0d7810 */ /* 0x001fc60007ffe0ff */
[----:B------:R-:W-:Y:S01]  /*0dd0*/  STS [R15+0xa200], R19 ;  /* 0x00a200130f007388 */ /* 0x000fe20000000800 */
[----:B-1----:R-:W-:-:S03]  /*0de0*/  SHF.R.S32.HI R5, RZ, 0x1f, R4 ;  /* 0x0000001fff057819 */ /* 0x002fc60000011404 */
[----:B------:R-:W-:Y:S01]  /*0df0*/  STS [R15+0xa300], R18 ;  /* 0x00a300120f007388 */ /* 0x000fe20000000800 */
[----:B------:R-:W-:Y:S02]  /*0e00*/  ISETP.GE.OR P2, PT, R13, R41, P0 ;  /* 0x000000290d00720c */ /* 0x000fe40000746670 */
[----:B--2---:R-:W-:Y:S01]  /*0e10*/  CS2R R12, SRZ ;  /* 0x00000000000c7805 */ /* 0x004fe2000001ff00 */
[----:B------:R-:W-:Y:S01]  /*0e20*/  STS [R15+0xb200], R33 ;  /* 0x00b200210f007388 */ /* 0x000fe20000000800 */
[--C-:B------:R-:W-:Y:S01]  /*0e30*/  @P1 SHF.R.S32.HI R13, RZ, 0x1f, R38.reuse ;  /* 0x0000001fff0d1819 */ /* 0x100fe20000011426 */
[----:B------:R-:W-:Y:S02]  /*0e40*/  @P1 IMAD.MOV.U32 R12, RZ, RZ, R38 ;  /* 0x000000ffff0c1224 */ /* 0x000fe400078e0026 */
[----:B------:R0:W-:Y:S04]  /*0e50*/  STS [R15+0xb300], R32 ;  /* 0x00b300200f007388 */ /* 0x0001e80000000800 */
[----:B------:R-:W-:Y:S01]  /*0e60*/  BAR.SYNC.DEFER_BLOCKING 0x0 ;  /* 0x0000000000007b1d */ /* 0x000fe20000010000 */
[----:B0-----:R-:W-:Y:S01]  /*0e70*/  IMAD.WIDE.U32 R14, R0, c[0x0][0x1a8], R4 ;  /* 0x00006a00000e7a25 */ /* 0x001fe200078e0004 */
[----:B------:R-:W-:-:S02]  /*0e80*/  IADD3 R0, R43, 0x18, RZ ;  /* 0x000000182b007810 */ /* 0x000fc40007ffe0ff */
[----:B------:R-:W-:Y:S01]  /*0e90*/  IADD3 R4, P4, R43, R12, RZ ;  /* 0x0000000c2b047210 */ /* 0x000fe20007f9e0ff */
[----:B------:R-:W-:Y:S01]  /*0ea0*/  IMAD.IADD R15, R15, 0x1, R37 ;  /* 0x000000010f0f7824 */ /* 0x000fe200078e0225 */
[-C--:B------:R-:W-:Y:S02]  /*0eb0*/  ISETP.GE.OR P1, PT, R0, R41.reuse, P0 ;  /* 0x000000290000720c */ /* 0x080fe40000726670 */
[C---:B------:R-:W-:Y:S01]  /*0ec0*/  ISETP.GE.OR P0, PT, R43.reuse, R41, P0 ;  /* 0x000000292b00720c */ /* 0x040fe20000706670 */
[----:B------:R-:W-:Y:S01]  /*0ed0*/  IMAD.WIDE.U32 R36, R36, c[0x0][0x1b0], R14 ;  /* 0x00006c0024247a25 */ /* 0x000fe200078e000e */
[----:B------:R-:W-:Y:S02]  /*0ee0*/  LEA.HI.X.SX32 R5, R43, R13, 0x1, P4 ;  /* 0x0000000d2b057211 */ /* 0x000fe400020f0eff */
[----:B------:R-:W-:-:S03]  /*0ef0*/  LEA R12, R6, 0x8000, 0x1 ;  /* 0x00008000060c7811 */ /* 0x000fc600078e08ff */
[----:B------:R-:W-:Y:S01]  /*0f00*/  IMAD.WIDE R2, R3, 0x20, R4 ;  /* 0x0000002003027825 */ /* 0x000fe200078e0204 */
[----:B------:R0:W1:Y:S03]  /*0f10*/  LDS.128 R8, [R7+0x8300] ;  /* 0x0083000007087984 */ /* 0x0000660000000c00 */
[----:B------:R-:W-:Y:S02]  /*0f20*/  IMAD.IADD R5, R37, 0x1, R17 ;  /* 0x0000000125057824 */ /* 0x000fe400078e0211 */
[----:B------:R-:W-:Y:S05]  /*0f30*/  @P0 BRA `(.L_x_519) ;  /* 0x0000009000000947 */ /* 0x000fea0003800000 */
[----:B------:R-:W2:Y:S01]  /*0f40*/  LDS.128 R12, [R12] ;  /* 0x000000000c0c7984 */ /* 0x000ea20000000c00 */
[----:B------:R-:W-:Y:S01]  /*0f50*/  MOV R4, R36 ;  /* 0x0000002400047202 */ /* 0x000fe20000000f00 */
[----:B------:R-:W-:-:S04]  /*0f60*/  IMAD R19, R3, c[0x0][0x1a0], RZ ;  /* 0x0000680003137a24 */ /* 0x000fc800078e02ff */
[----:B------:R-:W-:-:S04]  /*0f70*/  IMAD.WIDE.U32 R16, R2, c[0x0][0x1a0], R4 ;  /* 0x0000680002107a25 */ /* 0x000fc800078e0004 */
[----:B------:R-:W-:Y:S01]  /*0f80*/  IMAD R19, R2, c[0x0][0x1a4], R19 ;  /* 0x0000690002137a24 */ /* 0x000fe200078e0213 */
[----:B------:R-:W-:-:S03]  /*0f90*/  LEA R18, P0, R16, c[0x0][0x188], 0x1 ;  /* 0x0000620010127a11 */ /* 0x000fc600078008ff */
[----:B------:R-:W-:-:S05]  /*0fa0*/  IMAD.IADD R17, R17, 0x1, R19 ;  /* 0x0000000111117824 */ /* 0x000fca00078e0213 */
[----:B------:R-:W-:-:S05]  /*0fb0*/  LEA.HI.X R19, R16, c[0x0][0x18c], R17, 0x1, P0 ;  /* 0x0000630010137a11 */ /* 0x000fca00000f0c11 */
[----:B--2---:R2:W-:Y:S02]  /*0fc0*/  STG.E.128 [R18.64], R12 ;  /* 0x0000000c12007986 */ /* 0x0045e4000c101d04 */
.L_x_519:
[----:B------:R-:W-:Y:S05]  /*0fd0*/  BSYNC B0 ;  /* 0x0000000000007941 */ /* 0x000fea0003800000 */
.L_x_518:
[----:B--2---:R2:W3:Y:S01]  /*0fe0*/  LDS.128 R12, [R7+0x8100] ;  /* 0x00810000070c7984 */ /* 0x0044e20000000c00 */
[----:B------:R-:W-:Y:S01]  /*0ff0*/  BSSY B0, `(.L_x_520) ;  /* 0x000000d000007945 */ /* 0x000fe20003800000 */
[----:B------:R-:W-:Y:S05]  /*1000*/  @P2 BRA `(.L_x_521) ;  /* 0x000000b000002947 */ /* 0x000fea0003800000 */
[----:B------:R-:W-:Y:S01]  /*1010*/  IADD3 R19, P0, R2, 0x8, RZ ;  /* 0x0000000802137810 */ /* 0x000fe20007f1e0ff */
[----:B------:R-:W-:Y:S02]  /*1020*/  IMAD.MOV.U32 R16, RZ, RZ, R36 ;  /* 0x000000ffff107224 */ /* 0x000fe400078e0024 */
[----:B------:R-:W-:Y:S02]  /*1030*/  IMAD.MOV.U32 R17, RZ, RZ, R5 ;  /* 0x000000ffff117224 */ /* 0x000fe400078e0005 */
[----:B------:R-:W-:Y:S02]  /*1040*/  IMAD.X R0, RZ, RZ, R3, P0 ;  /* 0x000000ffff007224 */ /* 0x000fe400000e0603 */
[----:B------:R-:W-:-:S04]  /*1050*/  IMAD.WIDE.U32 R16, R19, c[0x0][0x1a0], R16 ;  /* 0x0000680013107a25 */ /* 0x000fc800078e0010 */
[----:B------:R-:W-:Y:S01]  /*1060*/  IMAD R0, R0, c[0x0][0x1a0], RZ ;  /* 0x0000680000007a24 */ /* 0x000fe200078e02ff */
[----:B------:R-:W-:-:S03]  /*1070*/  LEA R18, P0, R16, c[0x0][0x188], 0x1 ;  /* 0x0000620010127a11 */ /* 0x000fc600078008ff */
[----:B------:R-:W-:-:S05]  /*1080*/  IMAD R19, R19, c[0x0][0x1a4], R0 ;  /* 0x0000690013137a24 */ /* 0x000fca00078e0200 */
[----:B------:R-:W-:-:S04]  /*1090*/  IADD3 R17, R17, R19, RZ ;  /* 0x0000001311117210 */ /* 0x000fc80007ffe0ff */
[----:B------:R-:W-:-:S05]  /*10a0*/  LEA.HI.X R19, R16, c[0x0][0x18c], R17, 0x1, P0 ;  /* 0x0000630010137a11 */ /* 0x000fca00000f0c11 */
[----:B---3--:R3:W-:Y:S02]  /*10b0*/  STG.E.128 [R18.64], R12 ;  /* 0x0000000c12007986 */ /* 0x0087e4000c101d04 */
.L_x_521:
[----:B------:R-:W-:Y:S05]  /*10c0*/  BSYNC B0 ;  /* 0x0000000000007941 */ /* 0x000fea0003800000 */
.L_x_520:
[----:B---3--:R3:W4:Y:S01]  /*10d0*/  LDS.128 R12, [R7+0x8200] ;  /* 0x00820000070c7984 */ /* 0x0087220000000c00 */
[----:B------:R-:W-:Y:S01]  /*10e0*/  BSSY B0, `(.L_x_522) ;  /* 0x000000d000007945 */ /* 0x000fe20003800000 */
[----:B------:R-:W-:Y:S05]  /*10f0*/  @P3 BRA `(.L_x_523) ;  /* 0x000000b000003947 */ /* 0x000fea0003800000 */
[----:B------:R-:W-:Y:S01]  /*1100*/  IADD3 R17, P0, R2, 0x10, RZ ;  /* 0x0000001002117810 */ /* 0x000fe20007f1e0ff */
[----:B------:R-:W-:Y:S02]  /*1110*/  IMAD.MOV.U32 R6, RZ, RZ, R36 ;  /* 0x000000ffff067224 */ /* 0x000fe400078e0024 */
[----:B0-23--:R-:W-:Y:S02]  /*1120*/  IMAD.MOV.U32 R7, RZ, RZ, R5 ;  /* 0x000000ffff077224 */ /* 0x00dfe400078e0005 */
[----:B------:R-:W-:Y:S02]  /*1130*/  IMAD.X R0, RZ, RZ, R3, P0 ;  /* 0x000000ffff007224 */ /* 0x000fe400000e0603 */
[----:B------:R-:W-:-:S04]  /*1140*/  IMAD.WIDE.U32 R6, R17, c[0x0][0x1a0], R6 ;  /* 0x0000680011067a25 */ /* 0x000fc800078e0006 */
[----:B------:R-:W-:Y:S01]  /*1150*/  IMAD R0, R0, c[0x0][0x1a0], RZ ;  /* 0x0000680000007a24 */ /* 0x000fe200078e02ff */
[----:B------:R-:W-:-:S03]  /*1160*/  LEA R16, P0, R6, c[0x0][0x188], 0x1 ;  /* 0x0000620006107a11 */ /* 0x000fc600078008ff */
[----:B------:R-:W-:-:S04]  /*1170*/  IMAD R17, R17, c[0x0][0x1a4], R0 ;  /* 0x0000690011117a24 */ /* 0x000fc800078e0200 */
[----:B------:R-:W-:-:S05]  /*1180*/  IMAD.IADD R7, R7, 0x1, R17 ;  /* 0x0000000107077824 */ /* 0x000fca00078e0211 */
[----:B------:R-:W-:-:S05]  /*1190*/  LEA.HI.X R17, R6, c[0x0][0x18c], R7, 0x1, P0 ;  /* 0x0000630006117a11 */ /* 0x000fca00000f0c07 */
[----:B----4-:R0:W-:Y:S02]  /*11a0*/  STG.E.128 [R16.64], R12 ;  /* 0x0000000c10007986 */ /* 0x0101e4000c101d04 */
.L_x_523:
[----:B------:R-:W-:Y:S05]  /*11b0*/  BSYNC B0 ;  /* 0x0000000000007941 */ /* 0x000fea0003800000 */
.L_x_522:
[----:B------:R-:W-:Y:S05]  /*11c0*/  @P1 EXIT ;  /* 0x000000000000194d */ /* 0x000fea0003800000 */
[----:B0-23--:R-:W-:-:S04]  /*11d0*/  IADD3 R7, P0, R2, 0x18, RZ ;  /* 0x0000001802077810 */ /* 0x00dfc80007f1e0ff */
[----:B------:R-:W-:Y:S01]  /*11e0*/  IADD3.X R2, RZ, R3, RZ, P0, !PT ;  /* 0x00000003ff027210 */ /* 0x000fe200007fe4ff */
[----:B------:R-:W-:-:S04]  /*11f0*/  IMAD.MOV.U32 R3, RZ, RZ, R5 ;  /* 0x000000ffff037224 */ /* 0x000fc800078e0005 */
[----:B------:R-:W-:Y:S02]  /*1200*/  IMAD R0, R2, c[0x0][0x1a0], RZ ;  /* 0x0000680002007a24 */ /* 0x000fe400078e02ff */
[----:B------:R-:W-:-:S04]  /*1210*/  IMAD.MOV.U32 R2, RZ, RZ, R36 ;  /* 0x000000ffff027224 */ /* 0x000fc800078e0024 */
[----:B------:R-:W-:-:S04]  /*1220*/  IMAD.WIDE.U32 R2, R7, c[0x0][0x1a0], R2 ;  /* 0x0000680007027a25 */ /* 0x000fc800078e0002 */
[----:B------:R-:W-:Y:S01]  /*1230*/  IMAD R7, R7, c[0x0][0x1a4], R0 ;  /* 0x0000690007077a24 */ /* 0x000fe200078e0200 */
[----:B------:R-:W-:-:S03]  /*1240*/  LEA R4, P0, R2, c[0x0][0x188], 0x1 ;  /* 0x0000620002047a11 */ /* 0x000fc600078008ff */
[----:B------:R-:W-:-:S05]  /*1250*/  IMAD.IADD R3, R3, 0x1, R7 ;  /* 0x0000000103037824 */ /* 0x000fca00078e0207 */
[----:B------:R-:W-:-:S05]  /*1260*/  LEA.HI.X R5, R2, c[0x0][0x18c], R3, 0x1, P0 ;  /* 0x0000630002057a11 */ /* 0x000fca00000f0c03 */
[----:B-1----:R-:W-:Y:S01]  /*1270*/  STG.E.128 [R4.64], R8 ;  /* 0x0000000804007986 */ /* 0x002fe2000c101d04 */
[----:B------:R-:W-:Y:S05]  /*1280*/  EXIT ;  /* 0x000000000000794d */ /* 0x000fea0003800000 */
.L_x_524:
        /* <DEDUP_REMOVED lines=15> */
.L_x_1158:


//--------------------- .text._ZN7cutlass13device_kernelIN5flash19enable_sm80_to_sm89INS1_16FlashAttnBwdSm80INS1_25CollectiveMainloopBwdSm80ILi1ELi1EN4cute5tupleIJNS5_1CILi32EEENS7_ILi64EEENS7_ILi256EEEEEENS_6half_tEfNS_4arch4Sm80ELb1ELb0ELb1ELb1ELb0ELb0ELb0ELb0ELi2ELi2ELi2ELi1ELb1EEENS1_24CollectiveEpilogueBwdGQAISB_fSE_Li256ELb1ELb0EEENS1_25SingleTileBwdLPTSchedulerILb1ELi64ELb0EEEEEEEEEvNT_6ParamsE --------------------------
	.section	.text._ZN7cutlass13device_kernelIN5flash19enable_sm80_to_sm89INS1_16FlashAttnBwdSm80INS1_25CollectiveMainloopBwdSm80ILi1ELi1EN4cute5tupleIJNS5_1CILi32EEENS7_ILi64EEENS7_ILi256EEEEEENS_6half_tEfNS_4arch4Sm80ELb1ELb0ELb1ELb1ELb0ELb0ELb0ELb0ELi2ELi2ELi2ELi1ELb1EEENS1_24CollectiveEpilogueBwdGQAISB_fSE_Li256ELb1ELb0EEENS1_25SingleTileBwdLPTSchedulerILb1ELi64ELb0EEEEEEEEEvNT_6ParamsE,"ax",@progbits
	.sectioninfo	@"SHI_REGISTERS=255"
	.align	128
.text._ZN7cutlass13device_kernelIN5flash19enable_sm80_to_sm89INS1_16FlashAttnBwdSm80INS1_25CollectiveMainloopBwdSm80ILi1ELi1EN4cute5tupleIJNS5_1CILi32EEENS7_ILi64EEENS7_ILi256EEEEEENS_6half_tEfNS_4arch4Sm80ELb1ELb0ELb1ELb1ELb0ELb0ELb0ELb0ELi2ELi2ELi2ELi1ELb1EEENS1_24CollectiveEpilogueBwdGQAISB_fSE_Li256ELb1ELb0EEENS1_25SingleTileBwdLPTSchedulerILb1ELi64ELb0EEEEEEEEEvNT_6ParamsE:
        .type           _ZN7cutlass13device_kernelIN5flash19enable_sm80_to_sm89INS1_16FlashAttnBwdSm80INS1_25CollectiveMainloopBwdSm80ILi1ELi1EN4cute5tupleIJNS5_1CILi32EEENS7_ILi64EEENS7_ILi256EEEEEENS_6half_tEfNS_4arch4Sm80ELb1ELb0ELb1ELb1ELb0ELb0ELb0ELb0ELi2ELi2ELi2ELi1ELb1EEENS1_24CollectiveEpilogueBwdGQAISB_fSE_Li256ELb1ELb0EEENS1_25SingleTileBwdLPTSchedulerILb1ELi64ELb0EEEEEEEEEvNT_6ParamsE,@function
        .size           _ZN7cutlass13device_kernelIN5flash19enable_sm80_to_sm89INS1_16FlashAttnBwdSm80INS1_25CollectiveMainloopBwdSm80ILi1ELi1EN4cute5tupleIJNS5_1CILi32EEENS7_ILi64EEENS7_ILi256EEEEEENS_6half_tEfNS_4arch4Sm80ELb1ELb0ELb1ELb1ELb0ELb0ELb0ELb0ELi2ELi2ELi2ELi1ELb1EEENS1_24CollectiveEpilogueBwdGQAISB_fSE_Li256ELb1ELb0EEENS1_25SingleTileBwdLPTSchedulerILb1ELi64ELb0EEEEEEEEEvNT_6ParamsE,(.L_x_1159 - _ZN7cutlass13device_kernelIN5flash19enable_sm80_to_sm89INS1_16FlashAttnBwdSm80INS1_25CollectiveMainloopBwdSm80ILi1ELi1EN4cute5tupleIJNS5_1CILi32EEENS7_ILi64EEENS7_ILi256EEEEEENS_6half_tEfNS_4arch4Sm80ELb1ELb0ELb1ELb1ELb0ELb0ELb0ELb0ELi2ELi2ELi2ELi1ELb1EEENS1_24CollectiveEpilogueBwdGQAISB_fSE_Li256ELb1ELb0EEENS1_25SingleTileBwdLPTSchedulerILb1ELi64ELb0EEEEEEEEEvNT_6ParamsE)
        .other          _ZN7cutlass13device_kernelIN5flash19enable_sm80_to_sm89INS1_16FlashAttnBwdSm80INS1_25CollectiveMainloopBwdSm80ILi1ELi1EN4cute5tupleIJNS5_1CILi32EEENS7_ILi64EEENS7_ILi256EEEEEENS_6half_tEfNS_4arch4Sm80ELb1ELb0ELb1ELb1ELb0ELb0ELb0ELb0ELi2ELi2ELi2ELi1ELb1EEENS1_24CollectiveEpilogueBwdGQAISB_fSE_Li256ELb1ELb0EEENS1_25SingleTileBwdLPTSchedulerILb1ELi64ELb0EEEEEEEEEvNT_6ParamsE,@"STO_CUDA_ENTRY STV_DEFAULT"
_ZN7cutlass13device_kernelIN5flash19enable_sm80_to_sm89INS1_16FlashAttnBwdSm80INS1_25CollectiveMainloopBwdSm80ILi1ELi1EN4cute5tupleIJNS5_1CILi32EEENS7_ILi64EEENS7_ILi256EEEEEENS_6half_tEfNS_4arch4Sm80ELb1ELb0ELb1ELb1ELb0ELb0ELb0ELb0ELi2ELi2ELi2ELi1ELb1EEENS1_24CollectiveEpilogueBwdGQAISB_fSE_Li256ELb1ELb0EEENS1_25SingleTileBwdLPTSchedulerILb1ELi64ELb0EEEEEEEEEvNT_6ParamsE:
        /* <DEDUP_REMOVED lines=31> */
.L_x_526:
        /* <DEDUP_REMOVED lines=8> */
.L_x_527:
        /* <DEDUP_REMOVED lines=8> */
[----:B------:R-:W-:Y:S02]  /*02f0*/  UMOV UR7, UR5 ;  /* 0x0000000500077c82 */ /* 0x000fe40008000000 */
        /* <DEDUP_REMOVED lines=12> */
.L_x_528:
        /* <DEDUP_REMOVED lines=14> */
.L_x_530:
[----:B------:R-:W-:Y:S02]  /*04a0*/  ULDC UR5, c[0x0][0x3dc] ;  /* 0x0000f70000057ab9 */ /* 0x000fe40000000800 */
.L_x_529:
[----:B------:R-:W-:-:S04]  /*04b0*/  UIADD3 UR5, UR5, 0x3f, URZ ;  /* 0x0000003f05057890 */ /* 0x000fc8000fffe03f */
[----:B------:R-:W-:-:S04]  /*04c0*/  USHF.R.S32.HI UR4, URZ, 0x1f, UR5 ;  /* 0x0000001f3f047899 */ /* 0x000fc80008011405 */
[----:B------:R-:W-:-:S04]  /*04d0*/  ULEA.HI UR4, UR4, UR5, URZ, 0x6 ;  /* 0x0000000504047291 */ /* 0x000fc8000f8f303f */
[----:B------:R-:W-:-:S04]  /*04e0*/  USHF.R.S32.HI UR4, URZ, 0x6, UR4 ;  /* 0x000000063f047899 */ /* 0x000fc80008011404 */
[----:B------:R-:W-:-:S04]  /*04f0*/  UISETP.GE.AND UP0, UPT, UR15, UR4, UPT ;  /* 0x000000040f00728c */ /* 0x000fc8000bf06270 */
[----:B------:R-:W-:-:S06]  /*0500*/  USEL UR7, UR7, 0xffffffff, !UP0 ;  /* 0xffffffff07077887 */ /* 0x000fcc000c000000 */
[----:B------:R-:W-:-:S05]  /*0510*/  MOV R0, UR7 ;  /* 0x0000000700007c02 */ /* 0x000fca0008000f00 */
[----:B------:R1:W-:Y:S01]  /*0520*/  STL [R1+0xb4], R0 ;  /* 0x0000b40001007387 */ /* 0x0003e20000100800 */
[----:B------:R-:W-:Y:S05]  /*0530*/  BRA `(.L_x_531) ;  /* 0x000004a000007947 */ /* 0x000fea0003800000 */
.L_x_525:
        /* <DEDUP_REMOVED lines=22> */
.L_x_532:
        /* <DEDUP_REMOVED lines=8> */
.L_x_533:
        /* <DEDUP_REMOVED lines=21> */
.L_x_534:
        /* <DEDUP_REMOVED lines=14> */
.L_x_536:
[----:B------:R-:W-:Y:S02]  /*0950*/  ULDC UR5, c[0x0][0x3dc] ;  /* 0x0000f70000057ab9 */ /* 0x000fe40000000800 */
.L_x_535:
[----:B------:R-:W-:-:S04]  /*0960*/  UIADD3 UR5, UR5, 0x3f, URZ ;  /* 0x0000003f05057890 */ /* 0x000fc8000fffe03f */
[----:B------:R-:W-:-:S04]  /*0970*/  USHF.R.S32.HI UR4, URZ, 0x1f, UR5 ;  /* 0x0000001f3f047899 */ /* 0x000fc80008011405 */
[----:B------:R-:W-:-:S04]  /*0980*/  ULEA.HI UR4, UR4, UR5, URZ, 0x6 ;  /* 0x0000000504047291 */ /* 0x000fc8000f8f303f */
[----:B------:R-:W-:-:S04]  /*0990*/  USHF.R.S32.HI UR4, URZ, 0x6, UR4 ;  /* 0x000000063f047899 */ /* 0x000fc80008011404 */
[----:B------:R-:W-:-:S04]  /*09a0*/  UISETP.GE.AND UP0, UPT, UR15, UR4, UPT ;  /* 0x000000040f00728c */ /* 0x000fc8000bf06270 */
[----:B------:R-:W-:-:S06]  /*09b0*/  USEL UR7, UR7, 0xffffffff, !UP0 ;  /* 0xffffffff07077887 */ /* 0x000fcc000c000000 */
[----:B------:R-:W-:-:S05]  /*09c0*/  MOV R0, UR7 ;  /* 0x0000000700007c02 */ /* 0x000fca0008000f00 */
[----:B------:R1:W-:Y:S02]  /*09d0*/  STL [R1+0xb4], R0 ;  /* 0x0000b40001007387 */ /* 0x0003e40000100800 */
.L_x_531:
[----:B------:R-:W2:Y:S02]  /*09e0*/  LDL R148, [R1+0xb4] ;  /* 0x0000b40001947983 */ /* 0x000ea40000100800 */
[----:B--2---:R-:W-:-:S13]  /*09f0*/  ISETP.GE.AND P0, PT, R148, RZ, PT ;  /* 0x000000ff9400720c */ /* 0x004fda0003f06270 */
[----:B------:R-:W-:Y:S05]  /*0a00*/  @!P0 EXIT ;  /* 0x000000000000894d */ /* 0x000fea0003800000 */
[----:B------:R-:W-:Y:S01]  /*0a10*/  ISETP.NE.U32.AND P0, PT, RZ, c[0x0][0x2d8], PT ;  /* 0x0000b600ff007a0c */ /* 0x000fe20003f05070 */
[----:B------:R-:W-:Y:S01]  /*0a20*/  IMAD.MOV.U32 R13, RZ, RZ, 0x4 ;  /* 0x00000004ff0d7424 */ /* 0x000fe200078e00ff */
[----:B------:R-:W-:Y:S02]  /*0a30*/  ISETP.NE.U32.AND P2, PT, RZ, c[0x0][0x2c8], PT ;  /* 0x0000b200ff007a0c */ /* 0x000fe40003f45070 */
[----:B------:R-:W-:Y:S01]  /*0a40*/  ISETP.NE.AND.EX P0, PT, RZ, c[0x0][0x2dc], PT, P0 ;  /* 0x0000b700ff007a0c */ /* 0x000fe20003f05300 */
[----:B------:R-:W-:Y:S01]  /*0a50*/  IMAD.WIDE R4, R148, R13, c[0x0][0x2c8] ;  /* 0x0000b20094047625 */ /* 0x000fe200078e020d */
[----:B------:R-:W-:Y:S02]  /*0a60*/  ISETP.NE.AND.EX P2, PT, RZ, c[0x0][0x2cc], PT, P2 ;  /* 0x0000b300ff007a0c */ /* 0x000fe40003f45320 */
[----:B------:R-:W-:-:S04]  /*0a70*/  ISETP.NE.U32.AND P5, PT, RZ, c[0x0][0x2d0], PT ;  /* 0x0000b400ff007a0c */ /* 0x000fc80003fa5070 */
[----:B------:R-:W-:-:S05]  /*0a80*/  ISETP.NE.AND.EX P5, PT, RZ, c[0x0][0x2d4], PT, P5 ;  /* 0x0000b500ff007a0c */ /* 0x000fca0003fa5350 */
[CC--:B------:R-:W-:Y:S02]  /*0a90*/  @P0 IMAD.WIDE R2, R148.reuse, R13.reuse, c[0x0][0x2d8] ;  /* 0x0000b60094020625 */ /* 0x0c0fe400078e020d */
[----:B-1----:R-:W2:Y:S04]  /*0aa0*/  @P2 LDG.E R0, [R4.64] ;  /* 0x0000001004002981 */ /* 0x002ea8000c1e1900 */
        /* <DEDUP_REMOVED lines=9> */
[----:B---3--:R1:W2:Y:S04]  /*0b40*/  @P0 R2UR UR13, R8 ;  /* 0x00000000080d03c2 */ /* 0x0082a800000e0000 */
[----:B-1----:R-:W-:-:S04]  /*0b50*/  @P2 SHF.R.S32.HI R8, RZ, 0x1f, R0 ;  /* 0x0000001fff082819 */ /* 0x002fc80000011400 */
[----:B------:R-:W-:Y:S02]  /*0b60*/  @P2 LEA.HI R0, R8, R0, RZ, 0x5 ;  /* 0x0000000008002211 */ /* 0x000fe400078f28ff */
[----:B------:R-:W-:Y:S01]  /*0b70*/  CS2R R8, SRZ ;  /* 0x0000000000087805 */ /* 0x000fe2000001ff00 */
[--C-:B-----5:R-:W-:Y:S01]  /*0b80*/  @P5 SHF.R.S32.HI R11, RZ, 0x1f, R6.reuse ;  /* 0x0000001fff0b5819 */ /* 0x120fe20000011406 */
[--C-:B----4-:R-:W-:Y:S01]  /*0b90*/  @P2 IMAD.MOV.U32 R8, RZ, RZ, R7.reuse ;  /* 0x000000ffff082224 */ /* 0x110fe200078e0007 */
[----:B------:R-:W-:Y:S01]  /*0ba0*/  @P2 SHF.R.S32.HI R9, RZ, 0x1f, R7 ;  /* 0x0000001fff092819 */ /* 0x000fe20000011407 */
[----:B------:R-:W-:Y:S01]  /*0bb0*/  @P5 IMAD.MOV.U32 R10, RZ, RZ, R6 ;  /* 0x000000ffff0a5224 */ /* 0x000fe200078e0006 */
[----:B------:R-:W-:Y:S01]  /*0bc0*/  @P2 LOP3.LUT R12, R0, 0xffffffe0, RZ, 0xc0, !PT ;  /* 0xffffffe0000c2812 */ /* 0x000fe200078ec0ff */
[----:B--2---:R-:W-:Y:S05]  /*0bd0*/  @P0 BRA `(.L_x_537) ;  /* 0x0000006000000947 */ /* 0x004fea0003800000 */
[----:B------:R-:W-:Y:S05]  /*0be0*/  @!P2 BRA `(.L_x_537) ;  /* 0x000000500000a947 */ /* 0x000fea0003800000 */
[----:B------:R1:W2:Y:S04]  /*0bf0*/  LDG.E R0, [R4.64] ;  /* 0x0000001004007981 */ /* 0x0002a8000c1e1900 */
[----:B-1----:R-:W3:Y:S01]  /*0c00*/  LDG.E R4, [R4.64+0x4] ;  /* 0x0000041004047981 */ /* 0x002ee2000c1e1900 */
[----:B--2---:R-:W1:Y:S08]  /*0c10*/  R2UR UR13, R0 ;  /* 0x00000000000d73c2 */ /* 0x004e7000000e0000 */
[----:B---3--:R-:W1:Y:S02]  /*0c20*/  R2UR UR4, R4 ;  /* 0x00000000040473c2 */ /* 0x008e6400000e0000 */
[----:B-1----:R-:W-:-:S06]  /*0c30*/  UIADD3 UR13, -UR13, UR4, URZ ;  /* 0x000000040d0d7290 */ /* 0x002fcc000fffe13f */
.L_x_537:
[----:B------:R-:W-:-:S04]  /*0c40*/  ISETP.NE.U32.AND P0, PT, RZ, c[0x0][0x2e0], PT ;  /* 0x0000b800ff007a0c */ /* 0x000fc80003f05070 */
[----:B------:R-:W-:-:S13]  /*0c50*/  ISETP.NE.AND.EX P0, PT, RZ, c[0x0][0x2e4], PT, P0 ;  /* 0x0000b900ff007a0c */ /* 0x000fda0003f05300 */
[----:B------:R-:W-:Y:S05]  /*0c60*/  @!P0 BRA `(.L_x_538) ;  /* 0x0000004000008947 */ /* 0x000fea0003800000 */
[----:B------:R-:W-:-:S05]  /*0c70*/  IMAD.WIDE R2, R148, R13, c[0x0][0x2e0] ;  /* 0x0000b80094027625 */ /* 0x000fca00078e020d */
[----:B------:R-:W2:Y:S02]  /*0c80*/  LDG.E R0, [R2.64] ;  /* 0x0000001002007981 */ /* 0x000ea4000c1e1900 */
[----:B--2---:R1:W2:Y:S02]  /*0c90*/  R2UR UR12, R0 ;  /* 0x00000000000c73c2 */ /* 0x0042a400000e0000 */
[----:B-12---:R-:W-:Y:S05]  /*0ca0*/  BRA `(.L_x_539) ;  /* 0x0000006000007947 */ /* 0x006fea0003800000 */
.L_x_538:
[----:B------:R-:W-:Y:S05]  /*0cb0*/  @!P5 BRA `(.L_x_539) ;  /* 0x000000500000d947 */ /* 0x000fea0003800000 */
[----:B------:R1:W2:Y:S04]  /*0cc0*/  LDG.E R0, [R2.64] ;  /* 0x0000001002007981 */ /* 0x0002a8000c1e1900 */
[----:B-1----:R-:W3:Y:S01]  /*0cd0*/  LDG.E R2, [R2.64+0x4] ;  /* 0x0000041002027981 */ /* 0x002ee2000c1e1900 */
[----:B--2---:R-:W1:Y:S08]  /*0ce0*/  R2UR UR12, R0 ;  /* 0x00000000000c73c2 */ /* 0x004e7000000e0000 */
[----:B---3--:R-:W1:Y:S02]  /*0cf0*/  R2UR UR4, R2 ;  /* 0x00000000020473c2 */ /* 0x008e6400000e0000 */
[----:B-1----:R-:W-:-:S06]  /*0d00*/  UIADD3 UR12, -UR12, UR4, URZ ;  /* 0x000000040c0c7290 */ /* 0x002fcc000fffe13f */
.L_x_539:
        /* <DEDUP_REMOVED lines=81> */
[----:B------:R-:W-:Y:S01]  /*1220*/  SHF.R.S32.HI R37, RZ, 0x1f, R149 ;  /* 0x0000001fff257819 */ /* 0x000fe20000011495 */
[----:B------:R-:W-:Y:S01]  /*1230*/  IMAD.SHL.U32 R5, R149, 0x4, RZ ;  /* 0x0000000495057824 */ /* 0x000fe200078e00ff */
[----:B------:R-:W-:Y:S01]  /*1240*/  SHF.R.S32.HI R3, RZ, 0x1f, R12 ;  /* 0x0000001fff037819 */ /* 0x000fe2000001140c */
[----:B------:R-:W-:Y:S01]  /*1250*/  IMAD.SHL.U32 R0, R12, 0x100, RZ ;  /* 0x000001000c007824 */ /* 0x000fe200078e00ff */
[-C--:B------:R-:W-:Y:S01]  /*1260*/  LEA.HI R39, R37, R149.reuse, RZ, 0x3 ;  /* 0x0000009525277211 */ /* 0x080fe200078f18ff */
[----:B------:R-:W-:Y:S01]  /*1270*/  ULDC.64 UR4, c[0x0][0x248] ;  /* 0x0000920000047ab9 */ /* 0x000fe20000000a00 */
[----:B------:R-:W-:Y:S01]  /*1280*/  IADD3 R2, P3, R5, R12, RZ ;  /* 0x0000000c05027210 */ /* 0x000fe20007f7e0ff */
[----:B------:R-:W-:Y:S01]  /*1290*/  UISETP.NE.AND UP0, UPT, UR4, 0x1, UPT ;  /* 0x000000010400788c */ /* 0x000fe2000bf05270 */
[----:B------:R-:W-:Y:S01]  /*12a0*/  SHF.R.S32.HI R43, RZ, 0x3, R39 ;  /* 0x00000003ff2b7819 */ /* 0x000fe20000011427 */
[----:B------:R-:W-:Y:S01]  /*12b0*/  UIMAD.WIDE.U32 UR20, UR14, UR5, URZ ;  /* 0x000000050e1472a5 */ /* 0x000fe2000f8e003f */
[----:B------:R-:W-:Y:S01]  /*12c0*/  SHF.R.S32.HI R7, RZ, 0x1f, R149 ;  /* 0x0000001fff077819 */ /* 0x000fe20000011495 */
[----:B------:R-:W-:Y:S01]  /*12d0*/  ULDC UR4, c[0x0][0x250] ;  /* 0x0000940000047ab9 */ /* 0x000fe20000000800 */
[----:B------:R-:W-:Y:S01]  /*12e0*/  IADD3 R4, P1, R0, R149, RZ ;  /* 0x0000009500047210 */ /* 0x000fe20007f3e0ff */
[----:B------:R-:W-:Y:S01]  /*12f0*/  UMOV UR7, UR14 ;  /* 0x0000000e00077c82 */ /* 0x000fe20008000000 */
[----:B------:R-:W-:Y:S01]  /*1300*/  SHF.R.S32.HI R6, RZ, 0x1f, R43 ;  /* 0x0000001fff067819 */ /* 0x000fe2000001142b */
[----:B------:R-:W-:Y:S01]  /*1310*/  UIADD3 UR8, -UR9, UR12, URZ ;  /* 0x0000000c09087290 */ /* 0x000fe2000fffe13f */
[C---:B------:R-:W-:Y:S01]  /*1320*/  IADD3 R12, P4, R43.reuse, R8, RZ ;  /* 0x000000082b0c7210 */ /* 0x040fe20007f9e0ff */
[----:B------:R-:W-:Y:S01]  /*1330*/  USHF.R.S32.HI UR11, URZ, 0x1f, UR14 ;  /* 0x0000001f3f0b7899 */ /* 0x000fe2000801140e */
[----:B------:R-:W-:Y:S01]  /*1340*/  IADD3 R8, P0, R43, R10, RZ ;  /* 0x0000000a2b087210 */ /* 0x000fe20007f1e0ff */
[----:B------:R-:W-:Y:S01]  /*1350*/  @UP0 UMOV UR5, UR21 ;  /* 0x0000001500050c82 */ /* 0x000fe20008000000 */
[----:B------:R-:W-:Y:S01]  /*1360*/  LEA.HI.X.SX32 R3, R5, R3, 0x1, P3 ;  /* 0x0000000305037211 */ /* 0x000fe200018f0eff */
[----:B------:R-:W-:Y:S01]  /*1370*/  IMAD.X R19, R6, 0x1, R9, P4 ;  /* 0x0000000106137824 */ /* 0x000fe200020e0609 */
[----:B------:R-:W-:Y:S01]  /*1380*/  LEA.HI.X.SX32 R5, R0, R7, 0x1, P1 ;  /* 0x0000000700057211 */ /* 0x000fe200008f0eff */
[----:B------:R-:W-:Y:S01]  /*1390*/  IMAD.U32 R0, RZ, RZ, UR14 ;  /* 0x0000000eff007e24 */ /* 0x000fe2000f8e00ff */
[CC--:B------:R-:W-:Y:S01]  /*13a0*/  LEA.HI R41, R37.reuse, R149.reuse, RZ, 0x4 ;  /* 0x0000009525297211 */ /* 0x0c0fe200078f20ff */
[----:B------:R-:W-:Y:S01]  /*13b0*/  IMAD.X R9, R6, 0x1, R11, P0 ;  /* 0x0000000106097824 */ /* 0x000fe200000e060b */
[----:B------:R-:W-:Y:S01]  /*13c0*/  LEA.HI R28, R37, R149, RZ, 0x2 ;  /* 0x00000095251c7211 */ /* 0x000fe200078f10ff */
[----:B------:R-:W-:Y:S01]  /*13d0*/  IMAD.U32 R7, RZ, RZ, UR14 ;  /* 0x0000000eff077e24 */ /* 0x000fe2000f8e00ff */
[----:B------:R-:W-:Y:S01]  /*13e0*/  @UP0 USHF.R.U32.HI UR7, URZ, UR4, UR5 ;  /* 0x000000043f070299 */ /* 0x000fe20008011605 */
[----:B------:R-:W-:Y:S01]  /*13f0*/  IMAD.U32 R6, RZ, RZ, UR14 ;  /* 0x0000000eff067e24 */ /* 0x000fe2000f8e00ff */
[----:B------:R-:W-:Y:S01]  /*1400*/  SHF.R.S32.HI R26, RZ, 0x1f, R148 ;  /* 0x0000001fff1a7819 */ /* 0x000fe20000011494 */
[----:B------:R-:W-:Y:S01]  /*1410*/  IMAD.WIDE.U32 R34, R0, c[0x0][0x238], R4 ;  /* 0x00008e0000227a25 */ /* 0x000fe200078e0004 */
[----:B------:R-:W-:Y:S01]  /*1420*/  SHF.R.S32.HI R4, RZ, 0x4, R41 ;  /* 0x00000004ff047819 */ /* 0x000fe20000011429 */
[----:B------:R-:W-:Y:S01]  /*1430*/  USHF.R.S32.HI UR6, URZ, 0x1f, UR7 ;  /* 0x0000001f3f067899 */ /* 0x000fe20008011407 */
[----:B------:R-:W-:Y:S01]  /*1440*/  SHF.R.S32.HI R5, RZ, 0x2, R28 ;  /* 0x00000002ff057819 */ /* 0x000fe2000001141c */
[----:B------:R-:W-:Y:S01]  /*1450*/  IMAD.WIDE.U32 R30, R7, c[0x0][0x270], R2 ;  /* 0x00009c00071e7a25 */ /* 0x000fe200078e0002 */
[----:B------:R-:W-:Y:S01]  /*1460*/  SHF.R.S32.HI R0, RZ, 0x1f, R28 ;  /* 0x0000001fff007819 */ /* 0x000fe2000001141c */
[----:B------:R-:W-:Y:S01]  /*1470*/  ULDC.64 UR4, c[0x0][0x1e0] ;  /* 0x0000780000047ab9 */ /* 0x000fe20000000a00 */
[----:B------:R-:W-:Y:S01]  /*1480*/  SEL R16, R26, RZ, !P5 ;  /* 0x000000ff1a107207 */ /* 0x000fe20006800000 */
[----:B------:R-:W-:Y:S01]  /*1490*/  IMAD.WIDE.U32 R32, R6, c[0x0][0x288], R2 ;  /* 0x0000a20006207a25 */ /* 0x000fe200078e0002 */
[----:B------:R-:W-:Y:S01]  /*14a0*/  LEA.HI R2, R41, R4, RZ, 0x1 ;  /* 0x0000000429027211 */ /* 0x000fe200078f08ff */
[----:B------:R-:W-:Y:S01]  /*14b0*/  UIMAD UR4, UR6, UR4, URZ ;  /* 0x00000004060472a4 */ /* 0x000fe2000f8e023f */
[----:B------:R-:W-:Y:S01]  /*14c0*/  LEA.HI R0, R0, R5, RZ, 0x3 ;  /* 0x0000000500007211 */ /* 0x000fe200078f18ff */
[----:B------:R-:W-:Y:S01]  /*14d0*/  IMAD.U32 R10, RZ, RZ, UR15 ;  /* 0x0000000fff0a7e24 */ /* 0x000fe2000f8e00ff */
[----:B------:R-:W-:Y:S01]  /*14e0*/  LOP3.LUT R3, R39, 0xfffffff8, RZ, 0xc0, !PT ;  /* 0xfffffff827037812 */ /* 0x000fe200078ec0ff */
[----:B------:R-:W-:Y:S01]  /*14f0*/  UIMAD UR4, UR7, UR5, UR4 ;  /* 0x00000005070472a4 */ /* 0x000fe2000f8e0204 */
[----:B------:R-:W-:Y:S01]  /*1500*/  LOP3.LUT R2, R2, 0xfffffffe, RZ, 0xc0, !PT ;  /* 0xfffffffe02027812 */ /* 0x000fe200078ec0ff */
[----:B------:R-:W-:Y:S01]  /*1510*/  IMAD.WIDE R10, R10, 0x40, R8 ;  /* 0x000000400a0a7825 */ /* 0x000fe200078e0208 */
[----:B------:R-:W-:Y:S01]  /*1520*/  LOP3.LUT R0, R0, 0xfffffff8, RZ, 0xc0, !PT ;  /* 0xfffffff800007812 */ /* 0x000fe200078ec0ff */
[----:B------:R-:W-:Y:S01]  /*1530*/  CS2R R146, SRZ ;  /* 0x0000000000927805 */ /* 0x000fe2000001ff00 */
[----:B------:R-:W-:Y:S01]  /*1540*/  SEL R17, R148, RZ, !P5 ;  /* 0x000000ff94117207 */ /* 0x000fe20006800000 */
[----:B------:R-:W-:Y:S01]  /*1550*/  IMAD.IADD R22, R149, 0x1, -R3 ;  /* 0x0000000195167824 */ /* 0x000fe200078e0a03 */
[-C--:B------:R-:W-:Y:S01]  /*1560*/  LEA.HI R38, R37, R149.reuse, RZ, 0x5 ;  /* 0x0000009525267211 */ /* 0x080fe200078f28ff */
[----:B------:R-:W-:Y:S01]  /*1570*/  IMAD.IADD R27, R4, 0x1, -R2 ;  /* 0x00000001041b7824 */ /* 0x000fe200078e0a02 */
[----:B------:R-:W-:Y:S01]  /*1580*/  CS2R R144, SRZ ;  /* 0x0000000000907805 */ /* 0x000fe2000001ff00 */
[----:B------:R-:W-:Y:S01]  /*1590*/  IMAD.IADD R25, R5, 0x1, -R0 ;  /* 0x0000000105197824 */ /* 0x000fe200078e0a00 */
[----:B------:R-:W-:Y:S01]  /*15a0*/  LEA.HI R0, R37, R149, RZ, 0x6 ;  /* 0x0000009525007211 */ /* 0x000fe200078f30ff */
[----:B------:R-:W-:Y:S01]  /*15b0*/  IMAD.SHL.U32 R14, R22, 0x8, RZ ;  /* 0x00000008160e7824 */ /* 0x000fe200078e00ff */
[----:B------:R-:W-:Y:S01]  /*15c0*/  SHF.R.S32.HI R37, RZ, 0x5, R38 ;  /* 0x00000005ff257819 */ /* 0x000fe20000011426 */
[----:B------:R-:W-:Y:S01]  /*15d0*/  IMAD.SHL.U32 R2, R43, 0x40, RZ ;  /* 0x000000402b027824 */ /* 0x000fe200078e00ff */
[----:B------:R-:W-:Y:S01]  /*15e0*/  SHF.R.S32.HI R24, RZ, 0x6, R0 ;  /* 0x00000006ff187819 */ /* 0x000fe20000011400 */
[----:B------:R-:W-:Y:S01]  /*15f0*/  IMAD.U32 R5, RZ, RZ, UR7 ;  /* 0x00000007ff057e24 */ /* 0x000fe2000f8e00ff */
[--C-:B------:R-:W-:Y:S01]  /*1600*/  SHF.R.S32.HI R15, RZ, 0x1f, R14.reuse ;  /* 0x0000001fff0f7819 */ /* 0x100fe2000001140e */
[----:B------:R-:W-:Y:S01]  /*1610*/  IMAD R6, R16, c[0x0][0x1e8], RZ ;  /* 0x00007a0010067a24 */ /* 0x000fe200078e02ff */
[----:B------:R-:W-:Y:S01]  /*1620*/  LOP3.LUT R0, R2, 0x1c0, RZ, 0xc0, !PT ;  /* 0x000001c002007812 */ /* 0x000fe200078ec0ff */
[----:B------:R-:W-:Y:S01]  /*1630*/  IMAD.SHL.U32 R40, R24, 0x200, RZ ;  /* 0x0000020018287824 */ /* 0x000fe200078e00ff */
[----:B------:R-:W-:Y:S01]  /*1640*/  ISETP.GE.AND P5, PT, R14, c[0x0][0x1cc], PT ;  /* 0x000073000e007a0c */ /* 0x000fe20003fa6270 */
[--C-:B------:R-:W-:Y:S01]  /*1650*/  IMAD.WIDE.U32 R2, R5, c[0x0][0x1e0], R14.reuse ;  /* 0x0000780005027a25 */ /* 0x100fe200078e000e */
[----:B------:R-:W-:Y:S01]  /*1660*/  LOP3.LUT R4, R0, 0x38, R14, 0xf8, !PT ;  /* 0x0000003800047812 */ /* 0x000fe200078ef80e */
[----:B------:R-:W-:Y:S01]  /*1670*/  CS2R R142, SRZ ;  /* 0x00000000008e7805 */ /* 0x000fe2000001ff00 */
[----:B------:R-:W-:Y:S01]  /*1680*/  SHF.R.U32.HI R0, RZ, 0x3, R0 ;  /* 0x00000003ff007819 */ /* 0x000fe20000011600 */
[----:B------:R-:W-:Y:S01]  /*1690*/  IMAD.WIDE.U32 R8, R12, c[0x0][0x178], R14 ;  /* 0x00005e000c087a25 */ /* 0x000fe200078e000e */
[----:B------:R-:W-:Y:S01]  /*16a0*/  IADD3 R3, R3, UR4, RZ ;  /* 0x0000000403037c10 */ /* 0x000fe2000fffe0ff */
[----:B------:R-:W-:Y:S01]  /*16b0*/  ULDC.64 UR4, c[0x0][0x1b0] ;  /* 0x00006c0000047ab9 */ /* 0x000fe20000000a00 */
[----:B------:R-:W-:Y:S01]  /*16c0*/  LOP3.LUT R23, R40, R4, R0, 0xf6, !PT ;  /* 0x0000000428177212 */ /* 0x000fe200078ef600 */
[----:B------:R-:W-:Y:S01]  /*16d0*/  IMAD R0, R19, c[0x0][0x178], RZ ;  /* 0x00005e0013007a24 */ /* 0x000fe200078e02ff */
[----:B------:R-:W-:Y:S01]  /*16e0*/  UIMAD UR4, UR6, UR4, URZ ;  /* 0x00000004060472a4 */ /* 0x000fe2000f8e023f */
[----:B------:R-:W-:Y:S01]  /*16f0*/  IMAD.WIDE.U32 R4, R5, c[0x0][0x1b0], R14 ;  /* 0x00006c0005047a25 */ /* 0x000fe200078e000e */
[C---:B------:R-:W-:Y:S01]  /*1700*/  IADD3 R36, R14.reuse, 0x80, RZ ;  /* 0x000000800e247810 */ /* 0x040fe20007ffe0ff */
[----:B------:R-:W-:Y:S01]  /*1710*/  USHF.R.S32.HI UR6, URZ, 0x1f, UR18 ;  /* 0x0000001f3f067899 */ /* 0x000fe20008011412 */
[----:B------:R-:W-:Y:S01]  /*1720*/  IADD3 R29, R14, 0xc0, RZ ;  /* 0x000000c00e1d7810 */ /* 0x000fe20007ffe0ff */
[----:B------:R-:W-:Y:S01]  /*1730*/  IMAD R0, R12, c[0x0][0x17c], R0 ;  /* 0x00005f000c007a24 */ /* 0x000fe200078e0200 */
[----:B------:R-:W-:Y:S01]  /*1740*/  UIMAD UR4, UR7, UR5, UR4 ;  /* 0x00000005070472a4 */ /* 0x000fe2000f8e0204 */
[----:B------:R-:W-:Y:S01]  /*1750*/  IMAD R19, R19, c[0x0][0x208], RZ ;  /* 0x0000820013137a24 */ /* 0x000fe200078e02ff */
[----:B------:R-:W-:Y:S01]  /*1760*/  ISETP.GE.AND P3, PT, R36, c[0x0][0x1cc], PT ;  /* 0x0000730024007a0c */ /* 0x000fe20003f66270 */
[----:B------:R-:W-:Y:S01]  /*1770*/  IMAD R18, R17, c[0x0][0x1ec], R6 ;  /* 0x00007b0011127a24 */ /* 0x000fe200078e0206 */
[----:B------:R-:W-:Y:S01]  /*1780*/  CS2R R140, SRZ ;  /* 0x00000000008c7805 */ /* 0x000fe2000001ff00 */
[----:B------:R-:W-:Y:S01]  /*1790*/  IMAD.IADD R13, R9, 0x1, R0 ;  /* 0x00000001090d7824 */ /* 0x000fe200078e0200 */
[----:B------:R-:W-:Y:S01]  /*17a0*/  CS2R R138, SRZ ;  /* 0x00000000008a7805 */ /* 0x000fe2000001ff00 */
[----:B------:R-:W-:Y:S01]  /*17b0*/  IMAD.WIDE.U32 R6, R17, c[0x0][0x1e8], R2 ;  /* 0x00007a0011067a25 */ /* 0x000fe200078e0002 */
[----:B------:R-:W-:Y:S01]  /*17c0*/  IADD3 R3, R5, UR4, RZ ;  /* 0x0000000405037c10 */ /* 0x000fe2000fffe0ff */
[----:B------:R-:W-:Y:S01]  /*17d0*/  ULDC.64 UR4, c[0x0][0x180] ;  /* 0x0000600000047ab9 */ /* 0x000fe20000000a00 */
[----:B------:R-:W-:Y:S01]  /*17e0*/  CS2R R136, SRZ ;  /* 0x0000000000887805 */ /* 0x000fe2000001ff00 */
[----:B------:R-:W-:Y:S01]  /*17f0*/  IMAD R0, R11, c[0x0][0x1d8], RZ ;  /* 0x000076000b007a24 */ /* 0x000fe200078e02ff */
[----:B------:R-:W-:Y:S01]  /*1800*/  UIMAD UR4, UR11, UR4, URZ ;  /* 0x000000040b0472a4 */ /* 0x000fe2000f8e023f */
[C---:B------:R-:W-:Y:S01]  /*1810*/  IMAD R19, R12.reuse, c[0x0][0x20c], R19 ;  /* 0x000083000c137a24 */ /* 0x040fe200078e0213 */
[----:B------:R-:W-:Y:S01]  /*1820*/  CS2R R134, SRZ ;  /* 0x0000000000867805 */ /* 0x000fe2000001ff00 */
[----:B------:R-:W-:Y:S01]  /*1830*/  IMAD.WIDE.U32 R20, R12, c[0x0][0x208], R14 ;  /* 0x000082000c147a25 */ /* 0x000fe200078e000e */
[----:B------:R-:W-:Y:S01]  /*1840*/  UIMAD UR4, UR14, UR5, UR4 ;  /* 0x000000050e0472a4 */ /* 0x000fe2000f8e0204 */
[----:B------:R-:W-:Y:S01]  /*1850*/  CS2R R132, SRZ ;  /* 0x0000000000847805 */ /* 0x000fe2000001ff00 */
[----:B------:R-:W-:Y:S01]  /*1860*/  CS2R R130, SRZ ;  /* 0x0000000000827805 */ /* 0x000fe2000001ff00 */
[----:B------:R-:W-:Y:S01]  /*1870*/  IMAD.MOV.U32 R12, RZ, RZ, R8 ;  /* 0x000000ffff0c7224 */ /* 0x000fe200078e0008 */
[----:B------:R-:W-:Y:S01]  /*1880*/  CS2R R128, SRZ ;  /* 0x0000000000807805 */ /* 0x000fe2000001ff00 */
[----:B------:R-:W-:Y:S01]  /*1890*/  IMAD.MOV.U32 R2, RZ, RZ, R4 ;  /* 0x000000ffff027224 */ /* 0x000fe200078e0004 */
[----:B------:R-:W-:Y:S01]  /*18a0*/  CS2R R126, SRZ ;  /* 0x00000000007e7805 */ /* 0x000fe2000001ff00 */
[----:B------:R-:W-:Y:S01]  /*18b0*/  IMAD.IADD R5, R7, 0x1, R18 ;  /* 0x0000000107057824 */ /* 0x000fe200078e0212 */
[----:B------:R-:W-:Y:S01]  /*18c0*/  CS2R R124, SRZ ;  /* 0x00000000007c7805 */ /* 0x000fe2000001ff00 */
[----:B------:R-:W-:Y:S01]  /*18d0*/  IMAD.MOV.U32 R4, RZ, RZ, R6 ;  /* 0x000000ffff047224 */ /* 0x000fe200078e0006 */
[----:B------:R-:W-:Y:S01]  /*18e0*/  CS2R R122, SRZ ;  /* 0x00000000007a7805 */ /* 0x000fe2000001ff00 */
[----:B------:R-:W-:Y:S01]  /*18f0*/  IMAD R8, R10, c[0x0][0x1dc], R0 ;  /* 0x000077000a087a24 */ /* 0x000fe200078e0200 */
[----:B------:R-:W-:Y:S01]  /*1900*/  IADD3 R0, -R43, UR8, RZ ;  /* 0x000000082b007c10 */ /* 0x000fe2000fffe1ff */
[----:B------:R-:W-:Y:S01]  /*1910*/  IMAD R7, R16, c[0x0][0x1b8], RZ ;  /* 0x00006e0010077a24 */ /* 0x000fe200078e02ff */
[----:B------:R-:W-:Y:S01]  /*1920*/  IADD3 R16, R14, 0x40, RZ ;  /* 0x000000400e107810 */ /* 0x000fe20007ffe0ff */
[----:B------:R-:W-:Y:S01]  /*1930*/  IMAD.WIDE.U32 R4, R10, c[0x0][0x1d8], R4 ;  /* 0x000076000a047a25 */ /* 0x000fe200078e0004 */
[----:B------:R-:W-:Y:S01]  /*1940*/  ISETP.LT.OR P1, PT, R0, 0x1, P5 ;  /* 0x000000010000780c */ /* 0x000fe20002f21670 */
[----:B------:R-:W-:Y:S01]  /*1950*/  CS2R R120, SRZ ;  /* 0x0000000000787805 */ /* 0x000fe2000001ff00 */
[----:B------:R-:W-:Y:S01]  /*1960*/  ISETP.GE.AND P4, PT, R16, c[0x0][0x1cc], PT ;  /* 0x0000730010007a0c */ /* 0x000fe20003f86270 */
[C---:B------:R-:W-:Y:S01]  /*1970*/  IMAD R9, R17.reuse, c[0x0][0x1bc], R7 ;  /* 0x00006f0011097a24 */ /* 0x040fe200078e0207 */
[----:B------:R-:W-:Y:S01]  /*1980*/  ISETP.LT.OR P5, PT, R0, 0x21, P5 ;  /* 0x000000210000780c */ /* 0x000fe20002fa1670 */
[----:B------:R-:W-:Y:S01]  /*1990*/  IMAD.WIDE.U32 R6, R17, c[0x0][0x1b8], R2 ;  /* 0x00006e0011067a25 */ /* 0x000fe200078e0002 */
[----:B------:R-:W-:Y:S01]  /*19a0*/  LEA R2, P0, R4, c[0x0][0x1c0], 0x1 ;  /* 0x0000700004027a11 */ /* 0x000fe200078008ff */
[----:B------:R-:W-:Y:S01]  /*19b0*/  CS2R R118, SRZ ;  /* 0x0000000000767805 */ /* 0x000fe2000001ff00 */
[C---:B------:R-:W-:Y:S01]  /*19c0*/  ISETP.LT.OR P6, PT, R0.reuse, 0x1, P4 ;  /* 0x000000010000780c */ /* 0x040fe200027c1670 */
[----:B------:R-:W-:Y:S01]  /*19d0*/  IMAD.IADD R3, R5, 0x1, R8 ;  /* 0x0000000105037824 */ /* 0x000fe200078e0208 */
[----:B------:R-:W-:Y:S01]  /*19e0*/  ISETP.LT.OR P4, PT, R0, 0x21, P4 ;  /* 0x000000210000780c */ /* 0x000fe20002781670 */
[----:B------:R-:W-:Y:S01]  /*19f0*/  IMAD.SHL.U32 R42, R23, 0x2, RZ ;  /* 0x00000002172a7824 */ /* 0x000fe200078e00ff */
[----:B------:R-:W-:Y:S01]  /*1a00*/  CS2R R116, SRZ ;  /* 0x0000000000747805 */ /* 0x000fe2000001ff00 */
[----:B------:R-:W-:Y:S01]  /*1a10*/  IMAD.MOV.U32 R17, RZ, RZ, c[0x0][0x1d8] ;  /* 0x00007600ff117624 */ /* 0x000fe200078e00ff */
[----:B------:R-:W-:Y:S01]  /*1a20*/  LEA.HI.X R3, R4, c[0x0][0x1c4], R3, 0x1, P0 ;  /* 0x0000710004037a11 */ /* 0x000fe200000f0c03 */
[----:B------:R-:W-:Y:S01]  /*1a30*/  IMAD.MOV.U32 R18, RZ, RZ, c[0x0][0x1dc] ;  /* 0x00007700ff127624 */ /* 0x000fe200078e00ff */
[C---:B------:R-:W-:Y:S01]  /*1a40*/  ISETP.LT.OR P0, PT, R0.reuse, 0x1, P3 ;  /* 0x000000010000780c */ /* 0x040fe20001f01670 */
[----:B------:R-:W-:Y:S01]  /*1a50*/  IMAD R5, R11, c[0x0][0x1a8], RZ ;  /* 0x00006a000b057a24 */ /* 0x000fe200078e02ff */
[----:B------:R-:W-:Y:S01]  /*1a60*/  ISETP.LT.OR P3, PT, R0, 0x21, P3 ;  /* 0x000000210000780c */ /* 0x000fe20001f61670 */
[----:B------:R-:W-:Y:S01]  /*1a70*/  @!PT LDS RZ, [RZ] ;  /* 0x00000000fffff984 */ /* 0x000fe20000000800 */
[----:B------:R-:W-:Y:S01]  /*1a80*/  @!PT LDS RZ, [RZ] ;  /* 0x00000000fffff984 */ /* 0x000fe20000000800 */
[----:B------:R-:W-:Y:S01]  /*1a90*/  @!PT LDS RZ, [RZ] ;  /* 0x00000000fffff984 */ /* 0x000fe20000000800 */
[----:B------:R1:W-:Y:S01]  /*1aa0*/  LDGSTS.E.BYPASS.LTC128B.128 [R42+0x8080], [R2.64], !P1 ;  /* 0x08080000022a7fae */ /* 0x0003e2000c901d50 */
[C---:B------:R-:W-:Y:S01]  /*1ab0*/  LEA R4, P1, R17.reuse, R2, 0x6 ;  /* 0x0000000211047211 */ /* 0x040fe200078230ff */
[C---:B------:R-:W-:Y:S01]  /*1ac0*/  IMAD R15, R10.reuse, c[0x0][0x1ac], R5 ;  /* 0x00006b000a0f7a24 */ /* 0x040fe200078e0205 */
[----:B------:R-:W-:Y:S01]  /*1ad0*/  CS2R R114, SRZ ;  /* 0x0000000000727805 */ /* 0x000fe2000001ff00 */
[----:B------:R1:W-:Y:S01]  /*1ae0*/  LDGSTS.E.BYPASS.LTC128B.128 [R42+0xa080], [R2.64+0x80], !P6 ;  /* 0x0a080080022a7fae */ /* 0x0003e2000f101d50 */
[----:B------:R-:W-:Y:S01]  /*1af0*/  LEA.HI.X R5, R17, R3, R18, 0x6, P1 ;  /* 0x0000000311057211 */ /* 0x000fe200008f3412 */
[----:B------:R-:W-:Y:S01]  /*1b00*/  IMAD.IADD R7, R7, 0x1, R9 ;  /* 0x0000000107077824 */ /* 0x000fe200078e0209 */
[----:B------:R-:W-:Y:S01]  /*1b10*/  ISETP.GE.AND P1, PT, R29, c[0x0][0x1cc], PT ;  /* 0x000073001d007a0c */ /* 0x000fe20003f26270 */
[----:B------:R-:W-:Y:S01]  /*1b20*/  IMAD.U32 R11, RZ, RZ, UR14 ;  /* 0x0000000eff0b7e24 */ /* 0x000fe2000f8e00ff */
[----:B------:R-:W-:Y:S01]  /*1b30*/  STL [R1+0x50], R42 ;  /* 0x0000502a01007387 */ /* 0x000fe20000100800 */
[----:B------:R-:W-:Y:S01]  /*1b40*/  IMAD.WIDE.U32 R8, R10, c[0x0][0x1a8], R6 ;  /* 0x00006a000a087a25 */ /* 0x000fe200078e0006 */
[C---:B------:R-:W-:Y:S01]  /*1b50*/  ISETP.LT.OR P6, PT, R0.reuse, 0x1, P1 ;  /* 0x000000010000780c */ /* 0x040fe20000fc1670 */
[----:B------:R-:W-:Y:S01]  /*1b60*/  CS2R R112, SRZ ;  /* 0x0000000000707805 */ /* 0x000fe2000001ff00 */
[----:B------:R1:W-:Y:S01]  /*1b70*/  LDGSTS.E.BYPASS.LTC128B.128 [R42+0xc080], [R2.64+0x100], !P0 ;  /* 0x0c080100022a7fae */ /* 0x0003e2000c101d50 */
[----:B------:R-:W-:Y:S01]  /*1b80*/  IMAD.SHL.U32 R7, R25, 0x40, RZ ;  /* 0x0000004019077824 */ /* 0x000fe200078e00ff */
[----:B------:R-:W-:Y:S01]  /*1b90*/  ISETP.LT.OR P1, PT, R0, 0x21, P1 ;  /* 0x000000210000780c */ /* 0x000fe20000f21670 */
[----:B------:R-:W-:Y:S01]  /*1ba0*/  IMAD.SHL.U32 R6, R24, 0x8, RZ ;  /* 0x0000000818067824 */ /* 0x000fe200078e00ff */
[----:B------:R-:W-:Y:S01]  /*1bb0*/  SEL R17, R148, RZ, !P2 ;  /* 0x000000ff94117207 */ /* 0x000fe20005000000 */
[----:B------:R-:W-:Y:S01]  /*1bc0*/  IMAD.IADD R9, R9, 0x1, R15 ;  /* 0x0000000109097824 */ /* 0x000fe200078e020f */
[----:B------:R-:W-:Y:S01]  /*1bd0*/  LOP3.LUT R7, R7, 0x1c0, RZ, 0xc0, !PT ;  /* 0x000001c007077812 */ /* 0x000fe200078ec0ff */
[----:B------:R-:W-:Y:S01]  /*1be0*/  IMAD.MOV.U32 R148, RZ, RZ, 0x20 ;  /* 0x00000020ff947424 */ /* 0x000fe200078e00ff */
[----:B------:R-:W-:Y:S01]  /*1bf0*/  LOP3.LUT R23, R6, 0x18, RZ, 0xc0, !PT ;  /* 0x0000001806177812 */ /* 0x000fe200078ec0ff */
[----:B------:R-:W-:Y:S01]  /*1c00*/  CS2R R110, SRZ ;  /* 0x00000000006e7805 */ /* 0x000fe2000001ff00 */
[----:B------:R-:W-:Y:S01]  /*1c10*/  SHF.R.U32.HI R10, RZ, 0x3, R7 ;  /* 0x00000003ff0a7819 */ /* 0x000fe20000011607 */
[----:B------:R1:W-:Y:S01]  /*1c20*/  LDGSTS.E.BYPASS.LTC128B.128 [R42+0xe080], [R2.64+0x180], !P6 ;  /* 0x0e080180022a7fae */ /* 0x0003e2000f101d50 */
[----:B------:R-:W-:Y:S01]  /*1c30*/  LEA R6, P0, R8, c[0x0][0x190], 0x1 ;  /* 0x0000640008067a11 */ /* 0x000fe200078008ff */
[----:B------:R-:W-:Y:S01]  /*1c40*/  CS2R R108, SRZ ;  /* 0x00000000006c7805 */ /* 0x000fe2000001ff00 */
[----:B------:R-:W-:Y:S01]  /*1c50*/  ISETP.GE.AND P6, PT, R14, c[0x0][0x19c], PT ;  /* 0x000067000e007a0c */ /* 0x000fe20003fc6270 */
[----:B------:R2:W-:Y:S01]  /*1c60*/  LDGSTS.E.BYPASS.LTC128B.128 [R42+0x9080], [R4.64], !P5 ;  /* 0x09080000042a7fae */ /* 0x0005e2000e901d50 */
[----:B------:R-:W-:Y:S01]  /*1c70*/  ISETP.GE.AND P5, PT, R16, c[0x0][0x19c], PT ;  /* 0x0000670010007a0c */ /* 0x000fe20003fa6270 */
[----:B------:R-:W-:Y:S01]  /*1c80*/  CS2R R106, SRZ ;  /* 0x00000000006a7805 */ /* 0x000fe2000001ff00 */
[----:B------:R-:W-:Y:S01]  /*1c90*/  LOP3.LUT R15, R10, R7, R23, 0x1e, !PT ;  /* 0x000000070a0f7212 */ /* 0x000fe200078e1e17 */
[----:B------:R2:W-:Y:S01]  /*1ca0*/  LDGSTS.E.BYPASS.LTC128B.128 [R42+0xb080], [R4.64+0x80], !P4 ;  /* 0x0b080080042a7fae */ /* 0x0005e2000e101d50 */
[----:B------:R-:W-:Y:S01]  /*1cb0*/  ISETP.GE.AND P4, PT, R36, c[0x0][0x19c], PT ;  /* 0x0000670024007a0c */ /* 0x000fe20003f86270 */
[----:B------:R-:W-:Y:S01]  /*1cc0*/  IMAD.WIDE.U32 R10, R11, c[0x0][0x180], R12 ;  /* 0x000060000b0a7a25 */ /* 0x000fe200078e000c */
[----:B------:R-:W-:Y:S01]  /*1cd0*/  LEA.HI.X R7, R8, c[0x0][0x194], R9, 0x1, P0 ;  /* 0x0000650008077a11 */ /* 0x000fe200000f0c09 */
[----:B------:R2:W-:Y:S01]  /*1ce0*/  LDGSTS.E.BYPASS.LTC128B.128 [R42+0xd080], [R4.64+0x100], !P3 ;  /* 0x0d080100042a7fae */ /* 0x0005e2000d901d50 */
[C---:B------:R-:W-:Y:S01]  /*1cf0*/  ISETP.LT.OR P0, PT, R0.reuse, 0x1, P5 ;  /* 0x000000010000780c */ /* 0x040fe20002f01670 */
[----:B------:R-:W-:Y:S01]  /*1d00*/  IMAD.MOV.U32 R8, RZ, RZ, R10 ;  /* 0x000000ffff087224 */ /* 0x000fe200078e000a */
[C---:B------:R-:W-:Y:S01]  /*1d10*/  ISETP.LT.OR P3, PT, R0.reuse, 0x1, P4 ;  /* 0x000000010000780c */ /* 0x040fe20002761670 */
[----:B------:R2:W-:Y:S01]  /*1d20*/  LDGSTS.E.BYPASS.LTC128B.128 [R42+0xf080], [R4.64+0x180], !P1 ;  /* 0x0f080180042a7fae */ /* 0x0005e2000c901d50 */
[C---:B------:R-:W-:Y:S01]  /*1d30*/  ISETP.LT.OR P1, PT, R0.reuse, 0x1, P6 ;  /* 0x000000010000780c */ /* 0x040fe20003721670 */
[----:B------:R-:W-:Y:S01]  /*1d40*/  IMAD.MOV.U32 R10, RZ, RZ, c[0x0][0x1ac] ;  /* 0x00006b00ff0a7624 */ /* 0x000fe200078e00ff */
[----:B------:R-:W-:Y:S01]  /*1d50*/  IADD3 R9, R11, UR4, RZ ;  /* 0x000000040b097c10 */ /* 0x000fe2000fffe0ff */
[----:B------:R-:W0:Y:S01]  /*1d60*/  LDGDEPBAR ;  /* 0x00000000000079af */ /* 0x000e220000000000 */
[C---:B------:R-:W-:Y:S01]  /*1d70*/  ISETP.LT.OR P6, PT, R0.reuse, 0x21, P6 ;  /* 0x000000210000780c */ /* 0x040fe200037c1670 */
[----:B------:R-:W-:Y:S01]  /*1d80*/  ULDC.64 UR4, c[0x0][0x210] ;  /* 0x0000840000047ab9 */ /* 0x000fe20000000a00 */
[C---:B------:R-:W-:Y:S01]  /*1d90*/  ISETP.LT.OR P5, PT, R0.reuse, 0x21, P5 ;  /* 0x000000210000780c */ /* 0x040fe20002fa1670 */
[----:B------:R-:W-:Y:S01]  /*1da0*/  UIMAD UR4, UR11, UR4, URZ ;  /* 0x000000040b0472a4 */ /* 0x000fe2000f8e023f */
[----:B------:R-:W-:Y:S01]  /*1db0*/  ISETP.LT.OR P4, PT, R0, 0x21, P4 ;  /* 0x000000210000780c */ /* 0x000fe20002781670 */
[----:B------:R-:W-:Y:S01]  /*1dc0*/  IMAD.SHL.U32 R12, R22, 0x40, RZ ;  /* 0x00000040160c7824 */ /* 0x000fe200078e00ff */
[----:B-1----:R-:W-:Y:S01]  /*1dd0*/  LEA.HI R3, R38, R37, RZ, 0x1 ;  /* 0x0000002526037211 */ /* 0x002fe200078f08ff */
[----:B------:R-:W-:Y:S01]  /*1de0*/  UIMAD UR5, UR14, UR5, UR4 ;  /* 0x000000050e0572a4 */ /* 0x000fe2000f8e0204 */
[----:B------:R-:W-:Y:S01]  /*1df0*/  LOP3.LUT R2, R28, 0x3ffffffc, RZ, 0xc0, !PT ;  /* 0x3ffffffc1c027812 */ /* 0x000fe200078ec0ff */
[----:B------:R1:W-:Y:S01]  /*1e00*/  LDGSTS.E.BYPASS.LTC128B.128 [R42+0x80], [R6.64], !P1 ;  /* 0x00080000062a7fae */ /* 0x0003e2000c901d50 */
[----:B------:R-:W-:Y:S01]  /*1e10*/  LOP3.LUT R3, R3, 0xfffffffe, RZ, 0xc0, !PT ;  /* 0xfffffffe03037812 */ /* 0x000fe200078ec0ff */
[----:B------:R-:W-:Y:S01]  /*1e20*/  IMAD.WIDE.U32 R46, R17, c[0x0][0x188], R8 ;  /* 0x00006200112e7a25 */ /* 0x000fe200078e0008 */
[----:B------:R-:W-:Y:S01]  /*1e30*/  LOP3.LUT P1, RZ, R25, 0x4, RZ, 0xc0, !PT ;  /* 0x0000000419ff7812 */ /* 0x000fe2000782c0ff */
[----:B------:R1:W-:Y:S01]  /*1e40*/  LDGSTS.E.BYPASS.LTC128B.128 [R42+0x2080], [R6.64+0x80], !P0 ;  /* 0x02080080062a7fae */ /* 0x0003e2000c101d50 */
[----:B------:R-:W-:Y:S01]  /*1e50*/  SEL R13, R26, RZ, !P2 ;  /* 0x000000ff1a0d7207 */ /* 0x000fe20005000000 */
[----:B------:R-:W-:Y:S01]  /*1e60*/  IMAD.IADD R18, R37, 0x1, -R3 ;  /* 0x0000000125127824 */ /* 0x000fe200078e0a03 */
[----:B------:R-:W-:Y:S01]  /*1e70*/  LOP3.LUT P2, RZ, R22, 0x4, RZ, 0xc0, !PT ;  /* 0x0000000416ff7812 */ /* 0x000fe2000784c0ff */
[----:B------:R-:W-:Y:S01]  /*1e80*/  IMAD.IADD R2, R149, 0x1, -R2 ;  /* 0x0000000195027824 */ /* 0x000fe200078e0a02 */
[----:B------:R1:W-:Y:S01]  /*1e90*/  LDGSTS.E.BYPASS.LTC128B.128 [R42+0x4080], [R6.64+0x100], !P3 ;  /* 0x04080100062a7fae */ /* 0x0003e2000d901d50 */
[----:B------:R-:W-:Y:S01]  /*1ea0*/  IMAD.SHL.U32 R28, R18, 0x400, RZ ;  /* 0x00000400121c7824 */ /* 0x000fe200078e00ff */
[----:B------:R-:W-:Y:S01]  /*1eb0*/  ISETP.GE.AND P3, PT, R29, c[0x0][0x19c], PT ;  /* 0x000067001d007a0c */ /* 0x000fe20003f66270 */
[----:B------:R-:W-:Y:S01]  /*1ec0*/  IMAD.IADD R3, R21, 0x1, R19 ;  /* 0x0000000115037824 */ /* 0x000fe200078e0213 */
[----:B------:R-:W-:Y:S01]  /*1ed0*/  CS2R R104, SRZ ;  /* 0x0000000000687805 */ /* 0x000fe2000001ff00 */
[----:B--2---:R-:W-:Y:S01]  /*1ee0*/  IMAD R4, R2, 0x2, R28 ;  /* 0x0000000202047824 */ /* 0x004fe200078e021c */
[----:B------:R-:W-:Y:S01]  /*1ef0*/  CS2R R102, SRZ ;  /* 0x0000000000667805 */ /* 0x000fe2000001ff00 */
[----:B------:R-:W-:Y:S01]  /*1f00*/  IMAD.U32 R5, RZ, RZ, UR14 ;  /* 0x0000000eff057e24 */ /* 0x000fe2000f8e00ff */
[----:B------:R-:W-:Y:S01]  /*1f10*/  CS2R R100, SRZ ;  /* 0x0000000000647805 */ /* 0x000fe2000001ff00 */
[----:B------:R-:W-:Y:S01]  /*1f20*/  IMAD.MOV.U32 R2, RZ, RZ, R20 ;  /* 0x000000ffff027224 */ /* 0x000fe200078e0014 */
[----:B------:R-:W-:Y:S01]  /*1f30*/  CS2R R98, SRZ ;  /* 0x0000000000627805 */ /* 0x000fe2000001ff00 */
[----:B------:R-:W-:Y:S01]  /*1f40*/  IMAD.IADD R11, R4, 0x1, R15 ;  /* 0x00000001040b7824 */ /* 0x000fe200078e020f */
[----:B------:R-:W-:Y:S01]  /*1f50*/  LOP3.LUT R15, R12, 0x1c0, RZ, 0xc0, !PT ;  /* 0x000001c00c0f7812 */ /* 0x000fe200078ec0ff */
[----:B------:R-:W-:Y:S01]  /*1f60*/  IMAD.WIDE.U32 R2, R5, c[0x0][0x210], R2 ;  /* 0x0000840005027a25 */ /* 0x000fe200078e0002 */
[----:B------:R-:W-:Y:S01]  /*1f70*/  CS2R R96, SRZ ;  /* 0x0000000000607805 */ /* 0x000fe2000001ff00 */
[----:B------:R-:W-:Y:S01]  /*1f80*/  CS2R R94, SRZ ;  /* 0x00000000005e7805 */ /* 0x000fe2000001ff00 */
[----:B------:R-:W-:Y:S01]  /*1f90*/  SHF.R.U32.HI R21, RZ, 0x3, R15 ;  /* 0x00000003ff157819 */ /* 0x000fe2000001160f */
[----:B------:R-:W-:Y:S01]  /*1fa0*/  IMAD.MOV.U32 R5, RZ, RZ, c[0x0][0x1a8] ;  /* 0x00006a00ff057624 */ /* 0x000fe200078e00ff */
[----:B------:R-:W-:Y:S01]  /*1fb0*/  IADD3 R3, R3, UR5, RZ ;  /* 0x0000000503037c10 */ /* 0x000fe2000fffe0ff */
[----:B------:R-:W-:Y:S01]  /*1fc0*/  IMAD.SHL.U32 R45, R11, 0x2, RZ ;  /* 0x000000020b2d7824 */ /* 0x000fe200078e00ff */
[----:B------:R-:W-:Y:S01]  /*1fd0*/  ULDC.64 UR4, c[0x0][0x178] ;  /* 0x00005e0000047ab9 */ /* 0x000fe20000000a00 */
[----:B------:R-:W-:Y:S01]  /*1fe0*/  IMAD R9, R27, 0x800, R40 ;  /* 0x000008001b097824 */ /* 0x000fe200078e0228 */
[----:B------:R-:W-:Y:S01]  /*1ff0*/  LEA R4, P0, R5, R6, 0x6 ;  /* 0x0000000605047211 */ /* 0x000fe200078030ff */
[----:B------:R-:W-:Y:S01]  /*2000*/  UIMAD UR19, UR6, UR4, URZ ;  /* 0x00000004061372a4 */ /* 0x000fe2000f8e023f */
[----:B------:R-:W-:Y:S01]  /*2010*/  IADD3 R11, R45, 0x141c0, RZ ;  /* 0x000141c02d0b7810 */ /* 0x000fe20007ffe0ff */
[----:B------:R-:W-:Y:S01]  /*2020*/  UIMAD.WIDE.U32 UR20, UR18, UR4, URZ ;  /* 0x00000004121472a5 */ /* 0x000fe2000f8e003f */
[----:B------:R-:W-:Y:S01]  /*2030*/  LEA.HI.X R5, R5, R7, R10, 0x6, P0 ;  /* 0x0000000705057211 */ /* 0x000fe200000f340a */
[----:B------:R-:W-:Y:S01]  /*2040*/  STL [R1+0x64], R45 ;  /* 0x0000642d01007387 */ /* 0x000fe20000100800 */
[C---:B------:R-:W-:Y:S01]  /*2050*/  ISETP.LT.OR P0, PT, R0.reuse, 0x1, P3 ;  /* 0x000000010000780c */ /* 0x040fe20001f01670 */
[----:B------:R-:W-:Y:S01]  /*2060*/  UIMAD UR19, UR18, UR5, UR19 ;  /* 0x00000005121372a4 */ /* 0x000fe2000f8e0213 */
[----:B------:R-:W-:Y:S01]  /*2070*/  ISETP.LT.OR P3, PT, R0, 0x21, P3 ;  /* 0x000000210000780c */ /* 0x000fe20001f61670 */
[----:B------:R-:W-:Y:S01]  /*2080*/  IMAD R20, R13, c[0x0][0x290], RZ ;  /* 0x0000a4000d147a24 */ /* 0x000fe200078e02ff */
[----:B------:R-:W-:Y:S01]  /*2090*/  IADD3 R10, R45, 0x14180, RZ ;  /* 0x000141802d0a7810 */ /* 0x000fe20007ffe0ff */
[----:B------:R-:W-:Y:S01]  /*20a0*/  UIADD3 UR19, UR21, UR19, URZ ;  /* 0x0000001315137290 */ /* 0x000fe2000fffe03f */
[----:B------:R-:W-:Y:S01]  /*20b0*/  CS2R R92, SRZ ;  /* 0x00000000005c7805 */ /* 0x000fe2000001ff00 */
[----:B------:R-:W-:Y:S01]  /*20c0*/  ULDC.64 UR4, c[0x0][0x208] ;  /* 0x0000820000047ab9 */ /* 0x000fe20000000a00 */
[----:B------:R-:W-:Y:S01]  /*20d0*/  @P1 IADD3 R11, R10, -0x40, RZ ;  /* 0xffffffc00a0b1810 */ /* 0x000fe20007ffe0ff */
[----:B------:R-:W-:Y:S01]  /*20e0*/  IMAD R10, R13, c[0x0][0x218], RZ ;  /* 0x000086000d0a7a24 */ /* 0x000fe200078e02ff */
[----:B------:R-:W-:Y:S01]  /*20f0*/  USHF.L.U32 UR7, UR4, 0x5, URZ ;  /* 0x0000000504077899 */ /* 0x000fe2000800063f */
[----:B------:R-:W-:Y:S01]  /*2100*/  LOP3.LUT P1, RZ, R22, 0x2, RZ, 0xc0, !PT ;  /* 0x0000000216ff7812 */ /* 0x000fe2000782c0ff */
[----:B------:R-:W-:Y:S01]  /*2110*/  CS2R R90, SRZ ;  /* 0x00000000005a7805 */ /* 0x000fe2000001ff00 */
[----:B------:R1:W-:Y:S01]  /*2120*/  LDGSTS.E.BYPASS.LTC128B.128 [R42+0x6080], [R6.64+0x180], !P0 ;  /* 0x06080180062a7fae */ /* 0x0003e2000c101d50 */
[----:B------:R-:W-:Y:S01]  /*2130*/  IMAD R12, R17, c[0x0][0x21c], R10 ;  /* 0x00008700110c7a24 */ /* 0x000fe200078e020a */
[----:B------:R-:W-:Y:S01]  /*2140*/  CS2R R88, SRZ ;  /* 0x0000000000587805 */ /* 0x000fe2000001ff00 */
[----:B------:R-:W-:Y:S01]  /*2150*/  IMAD.U32 R10, RZ, RZ, UR19 ;  /* 0x00000013ff0a7e24 */ /* 0x000fe2000f8e00ff */
[----:B------:R2:W-:Y:S01]  /*2160*/  LDGSTS.E.BYPASS.LTC128B.128 [R42+0x1080], [R4.64], !P6 ;  /* 0x01080000042a7fae */ /* 0x0005e2000f101d50 */
[----:B------:R-:W-:Y:S01]  /*2170*/  IMAD.U32 R0, RZ, RZ, UR7 ;  /* 0x00000007ff007e24 */ /* 0x000fe2000f8e00ff */
[----:B------:R-:W-:Y:S01]  /*2180*/  UMOV UR19, 0x5 ;  /* 0x0000000500137882 */ /* 0x000fe20000000000 */
[----:B------:R-:W-:Y:S01]  /*2190*/  CS2R R86, SRZ ;  /* 0x0000000000567805 */ /* 0x000fe2000001ff00 */
[----:B------:R2:W-:Y:S01]  /*21a0*/  LDGSTS.E.BYPASS.LTC128B.128 [R42+0x3080], [R4.64+0x80], !P5 ;  /* 0x03080080042a7fae */ /* 0x0005e2000e901d50 */
[----:B------:R-:W-:Y:S01]  /*21b0*/  USHF.L.U64.HI UR4, UR4, UR19, UR5 ;  /* 0x0000001304047299 */ /* 0x000fe20008010205 */
[----:B------:R-:W-:Y:S01]  /*21c0*/  CS2R R84, SRZ ;  /* 0x0000000000547805 */ /* 0x000fe2000001ff00 */
[----:B------:R-:W-:Y:S01]  /*21d0*/  USHF.L.U32 UR19, UR18, 0x5, URZ ;  /* 0x0000000512137899 */ /* 0x000fe2000800063f */
[----:B------:R2:W-:Y:S01]  /*21e0*/  LDGSTS.E.BYPASS.LTC128B.128 [R42+0x5080], [R4.64+0x100], !P4 ;  /* 0x05080100042a7fae */ /* 0x0005e2000e101d50 */
[----:B------:R-:W-:Y:S01]  /*21f0*/  UIMAD UR4, UR4, UR18, URZ ;  /* 0x00000012040472a4 */ /* 0x000fe2000f8e023f */
[----:B------:R-:W-:Y:S01]  /*2200*/  CS2R R82, SRZ ;  /* 0x0000000000527805 */ /* 0x000fe2000001ff00 */
[----:B------:R-:W-:Y:S01]  /*2210*/  UIADD3 UR5, -UR19, UR13, URZ ;  /* 0x0000000d13057290 */ /* 0x000fe2000fffe13f */
[----:B------:R2:W-:Y:S01]  /*2220*/  LDGSTS.E.BYPASS.LTC128B.128 [R42+0x7080], [R4.64+0x180], !P3 ;  /* 0x07080180042a7fae */ /* 0x0005e2000d901d50 */
[----:B------:R-:W-:Y:S01]  /*2230*/  UIMAD UR4, UR6, UR7, UR4 ;  /* 0x00000007060472a4 */ /* 0x000fe2000f8e0204 */
[----:B------:R-:W-:Y:S01]  /*2240*/  ISETP.GE.AND P3, PT, R14, c[0x0][0x1fc], PT ;  /* 0x00007f000e007a0c */ /* 0x000fe20003f66270 */
[----:B------:R-:W-:Y:S01]  /*2250*/  CS2R R80, SRZ ;  /* 0x0000000000507805 */ /* 0x000fe2000001ff00 */
[----:B------:R-:W0:Y:S01]  /*2260*/  LDGDEPBAR ;  /* 0x00000000000079af */ /* 0x000e220000000000 */
[----:B------:R-:W-:Y:S01]  /*2270*/  ULDC.64 UR6, c[0x0][0x288] ;  /* 0x0000a20000067ab9 */ /* 0x000fe20000000a00 */
[----:B------:R-:W-:Y:S01]  /*2280*/  CS2R R78, SRZ ;  /* 0x00000000004e7805 */ /* 0x000fe2000001ff00 */
[----:B------:R-:W-:Y:S01]  /*2290*/  UIMAD UR6, UR11, UR6, URZ ;  /* 0x000000060b0672a4 */ /* 0x000fe2000f8e023f */
[----:B------:R3:W-:Y:S01]  /*22a0*/  STL [R1+0x68], R11 ;  /* 0x0000680b01007387 */ /* 0x0007e20000100800 */
[----:B------:R-:W-:Y:S01]  /*22b0*/  CS2R R76, SRZ ;  /* 0x00000000004c7805 */ /* 0x000fe2000001ff00 */
[----:B------:R-:W-:Y:S01]  /*22c0*/  CS2R R74, SRZ ;  /* 0x00000000004a7805 */ /* 0x000fe2000001ff00 */
[----:B-1----:R-:W-:Y:S01]  /*22d0*/  IMAD.U32 R7, RZ, RZ, UR21 ;  /* 0x00000015ff077e24 */ /* 0x002fe2000f8e00ff */
[----:B------:R-:W-:Y:S01]  /*22e0*/  LOP3.LUT R7, R15, 0x8, R39, 0xf8, !PT ;  /* 0x000000080f077812 */ /* 0x000fe200078ef827 */
[----:B------:R-:W-:Y:S01]  /*22f0*/  IMAD.U32 R6, RZ, RZ, UR20 ;  /* 0x00000014ff067e24 */ /* 0x000fe2000f8e00ff */
[----:B------:R1:W-:Y:S01]  /*2300*/  STL.64 [R1+0x98], R46 ;  /* 0x0000982e01007387 */ /* 0x0003e20000100a00 */
[----:B------:R-:W-:Y:S01]  /*2310*/  UIMAD UR6, UR14, UR7, UR6 ;  /* 0x000000070e0672a4 */ /* 0x000fe2000f8e0206 */
[----:B------:R-:W-:Y:S01]  /*2320*/  LOP3.LUT R8, R7, R21, RZ, 0x3c, !PT ;  /* 0x0000001507087212 */ /* 0x000fe200078e3cff */
[----:B------:R-:W-:Y:S01]  /*2330*/  CS2R R72, SRZ ;  /* 0x0000000000487805 */ /* 0x000fe2000001ff00 */
[----:B------:R-:W-:Y:S01]  /*2340*/  LEA R7, P0, R6, R46, 0x5 ;  /* 0x0000002e06077211 */ /* 0x000fe200078028ff */
        /* <DEDUP_REMOVED lines=9> */
[----:B------:R-:W-:-:S04]  /*23e0*/  DEPBAR.LE SB0, 0x1 ;  /* 0x000080400000791a */ /* 0x000fc80000000000 */
[----:B------:R-:W-:Y:S01]  /*23f0*/  CS2R R52, SRZ ;  /* 0x0000000000347805 */ /* 0x000fe2000001ff00 */
[----:B---3--:R-:W-:Y:S01]  /*2400*/  IMAD R11, R13, c[0x0][0x188], RZ ;  /* 0x000062000d0b7a24 */ /* 0x008fe200078e02ff */
[----:B------:R-:W-:Y:S01]  /*2410*/  CS2R R50, SRZ ;  /* 0x0000000000327805 */ /* 0x000fe2000001ff00 */
[----:B------:R-:W-:Y:S02]  /*2420*/  CS2R R48, SRZ ;  /* 0x0000000000307805 */ /* 0x000fe4000001ff00 */
[----:B------:R-:W-:-:S04]  /*2430*/  IMAD R11, R17, c[0x0][0x18c], R11 ;  /* 0x00006300110b7a24 */ /* 0x000fc800078e020b */
[----:B------:R-:W-:Y:S02]  /*2440*/  IMAD.IADD R19, R47, 0x1, R11 ;  /* 0x000000012f137824 */ /* 0x000fe400078e020b */
[----:B-1----:R-:W-:-:S03]  /*2450*/  IMAD.WIDE.U32 R46, R17, c[0x0][0x218], R2 ;  /* 0x00008600112e7a25 */ /* 0x002fc600078e0002 */
[----:B------:R-:W-:Y:S01]  /*2460*/  LEA.HI.X R6, R6, R19, R10, 0x5, P0 ;  /* 0x0000001306067211 */ /* 0x000fe200000f2c0a */
[----:B------:R-:W-:Y:S01]  /*2470*/  IMAD.IADD R2, R9, 0x1, R8 ;  /* 0x0000000109027824 */ /* 0x000fe200078e0208 */
[----:B------:R-:W-:Y:S01]  /*2480*/  BAR.SYNC.DEFER_BLOCKING 0x0 ;  /* 0x0000000000007b1d */ /* 0x000fe20000010000 */
[----:B------:R-:W-:Y:S01]  /*2490*/  LEA R8, P0, R7, c[0x0][0x160], 0x1 ;  /* 0x0000580007087a11 */ /* 0x000fe200078008ff */
[----:B------:R-:W-:Y:S02]  /*24a0*/  IMAD.IADD R45, R47, 0x1, R12 ;  /* 0x000000012f2d7824 */ /* 0x000fe400078e020c */
[----:B------:R-:W-:Y:S01]  /*24b0*/  IMAD.MOV.U32 R44, RZ, RZ, R46 ;  /* 0x000000ffff2c7224 */ /* 0x000fe200078e002e */
[----:B------:R-:W-:Y:S01]  /*24c0*/  LEA.HI.X R9, R7, c[0x0][0x164], R6, 0x1, P0 ;  /* 0x0000590007097a11 */ /* 0x000fe200000f0c06 */
[----:B------:R-:W-:Y:S01]  /*24d0*/  IMAD.MOV.U32 R3, RZ, RZ, 0x40 ;  /* 0x00000040ff037424 */ /* 0x000fe200078e00ff */
[----:B------:R-:W-:Y:S01]  /*24e0*/  ISETP.LT.AND P0, PT, R43, UR5, PT ;  /* 0x000000052b007c0c */ /* 0x000fe2000bf01270 */
[----:B------:R-:W-:Y:S01]  /*24f0*/  IMAD.WIDE.U32 R6, R0, UR18, R44 ;  /* 0x0000001200067c25 */ /* 0x000fe2000f8e002c */
[----:B------:R-:W-:Y:S01]  /*2500*/  SHF.R.S32.HI R0, RZ, 0x1f, R24 ;  /* 0x0000001fff007819 */ /* 0x000fe20000011418 */
[----:B------:R-:W-:Y:S01]  /*2510*/  STL [R1+0xb0], R19 ;  /* 0x0000b01301007387 */ /* 0x000fe20000100800 */
[----:B------:R-:W-:Y:S01]  /*2520*/  SEL R3, R3, 0xffffffc0, !P2 ;  /* 0xffffffc003037807 */ /* 0x000fe20005000000 */
[----:B------:R-:W-:Y:S01]  /*2530*/  IMAD.SHL.U32 R2, R2, 0x2, RZ ;  /* 0x0000000202027824 */ /* 0x000fe200078e00ff */
[----:B--2---:R-:W-:Y:S01]  /*2540*/  LEA.HI R4, R0, R24, RZ, 0x2 ;  /* 0x0000001800047211 */ /* 0x004fe200078f10ff */
[----:B------:R1:W-:Y:S01]  /*2550*/  STL.64 [R1+0x90], R46 ;  /* 0x0000902e01007387 */ /* 0x0003e20000100a00 */
[----:B------:R-:W-:Y:S01]  /*2560*/  SEL R0, R148, 0xffffffe0, !P1 ;  /* 0xffffffe094007807 */ /* 0x000fe20004800000 */
[----:B------:R-:W-:Y:S01]  /*2570*/  IMAD.IADD R10, R2, 0x1, R3 ;  /* 0x00000001020a7824 */ /* 0x000fe200078e0203 */
[----:B------:R-:W-:Y:S01]  /*2580*/  ISETP.GE.OR P6, PT, R14, c[0x0][0x16c], !P0 ;  /* 0x00005b000e007a0c */ /* 0x000fe200047c6670 */
[----:B------:R-:W-:Y:S01]  /*2590*/  STL.64 [R1+0x70], R44 ;  /* 0x0000702c01007387 */ /* 0x000fe20000100a00 */
[----:B------:R-:W-:Y:S01]  /*25a0*/  ISETP.GE.OR P2, PT, R16, c[0x0][0x16c], !P0 ;  /* 0x00005b0010007a0c */ /* 0x000fe20004746670 */
[----:B------:R-:W-:Y:S01]  /*25b0*/  IMAD.IADD R11, R2, 0x1, R0 ;  /* 0x00000001020b7824 */ /* 0x000fe200078e0200 */
[----:B------:R-:W-:Y:S01]  /*25c0*/  IADD3 R0, R7, UR4, RZ ;  /* 0x0000000407007c10 */ /* 0x000fe2000fffe0ff */
[----:B------:R-:W-:Y:S01]  /*25d0*/  STL [R1+0x28], R2 ;  /* 0x0000280201007387 */ /* 0x000fe20000100800 */
[----:B------:R-:W-:Y:S01]  /*25e0*/  ULDC.64 UR4, c[0x0][0x270] ;  /* 0x00009c0000047ab9 */ /* 0x000fe20000000a00 */
[----:B------:R-:W-:Y:S01]  /*25f0*/  IMAD.IADD R5, R3, 0x1, R11 ;  /* 0x0000000103057824 */ /* 0x000fe200078e020b */
[----:B------:R-:W-:Y:S01]  /*2600*/  UIMAD UR4, UR11, UR4, URZ ;  /* 0x000000040b0472a4 */ /* 0x000fe2000f8e023f */
[----:B------:R-:W2:Y:S01]  /*2610*/  LDSM.16.M88.4 R164, [R2+0x8080] ;  /* 0x0080800002a4783b */ /* 0x000ea20000000200 */
[----:B------:R-:W-:-:S02]  /*2620*/  ISETP.GE.AND P1, PT, R14, c[0x0][0x16c], PT ;  /* 0x00005b000e007a0c */ /* 0x000fc40003f26270 */
[----:B------:R-:W-:Y:S01]  /*2630*/  UIMAD UR5, UR14, UR5, UR4 ;  /* 0x000000050e0572a4 */ /* 0x000fe2000f8e0204 */
[----:B------:R-:W3:Y:S01]  /*2640*/  LDSM.16.M88.4 R168, [R11+0x8080] ;  /* 0x008080000ba8783b */ /* 0x000ee20000000200 */
[----:B------:R-:W-:Y:S02]  /*2650*/  SEL R40, RZ, 0x1, P1 ;  /* 0x00000001ff287807 */ /* 0x000fe40000800000 */
[----:B------:R-:W-:Y:S01]  /*2660*/  ISETP.GT.AND P1, PT, R149, 0x7, PT ;  /* 0x000000079500780c */ /* 0x000fe20003f24270 */
[----:B------:R-:W4:Y:S01]  /*2670*/  LDSM.16.M88.4 R172, [R10+0x8080] ;  /* 0x008080000aac783b */ /* 0x000f220000000200 */
[----:B------:R-:W-:Y:S01]  /*2680*/  IADD3 R7, R31, UR5, RZ ;  /* 0x000000051f077c10 */ /* 0x000fe2000fffe0ff */
[----:B------:R-:W-:Y:S01]  /*2690*/  ULDC.64 UR4, c[0x0][0x238] ;  /* 0x00008e0000047ab9 */ /* 0x000fe20000000a00 */
[C---:B------:R-:W-:Y:S01]  /*26a0*/  ISETP.GE.OR P5, PT, R36.reuse, c[0x0][0x16c], !P0 ;  /* 0x00005b0024007a0c */ /* 0x040fe200047a6670 */
[----:B------:R-:W2:Y:S01]  /*26b0*/  LDSM.16.M88.4 R176, [R5+0x8080] ;  /* 0x0080800005b0783b */ /* 0x000ea20000000200 */
[----:B------:R-:W-:Y:S01]  /*26c0*/  ISETP.GE.OR P4, PT, R29, c[0x0][0x16c], !P0 ;  /* 0x00005b001d007a0c */ /* 0x000fe20004786670 */
[----:B------:R-:W-:Y:S01]  /*26d0*/  UIMAD UR11, UR11, UR4, URZ ;  /* 0x000000040b0b72a4 */ /* 0x000fe2000f8e023f */
[----:B------:R-:W-:Y:S01]  /*26e0*/  SEL R31, RZ, 0x1, P3 ;  /* 0x00000001ff1f7807 */ /* 0x000fe20001800000 */
[----:B------:R-:W2:Y:S01]  /*26f0*/  LDSM.16.M88.4 R180, [R2+0xa080] ;  /* 0x00a0800002b4783b */ /* 0x000ea20000000200 */
[----:B------:R-:W-:Y:S01]  /*2700*/  USHF.R.S32.HI UR4, URZ, 0x1f, UR19 ;  /* 0x0000001f3f047899 */ /* 0x000fe20008011413 */
[----:B------:R-:W-:Y:S01]  /*2710*/  ISETP.GE.AND P3, PT, R36, c[0x0][0x1fc], PT ;  /* 0x00007f0024007a0c */ /* 0x000fe20003f66270 */
[----:B------:R-:W-:Y:S01]  /*2720*/  UIMAD UR5, UR14, UR5, UR11 ;  /* 0x000000050e0572a4 */ /* 0x000fe2000f8e020b */
[----:B------:R-:W2:Y:S01]  /*2730*/  LDSM.16.M88.4 R184, [R11+0xa080] ;  /* 0x00a080000bb8783b */ /* 0x000ea20000000200 */
[----:B-1----:R-:W-:-:S03]  /*2740*/  CS2R R46, SRZ ;  /* 0x00000000002e7805 */ /* 0x002fc6000001ff00 */
        /* <DEDUP_REMOVED lines=12> */
[----:B-----5:R-:W-:-:S03]  /*2810*/  LOP3.LUT R2, R4, 0x1ffffffc, RZ, 0xc0, !PT ;  /* 0x1ffffffc04027812 */ /* 0x020fc600078ec0ff */
[----:B------:R-:W-:Y:S02]  /*2820*/  STL [R1+0x34], R10 ;  /* 0x0000340a01007387 */ /* 0x000fe40000100800 */
[----:B------:R-:W-:Y:S02]  /*2830*/  IMAD.IADD R24, R24, 0x1, -R2 ;  /* 0x0000000118187824 */ /* 0x000fe400078e0a02 */
[----:B------:R5:W-:Y:S04]  /*2840*/  STL [R1+0x30], R5 ;  /* 0x0000300501007387 */ /* 0x000be80000100800 */
[----:B------:R-:W-:Y:S01]  /*2850*/  @!PT LDS RZ, [RZ] ;  /* 0x00000000fffff984 */ /* 0x000fe20000000800 */
[----:B------:R-:W-:Y:S01]  /*2860*/  @!PT LDS RZ, [RZ] ;  /* 0x00000000fffff984 */ /* 0x000fe20000000800 */
[----:B------:R-:W-:Y:S01]  /*2870*/  @!PT LDS RZ, [RZ] ;  /* 0x00000000fffff984 */ /* 0x000fe20000000800 */
[----:B------:R1:W-:Y:S01]  /*2880*/  LDGSTS.E.BYPASS.LTC128B.128 [R42+0x8080], [R8.64], !P6 ;  /* 0x08080000082a7fae */ /* 0x0003e2000f101d50 */
[----:B------:R-:W-:Y:S01]  /*2890*/  ISETP.GE.OR P6, PT, R14, c[0x0][0x1fc], !P0 ;  /* 0x00007f000e007a0c */ /* 0x000fe200047c6670 */
[----:B------:R-:W-:-:S02]  /*28a0*/  IMAD.SHL.U32 R14, R27, 0x20, RZ ;  /* 0x000000201b0e7824 */ /* 0x000fc400078e00ff */
[----:B------:R1:W-:Y:S01]  /*28b0*/  LDGSTS.E.BYPASS.LTC128B.128 [R42+0x9080], [R8.64+0x80], !P2 ;  /* 0x09080080082a7fae */ /* 0x0003e2000d101d50 */
[----:B------:R-:W-:Y:S02]  /*28c0*/  LEA R4, P2, R6, c[0x0][0x1f0], 0x1 ;  /* 0x00007c0006047a11 */ /* 0x000fe400078408ff */
[----:B------:R-:W-:Y:S01]  /*28d0*/  LOP3.LUT R23, R23, 0x20, R14, 0xf8, !PT ;  /* 0x0000002017177812 */ /* 0x000fe200078ef80e */
[----:B------:R1:W-:Y:S01]  /*28e0*/  LDGSTS.E.BYPASS.LTC128B.128 [R42+0xa080], [R8.64+0x100], !P5 ;  /* 0x0a080100082a7fae */ /* 0x0003e2000e901d50 */
[----:B------:R-:W-:Y:S01]  /*28f0*/  ISETP.GE.OR P5, PT, R16, c[0x0][0x1fc], !P0 ;  /* 0x00007f0010007a0c */ /* 0x000fe200047a6670 */
[----:B------:R-:W-:Y:S02]  /*2900*/  IMAD.SHL.U32 R14, R18, 0x10, RZ ;  /* 0x00000010120e7824 */ /* 0x000fe400078e00ff */
[----:B------:R1:W-:Y:S01]  /*2910*/  LDGSTS.E.BYPASS.LTC128B.128 [R42+0xb080], [R8.64+0x180], !P4 ;  /* 0x0b080180082a7fae */ /* 0x0003e2000e101d50 */
[----:B------:R-:W-:Y:S02]  /*2920*/  ISETP.GE.AND P4, PT, R16, c[0x0][0x1fc], PT ;  /* 0x00007f0010007a0c */ /* 0x000fe40003f86270 */
[----:B-----5:R-:W-:Y:S01]  /*2930*/  LEA.HI.X R5, R6, c[0x0][0x1f4], R0, 0x1, P2 ;  /* 0x00007d0006057a11 */ /* 0x020fe200010f0c00 */
[----:B------:R-:W-:Y:S01]  /*2940*/  IMAD R0, R13, c[0x0][0x278], RZ ;  /* 0x00009e000d007a24 */ /* 0x000fe200078e02ff */
[----:B------:R-:W-:Y:S01]  /*2950*/  ISETP.GE.AND P2, PT, R16, c[0x0][0x16c], PT ;  /* 0x00005b0010007a0c */ /* 0x000fe20003f46270 */
[----:B------:R-:W-:Y:S01]  /*2960*/  IMAD.MOV.U32 R6, RZ, RZ, R30 ;  /* 0x000000ffff067224 */ /* 0x000fe200078e001e */
[----:B------:R-:W-:Y:S01]  /*2970*/  SEL R22, RZ, 0xffffffff, P4 ;  /* 0xffffffffff167807 */ /* 0x000fe20002000000 */
[C---:B------:R-:W-:Y:S01]  /*2980*/  IMAD R0, R17.reuse, c[0x0][0x27c], R0 ;  /* 0x00009f0011007a24 */ /* 0x040fe200078e0200 */
[----:B------:R-:W-:Y:S01]  /*2990*/  SEL R25, RZ, 0xffffffff, P2 ;  /* 0xffffffffff197807 */ /* 0x000fe20001000000 */
[----:B------:R-:W-:Y:S01]  /*29a0*/  IMAD.WIDE.U32 R44, R17, c[0x0][0x278], R6 ;  /* 0x00009e00112c7a25 */ /* 0x000fe200078e0006 */
[----:B------:R-:W-:-:S02]  /*29b0*/  ISETP.GE.AND P2, PT, R36, c[0x0][0x16c], PT ;  /* 0x00005b0024007a0c */ /* 0x000fc40003f46270 */
[----:B------:R-:W-:Y:S01]  /*29c0*/  LOP3.LUT R7, R41, 0xfffffff0, RZ, 0xc0, !PT ;  /* 0xfffffff029077812 */ /* 0x000fe200078ec0ff */
[----:B------:R-:W-:Y:S01]  /*29d0*/  IMAD.IADD R10, R45, 0x1, R0 ;  /* 0x000000012d0a7824 */ /* 0x000fe200078e0200 */
[----:B------:R-:W-:Y:S01]  /*29e0*/  SEL R30, RZ, 0x4, P2 ;  /* 0x00000004ff1e7807 */ /* 0x000fe20001000000 */
[----:B------:R5:W-:Y:S01]  /*29f0*/  STL.64 [R1+0x80], R44 ;  /* 0x0000802c01007387 */ /* 0x000be20000100a00 */
[----:B------:R-:W-:Y:S01]  /*2a00*/  ISETP.GE.AND P2, PT, R29, c[0x0][0x16c], PT ;  /* 0x00005b001d007a0c */ /* 0x000fe20003f46270 */
[----:B------:R-:W-:Y:S01]  /*2a10*/  IMAD.IADD R0, R149, 0x1, -R7 ;  /* 0x0000000195007824 */ /* 0x000fe200078e0a07 */
[----:B------:R-:W-:Y:S01]  /*2a20*/  IADD3 R7, R35, UR5, RZ ;  /* 0x0000000523077c10 */ /* 0x000fe2000fffe0ff */
[----:B------:R2:W-:Y:S01]  /*2a30*/  STL [R1+0xa8], R10 ;  /* 0x0000a80a01007387 */ /* 0x0005e20000100800 */
[----:B------:R-:W-:Y:S02]  /*2a40*/  SEL R26, RZ, 0x8, P2 ;  /* 0x00000008ff1a7807 */ /* 0x000fe40001000000 */
[----:B------:R-:W-:-:S02]  /*2a50*/  @!P1 IADD3 R2, P2, R44, UR19, RZ ;  /* 0x000000132c029c10 */ /* 0x000fc4000ff5e0ff */
[----:B------:R-:W-:Y:S02]  /*2a60*/  SHF.R.S32.HI R16, RZ, 0x1f, R0 ;  /* 0x0000001fff107819 */ /* 0x000fe40000011400 */
[----:B------:R-:W-:Y:S01]  /*2a70*/  @!P1 IADD3.X R6, R10, UR4, RZ, P2, !PT ;  /* 0x000000040a069c10 */ /* 0x000fe200097fe4ff */
[----:B-1----:R-:W-:Y:S01]  /*2a80*/  IMAD.MOV.U32 R8, RZ, RZ, R32 ;  /* 0x000000ffff087224 */ /* 0x002fe200078e0020 */
[----:B------:R-:W-:Y:S02]  /*2a90*/  LEA.HI R16, R16, R0, RZ, 0x3 ;  /* 0x0000000010107211 */ /* 0x000fe400078f18ff */
[----:B------:R-:W-:Y:S02]  /*2aa0*/  IADD3 R9, R33, UR6, RZ ;  /* 0x0000000621097c10 */ /* 0x000fe4000fffe0ff */
[----:B------:R-:W-:Y:S02]  /*2ab0*/  LOP3.LUT R12, R16, 0xfffffff8, RZ, 0xc0, !PT ;  /* 0xfffffff8100c7812 */ /* 0x000fe400078ec0ff */
[----:B------:R-:W-:Y:S01]  /*2ac0*/  LOP3.LUT R15, R15, 0x10, R14, 0xf8, !PT ;  /* 0x000000100f0f7812 */ /* 0x000fe200078ef80e */
[----:B------:R-:W-:Y:S01]  /*2ad0*/  IMAD.WIDE.U32 R32, R17, c[0x0][0x290], R8 ;  /* 0x0000a40011207a25 */ /* 0x000fe200078e0008 */
[----:B------:R-:W-:-:S02]  /*2ae0*/  ISETP.GE.OR P4, PT, R36, c[0x0][0x1fc], !P0 ;  /* 0x00007f0024007a0c */ /* 0x000fc40004786670 */
[----:B------:R-:W-:Y:S01]  /*2af0*/  ISETP.GE.OR P0, PT, R29, c[0x0][0x1fc], !P0 ;  /* 0x00007f001d007a0c */ /* 0x000fe20004706670 */
[----:B------:R-:W-:Y:S02]  /*2b00*/  IMAD.IADD R0, R0, 0x1, -R12 ;  /* 0x0000000100007824 */ /* 0x000fe400078e0a0c */
[----:B------:R-:W-:Y:S01]  /*2b10*/  IMAD.SHL.U32 R8, R22, 0x2, RZ ;  /* 0x0000000216087824 */ /* 0x000fe200078e00ff */
[----:B-----5:R-:W-:Y:S01]  /*2b20*/  CS2R R44, SRZ ;  /* 0x00000000002c7805 */ /* 0x020fe2000001ff00 */
[----:B--2---:R-:W-:-:S03]  /*2b30*/  @!P1 LEA R10, P2, R2, c[0x0][0x258], 0x2 ;  /* 0x00009600020a9a11 */ /* 0x004fc600078410ff */
[----:B------:R-:W-:Y:S02]  /*2b40*/  LOP3.LUT R8, R8, 0x2, R31, 0xe2, !PT ;  /* 0x0000000208087812 */ /* 0x000fe400078ee21f */
[----:B------:R-:W-:Y:S01]  /*2b50*/  @!P1 LEA.HI.X R11, R2, c[0x0][0x25c], R6, 0x2, P2 ;  /* 0x00009700020b9a11 */ /* 0x000fe200010f1406 */
[----:B------:R-:W-:Y:S01]  /*2b60*/  IMAD.MOV.U32 R6, RZ, RZ, R34 ;  /* 0x000000ffff067224 */ /* 0x000fe200078e0022 */
[----:B------:R-:W-:Y:S01]  /*2b70*/  LOP3.LUT R2, R38, 0xffffffe0, RZ, 0xc0, !PT ;  /* 0xffffffe026027812 */ /* 0x000fe200078ec0ff */
[----:B------:R-:W-:Y:S01]  /*2b80*/  CS2R R34, SRZ ;  /* 0x0000000000227805 */ /* 0x000fe2000001ff00 */
[----:B------:R-:W-:Y:S01]  /*2b90*/  ISETP.GE.AND P2, PT, R29, c[0x0][0x1fc], PT ;  /* 0x00007f001d007a0c */ /* 0x000fe20003f46270 */
[----:B------:R-:W-:-:S03]  /*2ba0*/  IMAD.WIDE.U32 R150, R17, c[0x0][0x240], R6 ;  /* 0x0000900011967a25 */ /* 0x000fc600078e0006 */
[----:B------:R-:W-:Y:S01]  /*2bb0*/  SEL R9, RZ, 0x8, P2 ;  /* 0x00000008ff097807 */ /* 0x000fe20001000000 */
[----:B------:R-:W-:Y:S02]  /*2bc0*/  IMAD.IADD R2, R149, 0x1, -R2 ;  /* 0x0000000195027824 */ /* 0x000fe400078e0a02 */
[----:B------:R-:W-:Y:S02]  /*2bd0*/  IMAD.SHL.U32 R7, R25, 0x2, RZ ;  /* 0x0000000219077824 */ /* 0x000fe400078e00ff */
[----:B------:R-:W-:Y:S01]  /*2be0*/  @!P1 IMAD.SHL.U32 R6, R149, 0x10, RZ ;  /* 0x0000001095069824 */ /* 0x000fe200078e00ff */
[----:B------:R-:W-:Y:S02]  /*2bf0*/  SHF.R.S32.HI R19, RZ, 0x1f, R2 ;  /* 0x0000001fff137819 */ /* 0x000fe40000011402 */
[----:B------:R-:W-:Y:S02]  /*2c00*/  LOP3.LUT R7, R7, 0x2, R40, 0xe2, !PT ;  /* 0x0000000207077812 */ /* 0x000fe400078ee228 */
[----:B------:R-:W-:Y:S01]  /*2c10*/  LEA.HI R12, R19, R2, RZ, 0x2 ;  /* 0x00000002130c7211 */ /* 0x000fe200078f10ff */
[----:B------:R-:W-:Y:S01]  /*2c20*/  IMAD R19, R13, c[0x0][0x240], RZ ;  /* 0x000090000d137a24 */ /* 0x000fe200078e02ff */
[----:B------:R1:W-:Y:S01]  /*2c30*/  @!P1 LDGSTS.E.BYPASS.LTC128B.128 [R6+0x14080], [R10.64] ;  /* 0x140800000a069fae */ /* 0x0003e2000b901d50 */
[----:B------:R-:W-:Y:S01]  /*2c40*/  CS2R R40, SRZ ;  /* 0x0000000000287805 */ /* 0x000fe2000001ff00 */
[C---:B------:R-:W-:Y:S01]  /*2c50*/  LOP3.LUT R18, R12.reuse, 0x7ffffffc, RZ, 0xc0, !PT ;  /* 0x7ffffffc0c127812 */ /* 0x040fe200078ec0ff */
[C---:B------:R-:W-:Y:S01]  /*2c60*/  IMAD R19, R17.reuse, c[0x0][0x244], R19 ;  /* 0x0000910011137a24 */ /* 0x040fe200078e0213 */
[----:B------:R-:W-:Y:S01]  /*2c70*/  LEA.HI.SX32 R14, R12, R14, 0x1e ;  /* 0x0000000e0c0e7211 */ /* 0x000fe200078ff2ff */
[----:B------:R-:W-:Y:S01]  /*2c80*/  IMAD R12, R17, c[0x0][0x294], R20 ;  /* 0x0000a500110c7a24 */ /* 0x000fe200078e0214 */
[----:B------:R-:W0:Y:S01]  /*2c90*/  LDGDEPBAR ;  /* 0x00000000000079af */ /* 0x000e220000000000 */
[----:B------:R-:W-:Y:S01]  /*2ca0*/  IMAD.IADD R13, R2, 0x1, -R18 ;  /* 0x00000001020d7824 */ /* 0x000fe200078e0a12 */
[----:B------:R-:W-:Y:S01]  /*2cb0*/  LOP3.LUT R2, R15, 0x8, R39, 0xf8, !PT ;  /* 0x000000080f027812 */ /* 0x000fe200078ef827 */
[----:B------:R-:W-:Y:S01]  /*2cc0*/  IMAD.IADD R29, R33, 0x1, R12 ;  /* 0x00000001211d7824 */ /* 0x000fe200078e020c */
[----:B------:R2:W-:Y:S01]  /*2cd0*/  STL [R1+0x58], R14 ;  /* 0x0000580e01007387 */ /* 0x0005e20000100800 */
[----:B------:R-:W-:Y:S01]  /*2ce0*/  LOP3.LUT R12, R26, R7, R30, 0xfe, !PT ;  /* 0x000000071a0c7212 */ /* 0x000fe200078efe1e */
[----:B------:R-:W-:Y:S01]  /*2cf0*/  CS2R R38, SRZ ;  /* 0x0000000000267805 */ /* 0x000fe2000001ff00 */
[----:B------:R-:W-:Y:S01]  /*2d00*/  CS2R R30, SRZ ;  /* 0x00000000001e7805 */ /* 0x000fe2000001ff00 */
[----:B------:R5:W-:Y:S01]  /*2d10*/  LDGSTS.E.BYPASS.LTC128B.128 [R42+0x10080], [R4.64], !P6 ;  /* 0x10080000042a7fae */ /* 0x000be2000f101d50 */
[----:B------:R-:W-:-:S03]  /*2d20*/  LOP3.LUT P6, RZ, R0, 0x2, RZ, 0xc0, !PT ;  /* 0x0000000200ff7812 */ /* 0x000fc600078cc0ff */
[----:B------:R3:W-:Y:S04]  /*2d30*/  STL.64 [R1+0x78], R32 ;  /* 0x0000782001007387 */ /* 0x0007e80000100a00 */
[----:B------:R-:W-:Y:S04]  /*2d40*/  STL.64 [R1+0xa0], R150 ;  /* 0x0000a09601007387 */ /* 0x000fe80000100a00 */
[----:B------:R-:W-:Y:S01]  /*2d50*/  STL [R1+0x8c], R29 ;  /* 0x00008c1d01007387 */ /* 0x000fe20000100800 */
[----:B-1----:R-:W-:Y:S02]  /*2d60*/  SEL R11, RZ, 0x4, P3 ;  /* 0x00000004ff0b7807 */ /* 0x002fe40001800000 */
[C---:B------:R-:W-:Y:S01]  /*2d70*/  LOP3.LUT P3, RZ, R0.reuse, 0x4, RZ, 0xc0, !PT ;  /* 0x0000000400ff7812 */ /* 0x040fe2000786c0ff */
[----:B------:R-:W-:Y:S01]  /*2d80*/  IMAD.SHL.U32 R0, R0, 0x40, RZ ;  /* 0x0000004000007824 */ /* 0x000fe200078e00ff */
[----:B------:R-:W-:Y:S01]  /*2d90*/  LOP3.LUT R7, R9, R8, R11, 0xfe, !PT ;  /* 0x0000000809077212 */ /* 0x000fe200078efe0b */
[----:B------:R1:W-:Y:S01]  /*2da0*/  STL [R1+0x60], R12 ;  /* 0x0000600c01007387 */ /* 0x0003e20000100800 */
[----:B------:R-:W-:-:S02]  /*2db0*/  IMAD.SHL.U32 R8, R27, 0x8, RZ ;  /* 0x000000081b087824 */ /* 0x000fc400078e00ff */
[----:B--2---:R-:W-:Y:S01]  /*2dc0*/  IMAD R14, R24, 0x4, R13 ;  /* 0x00000004180e7824 */ /* 0x004fe200078e020d */
[----:B------:R-:W-:Y:S01]  /*2dd0*/  LOP3.LUT R13, R2, R21, RZ, 0x3c, !PT ;  /* 0x00000015020d7212 */ /* 0x000fe200078e3cff */
[----:B------:R2:W-:Y:S01]  /*2de0*/  STL [R1+0x5c], R7 ;  /* 0x00005c0701007387 */ /* 0x0005e20000100800 */
[----:B------:R-:W-:Y:S01]  /*2df0*/  IADD3 R2, P2, R32, UR19, RZ ;  /* 0x0000001320027c10 */ /* 0x000fe2000ff5e0ff */
[----:B------:R-:W-:Y:S01]  /*2e00*/  CS2R R24, SRZ ;  /* 0x0000000000187805 */ /* 0x000fe2000001ff00 */
[----:B------:R-:W-:Y:S01]  /*2e10*/  LOP3.LUT R0, R0, 0x1c0, RZ, 0xc0, !PT ;  /* 0x000001c000007812 */ /* 0x000fe200078ec0ff */
[----:B------:R5:W-:Y:S01]  /*2e20*/  LDGSTS.E.BYPASS.LTC128B.128 [R42+0x11080], [R4.64+0x80], !P5 ;  /* 0x11080080042a7fae */ /* 0x000be2000e901d50 */
[----:B------:R-:W-:Y:S01]  /*2e30*/  IADD3.X R6, R29, UR4, RZ, P2, !PT ;  /* 0x000000041d067c10 */ /* 0x000fe200097fe4ff */
[----:B------:R-:W-:Y:S01]  /*2e40*/  CS2R R20, SRZ ;  /* 0x0000000000147805 */ /* 0x000fe2000001ff00 */
[----:B------:R-:W-:Y:S01]  /*2e50*/  LEA R10, P2, R2, c[0x0][0x280], 0x2 ;  /* 0x0000a000020a7a11 */ /* 0x000fe200078410ff */
[----:B------:R5:W-:Y:S01]  /*2e60*/  LDGSTS.E.BYPASS.LTC128B.128 [R42+0x12080], [R4.64+0x100], !P4 ;  /* 0x12080100042a7fae */ /* 0x000be2000e101d50 */
[----:B------:R-:W-:Y:S01]  /*2e70*/  LOP3.LUT R8, R0, 0x8, R8, 0xf8, !PT ;  /* 0x0000000800087812 */ /* 0x000fe200078ef808 */
[----:B---3--:R-:W-:Y:S01]  /*2e80*/  CS2R R32, SRZ ;  /* 0x0000000000207805 */ /* 0x008fe2000001ff00 */
[----:B------:R-:W-:Y:S01]  /*2e90*/  LEA.HI.X R11, R2, c[0x0][0x284], R6, 0x2, P2 ;  /* 0x0000a100020b7a11 */ /* 0x000fe200010f1406 */
[----:B------:R-:W-:Y:S01]  /*2ea0*/  IMAD.SHL.U32 R6, R16, 0x40, RZ ;  /* 0x0000004010067824 */ /* 0x000fe200078e00ff */
[----:B------:R-:W-:Y:S01]  /*2eb0*/  ISETP.GE.AND P2, PT, R149, 0x8, PT ;  /* 0x000000089500780c */ /* 0x000fe20003f46270 */
[----:B------:R5:W-:Y:S01]  /*2ec0*/  LDGSTS.E.BYPASS.LTC128B.128 [R42+0x13080], [R4.64+0x180], !P0 ;  /* 0x13080180042a7fae */ /* 0x000be2000c101d50 */
[----:B------:R-:W-:-:S02]  /*2ed0*/  SHF.R.U32.HI R2, RZ, 0x3, R0 ;  /* 0x00000003ff027819 */ /* 0x000fc40000011600 */
[----:B------:R-:W-:Y:S02]  /*2ee0*/  LOP3.LUT R6, R6, 0xfffffe00, RZ, 0xc0, !PT ;  /* 0xfffffe0006067812 */ /* 0x000fe400078ec0ff */
[----:B------:R-:W-:Y:S02]  /*2ef0*/  LOP3.LUT R8, R8, R2, RZ, 0x3c, !PT ;  /* 0x0000000208087212 */ /* 0x000fe400078e3cff */
[----:B-1----:R-:W-:Y:S02]  /*2f00*/  LOP3.LUT R12, R2, R23, R0, 0x1e, !PT ;  /* 0x00000017020c7212 */ /* 0x002fe400078e1e00 */
[----:B------:R-:W-:Y:S01]  /*2f10*/  CS2R R22, SRZ ;  /* 0x0000000000167805 */ /* 0x000fe2000001ff00 */
[----:B--2---:R-:W-:Y:S02]  /*2f20*/  IMAD.SHL.U32 R7, R37, 0x8, RZ ;  /* 0x0000000825077824 */ /* 0x004fe400078e00ff */
[----:B------:R-:W-:-:S03]  /*2f30*/  CS2R R36, SRZ ;  /* 0x0000000000247805 */ /* 0x000fc6000001ff00 */
[----:B------:R-:W-:Y:S01]  /*2f40*/  LOP3.LUT R7, R0, 0x38, R7, 0xf8, !PT ;  /* 0x0000003800077812 */ /* 0x000fe200078ef807 */
[C---:B------:R-:W-:Y:S02]  /*2f50*/  IMAD R0, R27.reuse, 0x200, R13 ;  /* 0x000002001b007824 */ /* 0x040fe400078e020d */
[----:B------:R-:W-:Y:S01]  /*2f60*/  IMAD R27, R27, 0x1000, R6 ;  /* 0x000010001b1b7824 */ /* 0x000fe200078e0206 */
[----:B------:R-:W-:Y:S01]  /*2f70*/  LOP3.LUT R9, R7, R2, RZ, 0x3c, !PT ;  /* 0x0000000207097212 */ /* 0x000fe200078e3cff */
[----:B------:R-:W-:Y:S01]  /*2f80*/  IMAD R3, R0, 0x2, R3 ;  /* 0x0000000200037824 */ /* 0x000fe200078e0203 */
[-C--:B------:R-:W-:Y:S01]  /*2f90*/  LOP3.LUT R7, R12, R6.reuse, RZ, 0xfc, !PT ;  /* 0x000000060c077212 */ /* 0x080fe200078efcff */
[----:B------:R-:W-:Y:S01]  /*2fa0*/  @!P2 IMAD.SHL.U32 R12, R149, 0x10, RZ ;  /* 0x00000010950ca824 */ /* 0x000fe200078e00ff */
[-C--:B------:R-:W-:Y:S01]  /*2fb0*/  IADD3 R2, R8, R6.reuse, R28 ;  /* 0x0000000608027210 */ /* 0x080fe20007ffe01c */
[----:B------:R-:W-:Y:S01]  /*2fc0*/  IMAD.SHL.U32 R0, R0, 0x2, RZ ;  /* 0x0000000200007824 */ /* 0x000fe200078e00ff */
[----:B------:R-:W-:Y:S01]  /*2fd0*/  LOP3.LUT R6, R8, R6, RZ, 0xfc, !PT ;  /* 0x0000000608067212 */ /* 0x000fe200078efcff */
[----:B------:R-:W-:Y:S01]  /*2fe0*/  IMAD.IADD R8, R27, 0x1, R9 ;  /* 0x000000011b087824 */ /* 0x000fe200078e0209 */
[----:B------:R1:W-:Y:S01]  /*2ff0*/  @!P2 LDGSTS.E.BYPASS.LTC128B.128 [R12+0x14100], [R10.64] ;  /* 0x141000000a0cafae */ /* 0x0003e2000b901d50 */
[----:B-----5:R-:W-:Y:S01]  /*3000*/  IMAD.IADD R5, R151, 0x1, R19 ;  /* 0x0000000197057824 */ /* 0x020fe200078e0213 */
[----:B------:R-:W-:Y:S01]  /*3010*/  SEL R4, R148, 0xffffffe0, !P3 ;  /* 0xffffffe094047807 */ /* 0x000fe20005800000 */
[----:B------:R-:W-:Y:S01]  /*3020*/  IMAD.MOV.U32 R9, RZ, RZ, 0x10 ;  /* 0x00000010ff097424 */ /* 0x000fe200078e00ff */
[----:B------:R-:W0:Y:S01]  /*3030*/  LDGDEPBAR ;  /* 0x00000000000079af */ /* 0x000e220000000000 */
[----:B------:R-:W-:Y:S01]  /*3040*/  IMAD.SHL.U32 R2, R2, 0x2, RZ ;  /* 0x0000000202027824 */ /* 0x000fe200078e00ff */
[----:B------:R-:W-:Y:S01]  /*3050*/  CS2R R42, SRZ ;  /* 0x00000000002a7805 */ /* 0x000fe2000001ff00 */
[----:B------:R-:W-:Y:S01]  /*3060*/  CS2R R28, SRZ ;  /* 0x00000000001c7805 */ /* 0x000fe2000001ff00 */
[----:B------:R2:W-:Y:S01]  /*3070*/  STL [R1+0xac], R5 ;  /* 0x0000ac0501007387 */ /* 0x0005e20000100800 */
[----:B------:R-:W-:Y:S01]  /*3080*/  CS2R R26, SRZ ;  /* 0x00000000001a7805 */ /* 0x000fe2000001ff00 */
[----:B-1----:R-:W-:-:S05]  /*3090*/  IMAD.SHL.U32 R10, R14, 0x2, RZ ;  /* 0x000000020e0a7824 */ /* 0x002fca00078e00ff */
[----:B------:R-:W-:Y:S01]  /*30a0*/  STL [R1+0x88], R10 ;  /* 0x0000880a01007387 */ /* 0x000fe20000100800 */
[----:B--2---:R-:W-:Y:S02]  /*30b0*/  SEL R5, R9, 0xfffffff0, !P6 ;  /* 0xfffffff009057807 */ /* 0x004fe40007000000 */
[----:B------:R-:W-:Y:S01]  /*30c0*/  LEA R9, R6, 0x15180, 0x1 ;  /* 0x0001518006097811 */ /* 0x000fe200078e08ff */
[----:B------:R1:W-:Y:S01]  /*30d0*/  STL [R1+0x38], R3 ;  /* 0x0000380301007387 */ /* 0x0003e20000100800 */
[----:B------:R-:W-:-:S03]  /*30e0*/  LEA R6, R8, 0x80, 0x1 ;  /* 0x0000008008067811 */ /* 0x000fc600078e08ff */
[----:B------:R2:W-:Y:S04]  /*30f0*/  STL [R1+0x3c], R0 ;  /* 0x00003c0001007387 */ /* 0x0005e80000100800 */
[----:B------:R-:W-:Y:S04]  /*3100*/  STL [R1+0x40], R9 ;  /* 0x0000400901007387 */ /* 0x000fe80000100800 */
[----:B------:R3:W-:Y:S01]  /*3110*/  STL [R1+0x24], R6 ;  /* 0x0000240601007387 */ /* 0x0007e20000100800 */
[----:B-1----:R-:W-:Y:S02]  /*3120*/  IMAD R3, R5, 0x2, R2 ;  /* 0x0000000205037824 */ /* 0x002fe400078e0202 */
[----:B--2---:R-:W-:-:S02]  /*3130*/  IMAD.SHL.U32 R0, R7, 0x2, RZ ;  /* 0x0000000207007824 */ /* 0x004fc400078e00ff */
[C---:B------:R-:W-:Y:S02]  /*3140*/  IMAD R7, R4.reuse, 0x2, R2 ;  /* 0x0000000204077824 */ /* 0x040fe400078e0202 */
[----:B------:R-:W-:-:S03]  /*3150*/  IMAD R252, R4, 0x2, R3 ;  /* 0x0000000204fc7824 */ /* 0x000fc600078e0203 */
[----:B------:R-:W-:Y:S01]  /*3160*/  STL [R1+0x20], R7 ;  /* 0x0000200701007387 */ /* 0x000fe20000100800 */
[--C-:B---3--:R-:W-:Y:S02]  /*3170*/  IMAD R6, R5, 0x2, R9.reuse ;  /* 0x0000000205067824 */ /* 0x108fe400078e0209 */
[----:B------:R-:W-:-:S03]  /*3180*/  IMAD R5, R4, 0x2, R9 ;  /* 0x0000000204057824 */ /* 0x000fc600078e0209 */
[----:B------:R-:W-:Y:S04]  /*3190*/  STL [R1+0x44], R6 ;  /* 0x0000440601007387 */ /* 0x000fe80000100800 */
[----:B------:R1:W-:Y:S02]  /*31a0*/  STL [R1+0x4c], R5 ;  /* 0x00004c0501007387 */ /* 0x0003e40000100800 */
[----:B-1----:R-:W-:Y:S01]  /*31b0*/  IMAD R5, R4, 0x2, R6 ;  /* 0x0000000204057824 */ /* 0x002fe200078e0206 */
[----:B------:R-:W-:-:S05]  /*31c0*/  IADD3 R4, -R10, UR8, RZ ;  /* 0x000000080a047c10 */ /* 0x000fca000fffe1ff */
[----:B------:R1:W-:Y:S04]  /*31d0*/  STL [R1+0x6c], R4 ;  /* 0x00006c0401007387 */ /* 0x0003e80000100800 */
[----:B----4-:R1:W-:Y:S02]  /*31e0*/  STL [R1+0x48], R5 ;  /* 0x0000480501007387 */ /* 0x0103e40000100800 */
.L_x_543:
[----:B-1----:R-:W2:Y:S01]  /*31f0*/  LDL R159, [R1+0x28] ;  /* 0x00002800019f7983 */ /* 0x002ea20000100800 */
[----:B------:R-:W-:Y:S04]  /*3200*/  DEPBAR.LE SB0, 0x0 ;  /* 0x000080000000791a */ /* 0x000fe80000000000 */
[----:B------:R-:W3:Y:S01]  /*3210*/  LDL R158, [R1+0x2c] ;  /* 0x00002c00019e7983 */ /* 0x000ee20000100800 */
[----:B------:R-:W-:Y:S02]  /*3220*/  USHF.L.U32 UR7, UR18, 0x5, URZ ;  /* 0x0000000512077899 */ /* 0x000fe4000800063f */
[----:B------:R-:W-:Y:S01]  /*3230*/  UIADD3 UR6, UR18, 0x1, URZ ;  /* 0x0000000112067890 */ /* 0x000fe2000fffe03f */
[----:B------:R-:W4:Y:S01]  /*3240*/  LDL R157, [R1+0x34] ;  /* 0x00003400019d7983 */ /* 0x000f220000100800 */
[----:B------:R-:W-:Y:S02]  /*3250*/  UIADD3 UR4, -UR9, 0x1, UR7 ;  /* 0x0000000109047890 */ /* 0x000fe4000fffe107 */
[----:B------:R-:W-:Y:S01]  /*3260*/  UISETP.GE.AND UP0, UPT, UR6, UR10, UPT ;  /* 0x0000000a0600728c */ /* 0x000fe2000bf06270 */
[----:B-----5:R-:W5:Y:S01]  /*3270*/  LDL R232, [R1+0x20] ;  /* 0x0000200001e87983 */ /* 0x020f620000100800 */
[----:B------:R-:W-:Y:S03]  /*3280*/  UIADD3 UR4, -UR13, UR4, UR12 ;  /* 0x000000040d047290 */ /* 0x000fe6000fffe10c */
[----:B------:R-:W5:Y:S04]  /*3290*/  LDL R156, [R1+0x30] ;  /* 0x00003000019c7983 */ /* 0x000f680000100800 */
[----:B------:R-:W-:Y:S06]  /*32a0*/  BAR.SYNC.DEFER_BLOCKING 0x0 ;  /* 0x0000000000007b1d */ /* 0x000fec0000010000 */
[----:B------:R-:W-:Y:S04]  /*32b0*/  LDSM.16.M88.4 R8, [R2+0x8080] ;  /* 0x008080000208783b */ /* 0x000fe80000000200 */
[----:B------:R-:W-:Y:S04]  /*32c0*/  LDSM.16.M88.4 R16, [R3+0x8080] ;  /* 0x008080000310783b */ /* 0x000fe80000000200 */
[----:B------:R-:W5:Y:S04]  /*32d0*/  LDL R229, [R1+0x58] ;  /* 0x0000580001e57983 */ /* 0x000f680000100800 */
[----:B------:R-:W5:Y:S04]  /*32e0*/  LDL R231, [R1+0x88] ;  /* 0x0000880001e77983 */ /* 0x000f680000100800 */
        /* <DEDUP_REMOVED lines=169> */
[----:B------:R-:W-:Y:S01]  /*3d80*/  FFMA.FTZ R11, R11, c[0x0][0x29c], -R161 ;  /* 0x0000a7000b0b7a23 */ /* 0x000fe200000108a1 */
[----:B------:R-:W-:Y:S02]  /*3d90*/  PLOP3.LUT P0, PT, PT, PT, UP0, 0x80, 0x0 ;  /* 0x000000000000781c */ /* 0x000fe40003f0f008 */
        /* <DEDUP_REMOVED lines=160> */
.L_x_541:
        /* <DEDUP_REMOVED lines=98> */
.L_x_542:
        /* <DEDUP_REMOVED lines=167> */
.L_x_540:
[----:B------:R-:W-:Y:S05]  /*5830*/  @P1 EXIT ;  /* 0x000000000000194d */ /* 0x000fea0003800000 */
[----:B-1----:R-:W2:Y:S01]  /*5840*/  LDL.LU R7, [R1+0xb4] ;  /* 0x0000b40001077983 */ /* 0x002ea20000300800 */
[----:B------:R-:W-:Y:S01]  /*5850*/  ISETP.NE.U32.AND P2, PT, RZ, c[0x0][0x360], PT ;  /* 0x0000d800ff007a0c */ /* 0x000fe20003f45070 */
[----:B------:R-:W-:-:S03]  /*5860*/  ULDC.64 UR4, c[0x0][0x338] ;  /* 0x0000ce0000047ab9 */ /* 0x000fc60000000a00 */
[----:B------:R-:W-:-:S13]  /*5870*/  ISETP.NE.AND.EX P2, PT, RZ, c[0x0][0x364], PT, P2 ;  /* 0x0000d900ff007a0c */ /* 0x000fda0003f45320 */
[----:B------:R-:W-:-:S04]  /*5880*/  @P2 IMAD.MOV.U32 R2, RZ, RZ, 0x4 ;  /* 0x00000004ff022424 */ /* 0x000fc800078e00ff */
[----:B--2---:R-:W-:-:S05]  /*5890*/  @P2 IMAD.WIDE R2, R7, R2, c[0x0][0x360] ;  /* 0x0000d80007022625 */ /* 0x004fca00078e0202 */
[----:B-----5:R-:W2:Y:S01]  /*58a0*/  @P2 LDG.E R0, [R2.64] ;  /* 0x0000001002002981 */ /* 0x020ea2000c1e1900 */
[----:B------:R-:W-:Y:S01]  /*58b0*/  UISETP.NE.AND UP0, UPT, UR4, 0x1, UPT ;  /* 0x000000010400788c */ /* 0x000fe2000bf05270 */
[----:B------:R-:W-:Y:S01]  /*58c0*/  SHF.R.S32.HI R6, RZ, 0x1f, R7 ;  /* 0x0000001fff067819 */ /* 0x000fe20000011407 */
[----:B------:R-:W-:Y:S01]  /*58d0*/  UIMAD.WIDE.U32 UR6, UR14, UR5, URZ ;  /* 0x000000050e0672a5 */ /* 0x000fe2000f8e003f */
[----:B------:R-:W1:Y:S01]  /*58e0*/  S2R R4, SR_TID.X ;  /* 0x0000000000047919 */ /* 0x000e620000002100 */
[----:B------:R-:W-:Y:S02]  /*58f0*/  ULDC UR4, c[0x0][0x340] ;  /* 0x0000d00000047ab9 */ /* 0x000fe40000000800 */
[----:B------:R-:W-:-:S04]  /*5900*/  USHF.L.U32 UR15, UR15, 0xe, URZ ;  /* 0x0000000e0f0f7899 */ /* 0x000fc8000800063f */
[----:B------:R-:W-:Y:S02]  /*5910*/  USHF.R.S32.HI UR6, URZ, 0x1f, UR15 ;  /* 0x0000001f3f067899 */ /* 0x000fe4000801140f */
[----:B------:R-:W-:Y:S02]  /*5920*/  @UP0 UMOV UR5, UR7 ;  /* 0x0000000700050c82 */ /* 0x000fe40008000000 */
[----:B------:R-:W-:-:S03]  /*5930*/  @UP0 USHF.R.U32.HI UR14, URZ, UR4, UR5 ;  /* 0x000000043f0e0299 */ /* 0x000fc60008011605 */
[----:B------:R-:W-:Y:S02]  /*5940*/  ULDC.64 UR4, c[0x0][0x328] ;  /* 0x0000ca0000047ab9 */ /* 0x000fe40000000a00 */
[----:B------:R-:W-:-:S04]  /*5950*/  USHF.R.S32.HI UR7, URZ, 0x1f, UR14 ;  /* 0x0000001f3f077899 */ /* 0x000fc8000801140e */
[----:B------:R-:W-:-:S04]  /*5960*/  UIMAD UR4, UR7, UR4, URZ ;  /* 0x00000004070472a4 */ /* 0x000fc8000f8e023f */
[----:B------:R-:W-:-:S03]  /*5970*/  UIMAD UR8, UR14, UR5, UR4 ;  /* 0x000000050e0872a4 */ /* 0x000fc6000f8e0204 */
[----:B------:R-:W-:Y:S02]  /*5980*/  ULDC.64 UR4, c[0x0][0x300] ;  /* 0x0000c00000047ab9 */ /* 0x000fe40000000a00 */
[----:B------:R-:W-:-:S04]  /*5990*/  UIMAD UR4, UR7, UR4, URZ ;  /* 0x00000004070472a4 */ /* 0x000fc8000f8e023f */
[----:B------:R-:W-:Y:S01]  /*59a0*/  UIMAD UR4, UR14, UR5, UR4 ;  /* 0x000000050e0472a4 */ /* 0x000fe2000f8e0204 */
[----:B------:R-:W-:Y:S01]  /*59b0*/  BAR.SYNC.DEFER_BLOCKING 0x1, 0x100 ;  /* 0x0044000000007b1d */ /* 0x000fe20000010000 */
[----:B--2---:R-:W-:-:S05]  /*59c0*/  @P2 IMAD R0, R7, 0x40, R0 ;  /* 0x0000004007002824 */ /* 0x004fca00078e0200 */
[----:B------:R-:W-:-:S04]  /*59d0*/  @P2 SHF.R.S32.HI R2, RZ, 0x1f, R0 ;  /* 0x0000001fff022819 */ /* 0x000fc80000011400 */
[----:B------:R-:W-:Y:S02]  /*59e0*/  @P2 LEA.HI R2, R2, R0, RZ, 0x6 ;  /* 0x0000000002022211 */ /* 0x000fe400078f30ff */
[----:B-1----:R-:W-:-:S03]  /*59f0*/  SHF.R.S32.HI R0, RZ, 0x1f, R4 ;  /* 0x0000001fff007819 */ /* 0x002fc60000011404 */
[----:B------:R-:W-:-:S05]  /*5a00*/  @P2 IMAD.SHL.U32 R2, R2, 0x100, RZ ;  /* 0x0000010002022824 */ /* 0x000fca00078e00ff */
[----:B------:R-:W-:-:S04]  /*5a10*/  @P2 LOP3.LUT R2, R2, 0xffffc000, RZ, 0xc0, !PT ;  /* 0xffffc00002022812 */ /* 0x000fc800078ec0ff */
[----:B------:R-:W-:Y:S02]  /*5a20*/  @P2 SHF.R.S32.HI R3, RZ, 0x1f, R2 ;  /* 0x0000001fff032819 */ /* 0x000fe40000011402 */
[----:B------:R-:W-:-:S06]  /*5a30*/  @!P2 CS2R R2, SRZ ;  /* 0x000000000002a805 */ /* 0x000fcc000001ff00 */
[----:B------:R-:W-:Y:S01]  /*5a40*/  IADD3 R2, P1, P0, R2, UR15, R4 ;  /* 0x0000000f02027c10 */ /* 0x000fe2000f83e004 */
[----:B------:R-:W-:-:S03]  /*5a50*/  IMAD.U32 R4, RZ, RZ, UR14 ;  /* 0x0000000eff047e24 */ /* 0x000fc6000f8e00ff */
[----:B------:R-:W-:Y:S01]  /*5a60*/  IADD3.X R3, R3, UR6, R0, P1, P0 ;  /* 0x0000000603037c10 */ /* 0x000fe20008fe0400 */
[----:B------:R-:W-:-:S04]  /*5a70*/  IMAD.U32 R0, RZ, RZ, UR14 ;  /* 0x0000000eff007e24 */ /* 0x000fc8000f8e00ff */
[----:B------:R-:W-:-:S04]  /*5a80*/  IMAD.WIDE.U32 R4, R4, c[0x0][0x328], R2 ;  /* 0x0000ca0004047a25 */ /* 0x000fc800078e0002 */
[----:B------:R-:W-:Y:S01]  /*5a90*/  IMAD.WIDE.U32 R2, R0, c[0x0][0x300], R2 ;  /* 0x0000c00000027a25 */ /* 0x000fe200078e0002 */
[----:B------:R-:W-:Y:S02]  /*5aa0*/  SEL R0, R6, RZ, !P2 ;  /* 0x000000ff06007207 */ /* 0x000fe40005000000 */
[----:B------:R-:W-:Y:S02]  /*5ab0*/  IADD3 R5, R5, UR8, RZ ;  /* 0x0000000805057c10 */ /* 0x000fe4000fffe0ff */
[----:B------:R-:W-:Y:S01]  /*5ac0*/  SEL R6, R7, RZ, !P2 ;  /* 0x000000ff07067207 */ /* 0x000fe20005000000 */
[C---:B------:R-:W-:Y:S01]  /*5ad0*/  IMAD R10, R0.reuse, c[0x0][0x330], RZ ;  /* 0x0000cc00000a7a24 */ /* 0x040fe200078e02ff */
[----:B------:R-:W-:Y:S01]  /*5ae0*/  IADD3 R3, R3, UR4, RZ ;  /* 0x0000000403037c10 */ /* 0x000fe2000fffe0ff */
[----:B------:R-:W-:Y:S02]  /*5af0*/  IMAD R0, R0, c[0x0][0x308], RZ ;  /* 0x0000c20000007a24 */ /* 0x000fe400078e02ff */
[----:B------:R-:W-:-:S02]  /*5b00*/  IMAD R10, R6, c[0x0][0x334], R10 ;  /* 0x0000cd00060a7a24 */ /* 0x000fc400078e020a */
[----:B------:R-:W-:-:S04]  /*5b10*/  IMAD.WIDE.U32 R8, R6, c[0x0][0x330], R4 ;  /* 0x0000cc0006087a25 */ /* 0x000fc800078e0004 */
[----:B------:R-:W-:Y:S01]  /*5b20*/  IMAD R0, R6, c[0x0][0x30c], R0 ;  /* 0x0000c30006007a24 */ /* 0x000fe200078e0200 */
[----:B------:R-:W-:Y:S01]  /*5b30*/  LEA R4, P1, R8, c[0x0][0x310], 0x2 ;  /* 0x0000c40008047a11 */ /* 0x000fe200078210ff */
[----:B------:R-:W-:-:S04]  /*5b40*/  IMAD.WIDE.U32 R6, R6, c[0x0][0x308], R2 ;  /* 0x0000c20006067a25 */ /* 0x000fc800078e0002 */
[----:B------:R-:W-:Y:S01]  /*5b50*/  IMAD.IADD R3, R9, 0x1, R10 ;  /* 0x0000000109037824 */ /* 0x000fe200078e020a */
[----:B------:R-:W-:Y:S01]  /*5b60*/  LEA R2, P0, R6, c[0x0][0x2e8], 0x2 ;  /* 0x0000ba0006027a11 */ /* 0x000fe200078010ff */
[----:B------:R-:W-:-:S03]  /*5b70*/  IMAD.IADD R0, R7, 0x1, R0 ;  /* 0x0000000107007824 */ /* 0x000fc600078e0200 */
        /* <DEDUP_REMOVED lines=131> */
.L_x_544:
        /* <DEDUP_REMOVED lines=13> */
.L_x_1159:


//--------------------- .text._ZN7cutlass13device_kernelIN5flash22FlashAttnBwdPreprocessIN4cute5tupleIJNS3_1CILi32EEENS5_ILi256EEEEEENS_6half_tEfNS_4arch4Sm80ELb1ELb1EEEEEvNT_6ParamsE --------------------------
	.section	.text._ZN7cutlass13device_kernelIN5flash22FlashAttnBwdPreprocessIN4cute5tupleIJNS3_1CILi32EEENS5_ILi256EEEEEENS_6half_tEfNS_4arch4Sm80ELb1ELb1EEEEEvNT_6ParamsE,"ax",@progbits
	.sectioninfo	@"SHI_REGISTERS=63"
	.align	128
.text._ZN7cutlass13device_kernelIN5flash22FlashAttnBwdPreprocessIN4cute5tupleIJNS3_1CILi32EEENS5_ILi256EEEEEENS_6half_tEfNS_4arch4Sm80ELb1ELb1EEEEEvNT_6ParamsE:
        .type           _ZN7cutlass13device_kernelIN5flash22FlashAttnBwdPreprocessIN4cute5tupleIJNS3_1CILi32EEENS5_ILi256EEEEEENS_6half_tEfNS_4arch4Sm80ELb1ELb1EEEEEvNT_6ParamsE,@function
        .size           _ZN7cutlass13device_kernelIN5flash22FlashAttnBwdPreprocessIN4cute5tupleIJNS3_1CILi32EEENS5_ILi256EEEEEENS_6half_tEfNS_4arch4Sm80ELb1ELb1EEEEEvNT_6ParamsE,(.L_x_1160 - _ZN7cutlass13device_kernelIN5flash22FlashAttnBwdPreprocessIN4cute5tupleIJNS3_1CILi32EEENS5_ILi256EEEEEENS_6half_tEfNS_4arch4Sm80ELb1ELb1EEEEEvNT_6ParamsE)
        .other          _ZN7cutlass13device_kernelIN5flash22FlashAttnBwdPreprocessIN4cute5tupleIJNS3_1CILi32EEENS5_ILi256EEEEEENS_6half_tEfNS_4arch4Sm80ELb1ELb1EEEEEvNT_6ParamsE,@"STO_CUDA_ENTRY STV_DEFAULT"
_ZN7cutlass13device_kernelIN5flash22FlashAttnBwdPreprocessIN4cute5tupleIJNS3_1CILi32EEENS5_ILi256EEEEEENS_6half_tEfNS_4arch4Sm80ELb1ELb1EEEEEvNT_6ParamsE:
[----:B------:R-:W-:Y:S02]  /*0000*/  MOV R1, c[0x0][0x28] ;  /* 0x00000a0000017a02 */ /* 0x000fe40000000f00 */
[----:B------:R-:W0:Y:S01]  /*0010*/  S2R R50, SR_CTAID.Z ;  /* 0x0000000000327919 */ /* 0x000e220000002700 */
[----:B------:R-:W-:Y:S01]  /*0020*/  ISETP.NE.U32.AND P1, PT, RZ, c[0x0][0x248], PT ;  /* 0x00009200ff007a0c */ /* 0x000fe20003f25070 */
[----:B------:R-:W-:Y:S01]  /*0030*/  IMAD.MOV.U32 R49, RZ, RZ, 0x4 ;  /* 0x00000004ff317424 */ /* 0x000fe200078e00ff */
[----:B------:R-:W-:Y:S01]  /*0040*/  ISETP.NE.U32.AND P0, PT, RZ, c[0x0][0x240], PT ;  /* 0x00009000ff007a0c */ /* 0x000fe20003f05070 */
[----:B------:R-:W-:Y:S01]  /*0050*/  ULDC.64 UR4, c[0x0][0x118] ;  /* 0x0000460000047ab9 */ /* 0x000fe20000000a00 */
[----:B------:R-:W-:Y:S02]  /*0060*/  ISETP.NE.AND.EX P1, PT, RZ, c[0x0][0x24c], PT, P1 ;  /* 0x00009300ff007a0c */ /* 0x000fe40003f25310 */
[----:B------:R-:W-:Y:S02]  /*0070*/  ISETP.NE.AND.EX P0, PT, RZ, c[0x0][0x244], PT, P0 ;  /* 0x00009100ff007a0c */ /* 0x000fe40003f05300 */
[----:B------:R-:W-:Y:S01]  /*0080*/  MOV R42, c[0x0][0x168] ;  /* 0x00005a00002a7a02 */ /* 0x000fe20000000f00 */
        /* <DEDUP_REMOVED lines=11> */
[----:B--2---:R-:W-:-:S02]  /*0140*/  IADD3 R42, -R5, R42, RZ ;  /* 0x0000002a052a7210 */ /* 0x004fc40007ffe1ff */
.L_x_545:
[----:B0-----:R-:W0:Y:S01]  /*0150*/  S2R R36, SR_TID.X ;  /* 0x0000000000247919 */ /* 0x001e220000002100 */
[----:B------:R-:W-:-:S02]  /*0160*/  ISETP.NE.AND.EX P2, PT, RZ, c[0x0][0x244], PT, P2 ;  /* 0x00009100ff007a0c */ /* 0x000fc40003f45320 */
[----:B-----5:R-:W-:-:S13]  /*0170*/  ISETP.LE.AND P1, PT, R42, R37, PT ;  /* 0x000000252a00720c */ /* 0x020fda0003f23270 */
[----:B------:R-:W-:Y:S05]  /*0180*/  @P2 EXIT P1 ;  /* 0x000000000000294d */ /* 0x000fea0000800000 */
[----:B------:R-:W1:Y:S01]  /*0190*/  S2R R10, SR_CTAID.Y ;  /* 0x00000000000a7919 */ /* 0x000e620000002600 */
[----:B------:R-:W-:Y:S01]  /*01a0*/  IMAD.IADD R11, R42, 0x1, -R37 ;  /* 0x000000012a0b7824 */ /* 0x000fe200078e0a25 */
[C---:B0-----:R-:W-:Y:S01]  /*01b0*/  ISETP.GT.AND P1, PT, R36.reuse, 0x1f, PT ;  /* 0x0000001f2400780c */ /* 0x041fe20003f24270 */
[----:B------:R-:W-:Y:S01]  /*01c0*/  CS2R R12, SRZ ;  /* 0x00000000000c7805 */ /* 0x000fe2000001ff00 */
[----:B------:R-:W-:Y:S01]  /*01d0*/  SHF.R.S32.HI R8, RZ, 0x1f, R50 ;  /* 0x0000001fff087819 */ /* 0x000fe20000011432 */
[----:B------:R-:W-:Y:S01]  /*01e0*/  IMAD.MOV.U32 R6, RZ, RZ, 0x7f800000 ;  /* 0x7f800000ff067424 */ /* 0x000fe200078e00ff */
[----:B------:R-:W-:Y:S02]  /*01f0*/  ISETP.GE.OR P3, PT, R36, R11, P1 ;  /* 0x0000000b2400720c */ /* 0x000fe40000f66670 */
[----:B------:R-:W-:Y:S02]  /*0200*/  @P0 MOV R12, R48 ;  /* 0x00000030000c0202 */ /* 0x000fe40000000f00 */
[----:B------:R-:W-:-:S02]  /*0210*/  @P0 SHF.R.S32.HI R13, RZ, 0x1f, R48 ;  /* 0x0000001fff0d0819 */ /* 0x000fc40000011430 */
[----:B------:R-:W-:Y:S02]  /*0220*/  SEL R8, R8, RZ, !P2 ;  /* 0x000000ff08087207 */ /* 0x000fe40005000000 */
[----:B------:R-:W-:-:S05]  /*0230*/  SEL R7, R50, RZ, !P2 ;  /* 0x000000ff32077207 */ /* 0x000fca0005000000 */
[----:B------:R-:W-:Y:S02]  /*0240*/  @!P3 SHF.R.S32.HI R3, RZ, 0x1f, R37 ;  /* 0x0000001fff03b819 */ /* 0x000fe40000011425 */
[--C-:B------:R-:W-:Y:S02]  /*0250*/  @!P3 SHF.R.S32.HI R0, RZ, 0x1f, R36.reuse ;  /* 0x0000001fff00b819 */ /* 0x100fe40000011424 */
[----:B------:R-:W-:Y:S02]  /*0260*/  @!P3 IADD3 R2, P4, P5, R12, R37, R36 ;  /* 0x000000250c02b210 */ /* 0x000fe40007d9e024 */
[----:B-1----:R-:W-:Y:S02]  /*0270*/  SHF.R.S32.HI R9, RZ, 0x1f, R10 ;  /* 0x0000001fff097819 */ /* 0x002fe4000001140a */
[----:B------:R-:W-:Y:S01]  /*0280*/  @!P3 IADD3.X R3, R13, R3, R0, P4, P5 ;  /* 0x000000030d03b210 */ /* 0x000fe200027ea400 */
[----:B------:R-:W-:Y:S02]  /*0290*/  @!P3 IMAD R0, R8, c[0x0][0x1e8], RZ ;  /* 0x00007a000800ba24 */ /* 0x000fe400078e02ff */
[----:B------:R-:W-:-:S02]  /*02a0*/  @!P3 IMAD R5, R9, c[0x0][0x1e0], RZ ;  /* 0x000078000905ba24 */ /* 0x000fc400078e02ff */
[----:B------:R-:W-:-:S04]  /*02b0*/  @!P3 IMAD.WIDE.U32 R2, R10, c[0x0][0x1e0], R2 ;  /* 0x000078000a02ba25 */ /* 0x000fc800078e0002 */
[----:B------:R-:W-:-:S04]  /*02c0*/  @!P3 IMAD R5, R10, c[0x0][0x1e4], R5 ;  /* 0x000079000a05ba24 */ /* 0x000fc800078e0205 */
[----:B------:R-:W-:Y:S02]  /*02d0*/  @!P3 IMAD.IADD R3, R3, 0x1, R5 ;  /* 0x000000010303b824 */ /* 0x000fe400078e0205 */
[C---:B------:R-:W-:Y:S02]  /*02e0*/  @!P3 IMAD R5, R7.reuse, c[0x0][0x1ec], R0 ;  /* 0x00007b000705ba24 */ /* 0x040fe400078e0200 */
[----:B------:R-:W-:-:S05]  /*02f0*/  @!P3 IMAD.WIDE.U32 R2, R7, c[0x0][0x1e8], R2 ;  /* 0x00007a000702ba25 */ /* 0x000fca00078e0002 */
[----:B------:R-:W-:Y:S02]  /*0300*/  @!P3 IADD3 R3, R3, R5, RZ ;  /* 0x000000050303b210 */ /* 0x000fe40007ffe0ff */
        /* <DEDUP_REMOVED lines=15> */
[----:B------:R-:W-:Y:S01]  /*0400*/  SHF.R.S32.HI R3, RZ, 0x1f, R4 ;  /* 0x0000001fff037819 */ /* 0x000fe20000011404 */
[----:B------:R-:W-:Y:S01]  /*0410*/  CS2R R20, SRZ ;  /* 0x0000000000147805 */ /* 0x000fe2000001ff00 */
[C---:B------:R-:W-:Y:S01]  /*0420*/  IADD3 R40, P2, R4.reuse, R12, RZ ;  /* 0x0000000c04287210 */ /* 0x040fe20007f5e0ff */
[----:B------:R-:W-:Y:S01]  /*0430*/  IMAD.SHL.U32 R38, R5, 0x8, RZ ;  /* 0x0000000805267824 */ /* 0x000fe200078e00ff */
[C---:B------:R-:W-:Y:S01]  /*0440*/  IADD3 R2, R4.reuse, 0x10, RZ ;  /* 0x0000001004027810 */ /* 0x040fe20007ffe0ff */
[----:B------:R-:W-:Y:S01]  /*0450*/  CS2R R22, SRZ ;  /* 0x0000000000167805 */ /* 0x000fe2000001ff00 */
[----:B------:R-:W-:Y:S01]  /*0460*/  IADD3.X R41, R3, R13, RZ, P2, !PT ;  /* 0x0000000d03297210 */ /* 0x000fe200017fe4ff */
[----:B------:R-:W-:Y:S01]  /*0470*/  IMAD.MOV.U32 R16, RZ, RZ, RZ ;  /* 0x000000ffff107224 */ /* 0x000fe200078e00ff */
[----:B------:R-:W-:Y:S01]  /*0480*/  SHF.R.S32.HI R39, RZ, 0x1f, R38 ;  /* 0x0000001fff277819 */ /* 0x000fe20000011426 */
[----:B------:R-:W-:Y:S01]  /*0490*/  CS2R R12, SRZ ;  /* 0x00000000000c7805 */ /* 0x000fe2000001ff00 */
[-C--:B------:R-:W-:Y:S01]  /*04a0*/  ISETP.GE.AND P2, PT, R4, R11.reuse, PT ;  /* 0x0000000b0400720c */ /* 0x080fe20003f46270 */
[----:B------:R-:W-:Y:S01]  /*04b0*/  IMAD.WIDE R40, R43, 0x20, R40 ;  /* 0x000000202b287825 */ /* 0x000fe200078e0228 */
[----:B------:R-:W-:-:S03]  /*04c0*/  ISETP.GE.AND P3, PT, R2, R11, PT ;  /* 0x0000000b0200720c */ /* 0x000fc60003f66270 */
[----:B0-----:R-:W-:-:S04]  /*04d0*/  IMAD.WIDE.U32 R14, R10, c[0x0][0x180], R38 ;  /* 0x000060000a0e7a25 */ /* 0x001fc800078e0026 */
[----:B------:R-:W-:Y:S01]  /*04e0*/  IMAD.WIDE.U32 R44, R10, c[0x0][0x1a0], R38 ;  /* 0x000068000a2c7a25 */ /* 0x000fe200078e0026 */
[----:B------:R-:W-:-:S03]  /*04f0*/  IADD3 R15, R15, R17, RZ ;  /* 0x000000110f0f7210 */ /* 0x000fc60007ffe0ff */
[----:B------:R-:W-:Y:S02]  /*0500*/  IMAD.IADD R45, R45, 0x1, R19 ;  /* 0x000000012d2d7824 */ /* 0x000fe400078e0213 */
[----:B------:R-:W-:Y:S02]  /*0510*/  IMAD.WIDE.U32 R26, R7, c[0x0][0x188], R14 ;  /* 0x00006200071a7a25 */ /* 0x000fe400078e000e */
[----:B------:R-:W-:-:S03]  /*0520*/  CS2R R14, SRZ ;  /* 0x00000000000e7805 */ /* 0x000fc6000001ff00 */
        /* <DEDUP_REMOVED lines=14> */
.L_x_547:
[----:B------:R-:W-:Y:S05]  /*0610*/  BSYNC B0 ;  /* 0x0000000000007941 */ /* 0x000fea0003800000 */
.L_x_546:
[----:B------:R-:W-:Y:S01]  /*0620*/  BSSY B0, `(.L_x_548) ;  /* 0x0000018000007945 */ /* 0x000fe20003800000 */
[----:B-----5:R-:W-:Y:S01]  /*0630*/  IMAD.MOV.U32 R0, RZ, RZ, R20 ;  /* 0x000000ffff007224 */ /* 0x020fe200078e0014 */
[----:B------:R-:W-:Y:S01]  /*0640*/  MOV R52, R21 ;  /* 0x0000001500347202 */ /* 0x000fe20000000f00 */
[----:B------:R-:W-:Y:S01]  /*0650*/  IMAD.MOV.U32 R51, RZ, RZ, R22 ;  /* 0x000000ffff337224 */ /* 0x000fe200078e0016 */
[----:B------:R-:W-:Y:S01]  /*0660*/  MOV R54, R23 ;  /* 0x0000001700367202 */ /* 0x000fe20000000f00 */
[----:B------:R-:W-:Y:S01]  /*0670*/  CS2R R20, SRZ ;  /* 0x0000000000147805 */ /* 0x000fe2000001ff00 */
[----:B------:R-:W-:Y:S01]  /*0680*/  CS2R R22, SRZ ;  /* 0x0000000000167805 */ /* 0x000fe2000001ff00 */
[----:B------:R-:W-:Y:S01]  /*0690*/  IMAD.MOV.U32 R17, RZ, RZ, RZ ;  /* 0x000000ffff117224 */ /* 0x000fe200078e00ff */
[----:B------:R-:W-:Y:S01]  /*06a0*/  CS2R R18, SRZ ;  /* 0x0000000000127805 */ /* 0x000fe2000001ff00 */
[----:B------:R-:W-:Y:S05]  /*06b0*/  @P3 BRA `(.L_x_549) ;  /* 0x000000e000003947 */ /* 0x000fea0003800000 */
[----:B0-----:R-:W-:Y:S01]  /*06c0*/  IADD3 R29, P4, R40, 0x10, RZ ;  /* 0x00000010281d7810 */ /* 0x001fe20007f9e0ff */
[----:B------:R-:W-:Y:S01]  /*06d0*/  IMAD.MOV.U32 R27, RZ, RZ, R25 ;  /* 0x000000ffff1b7224 */ /* 0x000fe200078e0019 */
[----:B------:R-:W-:-:S02]  /*06e0*/  IADD3 R28, R38, 0x80, RZ ;  /* 0x00000080261c7810 */ /* 0x000fc40007ffe0ff */
[----:B------:R-:W-:Y:S01]  /*06f0*/  IADD3.X R24, RZ, R41, RZ, P4, !PT ;  /* 0x00000029ff187210 */ /* 0x000fe200027fe4ff */
[----:B------:R-:W-:Y:S01]  /*0700*/  IMAD.WIDE.U32 R26, R29, c[0x0][0x178], R26 ;  /* 0x00005e001d1a7a25 */ /* 0x000fe200078e001a */
[----:B------:R-:W-:Y:S02]  /*0710*/  ISETP.GE.AND P5, PT, R38, c[0x0][0x16c], PT ;  /* 0x00005b0026007a0c */ /* 0x000fe40003fa6270 */
[----:B------:R-:W-:Y:S01]  /*0720*/  ISETP.GE.AND P6, PT, R28, c[0x0][0x16c], PT ;  /* 0x00005b001c007a0c */ /* 0x000fe20003fc6270 */
[----:B------:R-:W-:-:S04]  /*0730*/  IMAD R24, R24, c[0x0][0x178], RZ ;  /* 0x00005e0018187a24 */ /* 0x000fc800078e02ff */
[----:B------:R-:W-:Y:S01]  /*0740*/  IMAD R25, R29, c[0x0][0x17c], R24 ;  /* 0x00005f001d197a24 */ /* 0x000fe200078e0218 */
[----:B------:R-:W-:-:S04]  /*0750*/  LEA R24, P4, R26, c[0x0][0x160], 0x1 ;  /* 0x000058001a187a11 */ /* 0x000fc800078808ff */
[----:B------:R-:W-:-:S04]  /*0760*/  IADD3 R25, R27, R25, RZ ;  /* 0x000000191b197210 */ /* 0x000fc80007ffe0ff */
[----:B------:R-:W-:-:S05]  /*0770*/  LEA.HI.X R25, R26, c[0x0][0x164], R25, 0x1, P4 ;  /* 0x000059001a197a11 */ /* 0x000fca00020f0c19 */
[----:B------:R0:W5:Y:S04]  /*0780*/  @!P5 LDG.E.128 R20, [R24.64] ;  /* 0x000000041814d981 */ /* 0x000168000c1e1d00 */
[----:B------:R0:W5:Y:S02]  /*0790*/  @!P6 LDG.E.128 R16, [R24.64+0x100] ;  /* 0x000100041810e981 */ /* 0x000164000c1e1d00 */
.L_x_549:
[----:B------:R-:W-:Y:S05]  /*07a0*/  BSYNC B0 ;  /* 0x0000000000007941 */ /* 0x000fea0003800000 */
.L_x_548:
[----:B0-----:R-:W-:Y:S01]  /*07b0*/  IMAD R24, R8, c[0x0][0x1a8], RZ ;  /* 0x00006a0008187a24 */ /* 0x001fe200078e02ff */
[----:B------:R-:W-:Y:S01]  /*07c0*/  BSSY B0, `(.L_x_550) ;  /* 0x000001b000007945 */ /* 0x000fe20003800000 */
[C---:B------:R-:W-:Y:S01]  /*07d0*/  IMAD.WIDE.U32 R44, R7.reuse, c[0x0][0x1a8], R44 ;  /* 0x00006a00072c7a25 */ /* 0x040fe200078e002c */
[----:B-----5:R-:W-:Y:S01]  /*07e0*/  MOV R56, R21 ;  /* 0x0000001500387202 */ /* 0x020fe20000000f00 */
[----:B------:R-:W-:Y:S01]  /*07f0*/  CS2R R28, SRZ ;  /* 0x00000000001c7805 */ /* 0x000fe2000001ff00 */
[----:B------:R-:W-:Y:S01]  /*0800*/  MOV R57, R23 ;  /* 0x0000001700397202 */ /* 0x000fe20000000f00 */
[----:B------:R-:W-:Y:S01]  /*0810*/  IMAD R47, R7, c[0x0][0x1ac], R24 ;  /* 0x00006b00072f7a24 */ /* 0x000fe200078e0218 */
[----:B------:R-:W-:Y:S01]  /*0820*/  CS2R R26, SRZ ;  /* 0x00000000001a7805 */ /* 0x000fe2000001ff00 */
[----:B------:R-:W-:Y:S01]  /*0830*/  IMAD.MOV.U32 R53, RZ, RZ, R20 ;  /* 0x000000ffff357224 */ /* 0x000fe200078e0014 */
[----:B------:R-:W-:Y:S01]  /*0840*/  CS2R R24, SRZ ;  /* 0x0000000000187805 */ /* 0x000fe2000001ff00 */
[----:B------:R-:W-:Y:S01]  /*0850*/  IMAD.MOV.U32 R55, RZ, RZ, R22 ;  /* 0x000000ffff377224 */ /* 0x000fe200078e0016 */
[----:B------:R-:W-:Y:S01]  /*0860*/  CS2R R20, SRZ ;  /* 0x0000000000147805 */ /* 0x000fe2000001ff00 */
[----:B------:R-:W-:Y:S01]  /*0870*/  CS2R R22, SRZ ;  /* 0x0000000000167805 */ /* 0x000fe2000001ff00 */
[----:B------:R-:W-:Y:S01]  /*0880*/  IMAD.MOV.U32 R32, RZ, RZ, RZ ;  /* 0x000000ffff207224 */ /* 0x000fe200078e00ff */
        /* <DEDUP_REMOVED lines=14> */
.L_x_551:
[----:B------:R-:W-:Y:S05]  /*0970*/  BSYNC B0 ;  /* 0x0000000000007941 */ /* 0x000fea0003800000 */
.L_x_550:
[----:B-----5:R-:W-:Y:S01]  /*0980*/  IMAD.MOV.U32 R58, RZ, RZ, R20 ;  /* 0x000000ffff3a7224 */ /* 0x020fe200078e0014 */
[----:B------:R-:W-:Y:S01]  /*0990*/  BSSY B0, `(.L_x_552) ;  /* 0x0000015000007945 */ /* 0x000fe20003800000 */
[----:B------:R-:W-:Y:S01]  /*09a0*/  HFMA2.MMA R33, -RZ, RZ, 0, 0 ;  /* 0x00000000ff217435 */ /* 0x000fe200000001ff */
[----:B0-----:R-:W-:Y:S01]  /*09b0*/  CS2R R30, SRZ ;  /* 0x00000000001e7805 */ /* 0x001fe2000001ff00 */
[----:B------:R-:W-:Y:S01]  /*09c0*/  CS2R R34, SRZ ;  /* 0x0000000000227805 */ /* 0x000fe2000001ff00 */
[----:B------:R-:W-:Y:S02]  /*09d0*/  HADD2.F32 R59, -RZ, R0.H1_H1 ;  /* 0x30000000ff3b7230 */ /* 0x000fe40000004100 */
[----:B------:R-:W-:Y:S01]  /*09e0*/  HADD2.F32 R60, -RZ, R58.H1_H1 ;  /* 0x3000003aff3c7230 */ /* 0x000fe20000004100 */
[----:B------:R-:W-:Y:S05]  /*09f0*/  @P3 BRA `(.L_x_553) ;  /* 0x000000e000003947 */ /* 0x000fea0003800000 */
[----:B------:R-:W-:Y:S02]  /*0a00*/  IADD3 R39, P2, R40, 0x10, RZ ;  /* 0x0000001028277810 */ /* 0x000fe40007f5e0ff */
[----:B------:R-:W-:-:S02]  /*0a10*/  MOV R45, R47 ;  /* 0x0000002f002d7202 */ /* 0x000fc40000000f00 */
[C---:B------:R-:W-:Y:S01]  /*0a20*/  ISETP.GE.AND P3, PT, R38.reuse, c[0x0][0x16c], PT ;  /* 0x00005b0026007a0c */ /* 0x040fe20003f66270 */
[----:B------:R-:W-:Y:S01]  /*0a30*/  IMAD.X R40, RZ, RZ, R41, P2 ;  /* 0x000000ffff287224 */ /* 0x000fe200010e0629 */
[----:B------:R-:W-:Y:S01]  /*0a40*/  IADD3 R41, R38, 0x80, RZ ;  /* 0x0000008026297810 */ /* 0x000fe20007ffe0ff */
[----:B------:R-:W-:-:S03]  /*0a50*/  IMAD.WIDE.U32 R44, R39, c[0x0][0x198], R44 ;  /* 0x00006600272c7a25 */ /* 0x000fc600078e002c */
[----:B------:R-:W-:Y:S01]  /*0a60*/  ISETP.GE.AND P4, PT, R41, c[0x0][0x16c], PT ;  /* 0x00005b0029007a0c */ /* 0x000fe20003f86270 */
[----:B------:R-:W-:Y:S01]  /*0a70*/  IMAD R40, R40, c[0x0][0x198], RZ ;  /* 0x0000660028287a24 */ /* 0x000fe200078e02ff */
[----:B------:R-:W-:-:S03]  /*0a80*/  LEA R38, P2, R44, c[0x0][0x190], 0x1 ;  /* 0x000064002c267a11 */ /* 0x000fc600078408ff */
[----:B------:R-:W-:-:S04]  /*0a90*/  IMAD R39, R39, c[0x0][0x19c], R40 ;  /* 0x0000670027277a24 */ /* 0x000fc800078e0228 */
[----:B------:R-:W-:-:S05]  /*0aa0*/  IMAD.IADD R39, R45, 0x1, R39 ;  /* 0x000000012d277824 */ /* 0x000fca00078e0227 */
[----:B------:R-:W-:-:S05]  /*0ab0*/  LEA.HI.X R39, R44, c[0x0][0x194], R39, 0x1, P2 ;  /* 0x000065002c277a11 */ /* 0x000fca00010f0c27 */
[----:B------:R0:W5:Y:S04]  /*0ac0*/  @!P3 LDG.E.128 R28, [R38.64] ;  /* 0x00000004261cb981 */ /* 0x000168000c1e1d00 */
[----:B------:R0:W5:Y:S02]  /*0ad0*/  @!P4 LDG.E.128 R32, [R38.64+0x100] ;  /* 0x000100042620c981 */ /* 0x000164000c1e1d00 */
.L_x_553:
[----:B------:R-:W-:Y:S05]  /*0ae0*/  BSYNC B0 ;  /* 0x0000000000007941 */ /* 0x000fea0003800000 */
.L_x_552:
[----:B------:R-:W-:Y:S01]  /*0af0*/  HADD2.F32 R0, -RZ, R0.H0_H0 ;  /* 0x20000000ff007230 */ /* 0x000fe20000004100 */
[----:B------:R-:W-:Y:S01]  /*0b00*/  FMUL.FTZ R59, R59, R60 ;  /* 0x0000003c3b3b7220 */ /* 0x000fe20000410000 */
[----:B0-----:R-:W-:Y:S01]  /*0b10*/  HADD2.F32 R39, -RZ, R58.H0_H0 ;  /* 0x2000003aff277230 */ /* 0x001fe20000004100 */
[----:B------:R-:W-:Y:S01]  /*0b20*/  @P0 LEA R48, R50, R48, 0x5 ;  /* 0x0000003032300211 */ /* 0x000fe200078e28ff */
[----:B------:R-:W-:Y:S01]  /*0b30*/  HADD2.F32 R20, -RZ, R52.H0_H0 ;  /* 0x20000034ff147230 */ /* 0x000fe20000004100 */
[----:B------:R-:W-:Y:S01]  /*0b40*/  BSSY B0, `(.L_x_554) ;  /* 0x0000090000007945 */ /* 0x000fe20003800000 */
[----:B------:R-:W-:Y:S01]  /*0b50*/  HADD2.F32 R41, -RZ, R21.H0_H0 ;  /* 0x20000015ff297230 */ /* 0x000fe20000004100 */
[----:B------:R-:W-:Y:S01]  /*0b60*/  FFMA.FTZ R59, R0, R39, R59 ;  /* 0x00000027003b7223 */ /* 0x000fe2000001003b */
[----:B------:R-:W-:-:S02]  /*0b70*/  HADD2.F32 R0, -RZ, R53.H1_H1 ;  /* 0x30000035ff007230 */ /* 0x000fc40000004100 */
[--C-:B-----5:R-:W-:Y:S01]  /*0b80*/  HADD2.F32 R39, -RZ, R28.reuse.H1_H1 ;  /* 0x3000001cff277230 */ /* 0x120fe20000004100 */
[----:B------:R-:W-:Y:S01]  /*0b90*/  FFMA.FTZ R20, R20, R41, R59 ;  /* 0x0000002914147223 */ /* 0x000fe2000001003b */
[----:B------:R-:W-:Y:S02]  /*0ba0*/  HADD2.F32 R53, -RZ, R53.H0_H0 ;  /* 0x20000035ff357230 */ /* 0x000fe40000004100 */
[----:B------:R-:W-:Y:S01]  /*0bb0*/  HADD2.F32 R28, -RZ, R28.H0_H0 ;  /* 0x2000001cff1c7230 */ /* 0x000fe20000004100 */
[----:B------:R-:W-:Y:S01]  /*0bc0*/  FMUL.FTZ R0, R0, R39 ;  /* 0x0000002700007220 */ /* 0x000fe20000410000 */
[--C-:B------:R-:W-:Y:S02]  /*0bd0*/  HADD2.F32 R39, -RZ, R29.reuse.H0_H0 ;  /* 0x2000001dff277230 */ /* 0x100fe40000004100 */
[----:B------:R-:W-:Y:S01]  /*0be0*/  HADD2.F32 R29, -RZ, R29.H1_H1 ;  /* 0x3000001dff1d7230 */ /* 0x000fe20000004100 */
        /* <DEDUP_REMOVED lines=11> */
[----:B------:R-:W-:Y:S02]  /*0ca0*/  HADD2.F32 R38, -RZ, R30.H0_H0 ;  /* 0x2000001eff267230 */ /* 0x000fe40000004100 */
[----:B------:R-:W-:Y:S01]  /*0cb0*/  HADD2.F32 R51, -RZ, R51.H1_H1 ;  /* 0x30000033ff337230 */ /* 0x000fe20000004100 */
[----:B------:R-:W-:Y:S01]  /*0cc0*/  FFMA.FTZ R40, R40, R39, R52 ;  /* 0x0000002728287223 */ /* 0x000fe20000010034 */
[----:B------:R-:W-:Y:S01]  /*0cd0*/  HADD2.F32 R55, -RZ, R55.H1_H1 ;  /* 0x30000037ff377230 */ /* 0x000fe20000004100 */
[----:B------:R-:W-:Y:S01]  /*0ce0*/  FFMA.FTZ R56, R29, R38, R56 ;  /* 0x000000261d387223 */ /* 0x000fe20000010038 */
[----:B------:R-:W-:Y:S02]  /*0cf0*/  HADD2.F32 R44, -RZ, R22.H1_H1 ;  /* 0x30000016ff2c7230 */ /* 0x000fe40000004100 */
[----:B------:R-:W-:Y:S02]  /*0d00*/  HADD2.F32 R30, -RZ, R30.H1_H1 ;  /* 0x3000001eff1e7230 */ /* 0x000fe40000004100 */
[--C-:B------:R-:W-:Y:S01]  /*0d10*/  HADD2.F32 R22, -RZ, R26.reuse.H0_H0 ;  /* 0x2000001aff167230 */ /* 0x100fe20000004100 */
[----:B------:R-:W-:Y:S01]  /*0d20*/  FFMA.FTZ R40, R51, R44, R40 ;  /* 0x0000002c33287223 */ /* 0x000fe20000010028 */
[----:B------:R-:W-:Y:S01]  /*0d30*/  HADD2.F32 R29, -RZ, R26.H1_H1 ;  /* 0x3000001aff1d7230 */ /* 0x000fe20000004100 */
[----:B------:R-:W-:Y:S01]  /*0d40*/  FFMA.FTZ R55, R55, R30, R56 ;  /* 0x0000001e37377223 */ /* 0x000fe20000010038 */
[----:B------:R-:W-:-:S02]  /*0d50*/  HADD2.F32 R45, -RZ, R24.H0_H0 ;  /* 0x20000018ff2d7230 */ /* 0x000fc40000004100 */
[----:B------:R-:W-:Y:S02]  /*0d60*/  HADD2.F32 R41, -RZ, R24.H1_H1 ;  /* 0x30000018ff297230 */ /* 0x000fe40000004100 */
[--C-:B------:R-:W-:Y:S02]  /*0d70*/  HADD2.F32 R39, -RZ, R25.reuse.H0_H0 ;  /* 0x20000019ff277230 */ /* 0x100fe40000004100 */
[----:B------:R-:W-:Y:S02]  /*0d80*/  HADD2.F32 R38, -RZ, R25.H1_H1 ;  /* 0x30000019ff267230 */ /* 0x000fe40000004100 */
[----:B------:R-:W-:Y:S02]  /*0d90*/  HADD2.F32 R26, -RZ, R54.H0_H0 ;  /* 0x20000036ff1a7230 */ /* 0x000fe40000004100 */
[----:B------:R-:W-:Y:S02]  /*0da0*/  HADD2.F32 R47, -RZ, R23.H0_H0 ;  /* 0x20000017ff2f7230 */ /* 0x000fe40000004100 */
[----:B------:R-:W-:-:S02]  /*0db0*/  HADD2.F32 R25, -RZ, R27.H0_H0 ;  /* 0x2000001bff197230 */ /* 0x000fc40000004100 */
[----:B------:R-:W-:Y:S01]  /*0dc0*/  HADD2.F32 R24, -RZ, R27.H1_H1 ;  /* 0x3000001bff187230 */ /* 0x000fe20000004100 */
[----:B------:R-:W-:Y:S01]  /*0dd0*/  FFMA.FTZ R40, R26, R47, R40 ;  /* 0x0000002f1a287223 */ /* 0x000fe20000010028 */
[----:B------:R-:W-:Y:S02]  /*0de0*/  HADD2.F32 R27, -RZ, R57.H0_H0 ;  /* 0x20000039ff1b7230 */ /* 0x000fe40000004100 */
[----:B------:R-:W-:Y:S02]  /*0df0*/  HADD2.F32 R30, -RZ, R31.H0_H0 ;  /* 0x2000001fff1e7230 */ /* 0x000fe40000004100 */
[----:B------:R-:W-:Y:S02]  /*0e00*/  HADD2.F32 R54, -RZ, R54.H1_H1 ;  /* 0x30000036ff367230 */ /* 0x000fe40000004100 */
[----:B------:R-:W-:Y:S01]  /*0e10*/  HADD2.F32 R23, -RZ, R23.H1_H1 ;  /* 0x30000017ff177230 */ /* 0x000fe20000004100 */
[----:B------:R-:W-:Y:S01]  /*0e20*/  FFMA.FTZ R27, R27, R30, R55 ;  /* 0x0000001e1b1b7223 */ /* 0x000fe20000010037 */
[----:B------:R-:W-:-:S02]  /*0e30*/  HADD2.F32 R57, -RZ, R57.H1_H1 ;  /* 0x30000039ff397230 */ /* 0x000fc40000004100 */
[----:B------:R-:W-:Y:S01]  /*0e40*/  HADD2.F32 R26, -RZ, R31.H1_H1 ;  /* 0x3000001fff1a7230 */ /* 0x000fe20000004100 */
[----:B------:R-:W-:Y:S01]  /*0e50*/  FFMA.FTZ R40, R54, R23, R40 ;  /* 0x0000001736287223 */ /* 0x000fe20000010028 */
[----:B------:R-:W-:Y:S02]  /*0e60*/  HADD2.F32 R0, -RZ, R12.H0_H0 ;  /* 0x2000000cff007230 */ /* 0x000fe40000004100 */
[----:B------:R-:W-:Y:S01]  /*0e70*/  HADD2.F32 R23, -RZ, R16.H0_H0 ;  /* 0x20000010ff177230 */ /* 0x000fe20000004100 */
[----:B------:R-:W-:Y:S01]  /*0e80*/  FFMA.FTZ R26, R57, R26, R27 ;  /* 0x0000001a391a7223 */ /* 0x000fe2000001001b */
[----:B------:R-:W-:Y:S01]  /*0e90*/  HADD2.F32 R30, -RZ, R32.H0_H0 ;  /* 0x20000020ff1e7230 */ /* 0x000fe20000004100 */
[----:B------:R-:W-:Y:S01]  /*0ea0*/  FFMA.FTZ R0, R0, R45, R40 ;  /* 0x0000002d00007223 */ /* 0x000fe20000010028 */
[----:B------:R-:W-:Y:S02]  /*0eb0*/  HADD2.F32 R20, -RZ, R12.H1_H1 ;  /* 0x3000000cff147230 */ /* 0x000fe40000004100 */
[----:B------:R-:W-:Y:S01]  /*0ec0*/  HADD2.F32 R16, -RZ, R16.H1_H1 ;  /* 0x30000010ff107230 */ /* 0x000fe20000004100 */
[----:B------:R-:W-:Y:S01]  /*0ed0*/  FFMA.FTZ R26, R23, R30, R26 ;  /* 0x0000001e171a7223 */ /* 0x000fe2000001001a */
[----:B------:R-:W-:Y:S01]  /*0ee0*/  HADD2.F32 R27, -RZ, R32.H1_H1 ;  /* 0x30000020ff1b7230 */ /* 0x000fe20000004100 */
[----:B------:R-:W-:Y:S01]  /*0ef0*/  FFMA.FTZ R20, R20, R41, R0 ;  /* 0x0000002914147223 */ /* 0x000fe20000010000 */
[----:B------:R-:W-:-:S02]  /*0f00*/  HADD2.F32 R12, -RZ, R13.H0_H0 ;  /* 0x2000000dff0c7230 */ /* 0x000fc40000004100 */
        /* <DEDUP_REMOVED lines=34> */
[----:B------:R-:W0:Y:S04]  /*1130*/  SHFL.BFLY PT, R13, R0, 0x4, 0x1f ;  /* 0x0c801f00000d7f89 */ /* 0x000e2800000e0000 */
[----:B------:R-:W1:Y:S01]  /*1140*/  SHFL.BFLY PT, R15, R16, 0x4, 0x1f ;  /* 0x0c801f00100f7f89 */ /* 0x000e6200000e0000 */
[----:B0-----:R-:W-:Y:S01]  /*1150*/  FADD.FTZ R12, R0, R13 ;  /* 0x0000000d000c7221 */ /* 0x001fe20000010000 */
[----:B------:R-:W-:Y:S02]  /*1160*/  @P0 SHF.R.S32.HI R13, RZ, 0x1f, R48 ;  /* 0x0000001fff0d0819 */ /* 0x000fe40000011430 */
[----:B------:R-:W-:Y:S01]  /*1170*/  MOV R0, RZ ;  /* 0x000000ff00007202 */ /* 0x000fe20000000f00 */
[----:B-1----:R-:W-:Y:S01]  /*1180*/  FADD.FTZ R17, R16, R15 ;  /* 0x0000000f10117221 */ /* 0x002fe20000010000 */
[----:B------:R-:W-:Y:S01]  /*1190*/  @P0 LEA.HI R13, R13, R48, RZ, 0x5 ;  /* 0x000000300d0d0211 */ /* 0x000fe200078f28ff */
[----:B------:R-:W0:Y:S01]  /*11a0*/  SHFL.BFLY PT, R15, R12, 0x2, 0x1f ;  /* 0x0c401f000c0f7f89 */ /* 0x000e2200000e0000 */
[----:B------:R-:W-:-:S02]  /*11b0*/  SHF.L.U32 R16, R36, 0x2, RZ ;  /* 0x0000000224107819 */ /* 0x000fc400000006ff */
[----:B------:R-:W-:Y:S01]  /*11c0*/  @P0 LOP3.LUT R0, R13, 0xffffffe0, RZ, 0xc0, !PT ;  /* 0xffffffe00d000812 */ /* 0x000fe200078ec0ff */
[----:B------:R-:W1:Y:S01]  /*11d0*/  SHFL.BFLY PT, R18, R17, 0x2, 0x1f ;  /* 0x0c401f0011127f89 */ /* 0x000e6200000e0000 */
[----:B------:R-:W-:-:S04]  /*11e0*/  SHF.L.U32 R13, R43, 0xd, RZ ;  /* 0x0000000d2b0d7819 */ /* 0x000fc800000006ff */
[----:B------:R-:W-:Y:S01]  /*11f0*/  SHF.R.S32.HI R20, RZ, 0x1f, R13 ;  /* 0x0000001fff147819 */ /* 0x000fe2000001140d */
[----:B0-----:R-:W-:Y:S02]  /*1200*/  FADD.FTZ R15, R12, R15 ;  /* 0x0000000f0c0f7221 */ /* 0x001fe40000010000 */
[----:B------:R-:W-:Y:S02]  /*1210*/  IMAD.SHL.U32 R12, R0, 0x100, RZ ;  /* 0x00000100000c7824 */ /* 0x000fe400078e00ff */
[----:B-1----:R-:W-:Y:S01]  /*1220*/  FADD.FTZ R18, R17, R18 ;  /* 0x0000001211127221 */ /* 0x002fe20000010000 */
[----:B------:R-:W0:Y:S02]  /*1230*/  SHFL.BFLY PT, R14, R15, 0x1, 0x1f ;  /* 0x0c201f000f0e7f89 */ /* 0x000e2400000e0000 */
[----:B------:R-:W-:Y:S02]  /*1240*/  SHF.R.S32.HI R17, RZ, 0x1f, R12 ;  /* 0x0000001fff117819 */ /* 0x000fe4000001140c */
[----:B------:R-:W1:Y:S01]  /*1250*/  SHFL.BFLY PT, R19, R18, 0x1, 0x1f ;  /* 0x0c201f0012137f89 */ /* 0x000e6200000e0000 */
[----:B------:R-:W-:-:S02]  /*1260*/  IADD3 R12, P0, P2, R12, R16, R13 ;  /* 0x000000100c0c7210 */ /* 0x000fc40007a1e00d */
[----:B------:R-:W-:-:S04]  /*1270*/  SHF.R.S32.HI R16, RZ, 0x1f, R16 ;  /* 0x0000001fff107819 */ /* 0x000fc80000011410 */
[----:B------:R-:W-:Y:S02]  /*1280*/  IADD3.X R13, R17, R16, R20, P0, P2 ;  /* 0x00000010110d7210 */ /* 0x000fe400007e4414 */
[----:B------:R-:W-:Y:S01]  /*1290*/  ISETP.NE.AND P0, PT, R5, RZ, PT ;  /* 0x000000ff0500720c */ /* 0x000fe20003f05270 */
[----:B------:R-:W-:Y:S02]  /*12a0*/  IMAD R5, R9, c[0x0][0x220], RZ ;  /* 0x0000880009057a24 */ /* 0x000fe400078e02ff */
[----:B------:R-:W-:-:S04]  /*12b0*/  IMAD.WIDE.U32 R12, R10, c[0x0][0x220], R12 ;  /* 0x000088000a0c7a25 */ /* 0x000fc800078e000c */
[----:B------:R-:W-:Y:S02]  /*12c0*/  IMAD R17, R10, c[0x0][0x224], R5 ;  /* 0x000089000a117a24 */ /* 0x000fe400078e0205 */
[----:B0-----:R-:W-:Y:S02]  /*12d0*/  FADD.FTZ R20, R15, R14 ;  /* 0x0000000e0f147221 */ /* 0x001fe40000010000 */
[----:B-1----:R-:W-:Y:S02]  /*12e0*/  FADD.FTZ R19, R18, R19 ;  /* 0x0000001312137221 */ /* 0x002fe40000010000 */
[----:B------:R-:W-:Y:S05]  /*12f0*/  @P0 BRA `(.L_x_555) ;  /* 0x0000014000000947 */ /* 0x000fea0003800000 */
[----:B------:R-:W-:Y:S01]  /*1300*/  SHF.R.S32.HI R16, RZ, 0x1f, R0 ;  /* 0x0000001fff107819 */ /* 0x000fe20000011400 */
[----:B------:R-:W-:Y:S01]  /*1310*/  IMAD R5, R9, c[0x0][0x1c8], RZ ;  /* 0x0000720009057a24 */ /* 0x000fe200078e02ff */
[C---:B------:R-:W-:Y:S02]  /*1320*/  IADD3 R14, P0, R37.reuse, R0, RZ ;  /* 0x00000000250e7210 */ /* 0x040fe40007f1e0ff */
[----:B------:R-:W-:Y:S01]  /*1330*/  ISETP.GE.AND P2, PT, R4, R11, PT ;  /* 0x0000000b0400720c */ /* 0x000fe20003f46270 */
[----:B------:R-:W-:Y:S01]  /*1340*/  IMAD R5, R10, c[0x0][0x1cc], R5 ;  /* 0x000073000a057a24 */ /* 0x000fe200078e0205 */
[----:B------:R-:W-:Y:S01]  /*1350*/  LEA.HI.X.SX32 R15, R37, R16, 0x1, P0 ;  /* 0x00000010250f7211 */ /* 0x000fe200000f0eff */
[----:B------:R-:W-:-:S04]  /*1360*/  IMAD R16, R8, c[0x0][0x1d0], RZ ;  /* 0x0000740008107a24 */ /* 0x000fc800078e02ff */
[----:B------:R-:W-:-:S04]  /*1370*/  IMAD.WIDE.U32 R14, R10, c[0x0][0x1c8], R14 ;  /* 0x000072000a0e7a25 */ /* 0x000fc800078e000e */
[----:B------:R-:W-:Y:S02]  /*1380*/  IMAD.IADD R15, R15, 0x1, R5 ;  /* 0x000000010f0f7824 */ /* 0x000fe400078e0205 */
[C---:B------:R-:W-:Y:S02]  /*1390*/  IMAD R16, R7.reuse, c[0x0][0x1d4], R16 ;  /* 0x0000750007107a24 */ /* 0x040fe400078e0210 */
[----:B------:R-:W-:-:S05]  /*13a0*/  IMAD.WIDE.U32 R14, R7, c[0x0][0x1d0], R14 ;  /* 0x00007400070e7a25 */ /* 0x000fca00078e000e */
[----:B------:R-:W-:-:S04]  /*13b0*/  IADD3 R5, P0, R4, R14, RZ ;  /* 0x0000000e04057210 */ /* 0x000fc80007f1e0ff */
[----:B------:R-:W-:Y:S02]  /*13c0*/  IADD3.X R16, R3, R15, R16, P0, !PT ;  /* 0x0000000f03107210 */ /* 0x000fe400007fe410 */
[C---:B------:R-:W-:Y:S02]  /*13d0*/  LEA R14, P3, R5.reuse, c[0x0][0x1b0], 0x2 ;  /* 0x00006c00050e7a11 */ /* 0x040fe400078610ff */
[----:B------:R-:W-:Y:S02]  /*13e0*/  ISETP.GE.AND P0, PT, R2, R11, PT ;  /* 0x0000000b0200720c */ /* 0x000fe40003f06270 */
[----:B------:R-:W-:Y:S02]  /*13f0*/  LEA.HI.X R15, R5, c[0x0][0x1b4], R16, 0x2, P3 ;  /* 0x00006d00050f7a11 */ /* 0x000fe400018f1410 */
[----:B------:R-:W-:Y:S02]  /*1400*/  FSEL R3, R20, RZ, !P2 ;  /* 0x000000ff14037208 */ /* 0x000fe40005000000 */
[----:B------:R-:W-:-:S03]  /*1410*/  FSEL R5, R19, RZ, !P0 ;  /* 0x000000ff13057208 */ /* 0x000fc60004000000 */
[----:B------:R0:W-:Y:S04]  /*1420*/  STG.E [R14.64], R3 ;  /* 0x000000030e007986 */ /* 0x0001e8000c101904 */
[----:B------:R0:W-:Y:S02]  /*1430*/  STG.E [R14.64+0x40], R5 ;  /* 0x000040050e007986 */ /* 0x0001e4000c101904 */
.L_x_555:
[----:B------:R-:W-:Y:S05]  /*1440*/  BSYNC B0 ;  /* 0x0000000000007941 */ /* 0x000fea0003800000 */
.L_x_554:
[----:B------:R-:W-:Y:S01]  /*1450*/  IADD3 R42, R42, 0x1f, RZ ;  /* 0x0000001f2a2a7810 */ /* 0x000fe20007ffe0ff */
[----:B------:R-:W-:Y:S01]  /*1460*/  IMAD R2, R8, c[0x0][0x228], RZ ;  /* 0x00008a0008027a24 */ /* 0x000fe200078e02ff */
[----:B------:R-:W-:Y:S01]  /*1470*/  IADD3 R13, R13, R17, RZ ;  /* 0x000000110d0d7210 */ /* 0x000fe20007ffe0ff */
[----:B------:R-:W-:Y:S01]  /*1480*/  BSSY B0, `(.L_x_556) ;  /* 0x0000022000007945 */ /* 0x000fe20003800000 */
[----:B0-----:R-:W-:Y:S01]  /*1490*/  SHF.R.S32.HI R3, RZ, 0x1f, R42 ;  /* 0x0000001fff037819 */ /* 0x001fe2000001142a */
[----:B------:R-:W-:Y:S01]  /*14a0*/  IMAD R11, R7, c[0x0][0x22c], R2 ;  /* 0x00008b00070b7a24 */ /* 0x000fe200078e0202 */
[----:B------:R-:W-:-:S02]  /*14b0*/  ISETP.NE.U32.AND P0, PT, RZ, c[0x0][0x238], PT ;  /* 0x00008e00ff007a0c */ /* 0x000fc40003f05070 */
[----:B------:R-:W-:Y:S02]  /*14c0*/  LEA.HI R3, R3, R42, RZ, 0x5 ;  /* 0x0000002a03037211 */ /* 0x000fe400078f28ff */
[----:B------:R-:W-:Y:S02]  /*14d0*/  ISETP.NE.AND.EX P0, PT, RZ, c[0x0][0x23c], PT, P0 ;  /* 0x00008f00ff007a0c */ /* 0x000fe40003f05300 */
[----:B------:R-:W-:Y:S01]  /*14e0*/  LOP3.LUT R4, R3, 0xffffffe0, RZ, 0xc0, !PT ;  /* 0xffffffe003047812 */ /* 0x000fe200078ec0ff */
[----:B------:R-:W-:Y:S01]  /*14f0*/  IMAD.WIDE.U32 R2, R7, c[0x0][0x228], R12 ;  /* 0x00008a0007027a25 */ /* 0x000fe200078e000c */
[----:B------:R-:W-:Y:S02]  /*1500*/  ISETP.NE.OR P0, PT, R36, RZ, !P0 ;  /* 0x000000ff2400720c */ /* 0x000fe40004705670 */
[----:B------:R-:W-:Y:S01]  /*1510*/  IADD3 R5, -R37, R4, RZ ;  /* 0x0000000425057210 */ /* 0x000fe20007ffe1ff */
[----:B------:R-:W-:Y:S01]  /*1520*/  IMAD.IADD R3, R3, 0x1, R11 ;  /* 0x0000000103037824 */ /* 0x000fe200078e020b */
[----:B------:R-:W-:-:S02]  /*1530*/  LEA R12, P2, R2, c[0x0][0x208], 0x2 ;  /* 0x00008200020c7a11 */ /* 0x000fc400078410ff */
[----:B------:R-:W-:Y:S02]  /*1540*/  ISETP.GE.OR P1, PT, R36, R5, P1 ;  /* 0x000000052400720c */ /* 0x000fe40000f26670 */
[----:B------:R-:W-:-:S11]  /*1550*/  LEA.HI.X R13, R2, c[0x0][0x20c], R3, 0x2, P2 ;  /* 0x00008300020d7a11 */ /* 0x000fd600010f1403 */
[----:B------:R-:W-:Y:S05]  /*1560*/  @P1 BRA `(.L_x_557) ;  /* 0x0000013000001947 */ /* 0x000fea0003800000 */
[--C-:B------:R-:W-:Y:S01]  /*1570*/  IADD3 R2, P1, P2, R0, R37, R36.reuse ;  /* 0x0000002500027210 */ /* 0x100fe20007a3e024 */
[----:B------:R-:W-:Y:S01]  /*1580*/  IMAD R9, R9, c[0x0][0x1f8], RZ ;  /* 0x00007e0009097a24 */ /* 0x000fe200078e02ff */
[----:B------:R-:W-:Y:S01]  /*1590*/  SHF.R.S32.HI R3, RZ, 0x1f, R37 ;  /* 0x0000001fff037819 */ /* 0x000fe20000011425 */
[----:B------:R-:W-:Y:S01]  /*15a0*/  IMAD R8, R8, c[0x0][0x200], RZ ;  /* 0x0000800008087a24 */ /* 0x000fe200078e02ff */
[----:B------:R-:W-:Y:S01]  /*15b0*/  SHF.R.S32.HI R36, RZ, 0x1f, R36 ;  /* 0x0000001fff247819 */ /* 0x000fe20000011424 */
[----:B------:R-:W-:Y:S01]  /*15c0*/  IMAD R9, R10, c[0x0][0x1fc], R9 ;  /* 0x00007f000a097a24 */ /* 0x000fe200078e0209 */
[----:B------:R-:W-:Y:S01]  /*15d0*/  SHF.R.S32.HI R0, RZ, 0x1f, R0 ;  /* 0x0000001fff007819 */ /* 0x000fe20000011400 */
[----:B------:R-:W-:-:S03]  /*15e0*/  IMAD R5, R7, c[0x0][0x204], R8 ;  /* 0x0000810007057a24 */ /* 0x000fc600078e0208 */
[----:B------:R-:W-:Y:S01]  /*15f0*/  IADD3.X R3, R0, R3, R36, P1, P2 ;  /* 0x0000000300037210 */ /* 0x000fe20000fe4424 */
[C---:B------:R-:W-:Y:S01]  /*1600*/  FMUL.FTZ R0, R6.reuse, 1.4426950216293334961 ;  /* 0x3fb8aa3b06007820 */ /* 0x040fe20000410000 */
[----:B------:R-:W-:-:S03]  /*1610*/  FSETP.NEU.FTZ.AND P1, PT, R6, -INF , PT ;  /* 0xff8000000600780b */ /* 0x000fc60003f3d000 */
        /* <DEDUP_REMOVED lines=8> */
.L_x_557:
[----:B------:R-:W-:Y:S05]  /*16a0*/  BSYNC B0 ;  /* 0x0000000000007941 */ /* 0x000fea0003800000 */
.L_x_556:
        /* <DEDUP_REMOVED lines=9> */
[----:B------:R-:W-:-:S04]  /*1740*/  IMAD R43, R43, c[0x0][0x230], R50 ;  /* 0x00008c002b2b7a24 */ /* 0x000fc800078e0232 */
[----:B------:R-:W-:-:S04]  /*1750*/  IMAD R2, R43, c[0x0][0x170], R10 ;  /* 0x00005c002b027a24 */ /* 0x000fc800078e020a */
[----:B0-----:R-:W-:-:S05]  /*1760*/  IMAD.WIDE R2, R2, R49, c[0x0][0x238] ;  /* 0x00008e0002027625 */ /* 0x001fca00078e0231 */
[----:B------:R-:W-:Y:S01]  /*1770*/  STG.E [R2.64], RZ ;  /* 0x000000ff02007986 */ /* 0x000fe2000c101904 */
[----:B------:R-:W-:Y:S05]  /*1780*/  EXIT ;  /* 0x000000000000794d */ /* 0x000fea0003800000 */
.L_x_558:
        /* <DEDUP_REMOVED lines=15> */
.L_x_1160:


//--------------------- .text._ZN7cutlass13device_kernelIN5flash19enable_sm80_to_sm89INS1_16FlashAttnBwdSm80INS1_25CollectiveMainloopBwdSm80ILi1ELi1EN4cute5tupleIJNS5_1CILi64EEES8_NS7_ILi256EEEEEENS_6half_tEfNS_4arch4Sm80ELb0ELb0ELb1ELb0ELb0ELb0ELb0ELb0ELi2ELi4ELi2ELi2ELb0EEENS1_21CollectiveEpilogueBwdISA_SB_SD_Li256ELb0ELb0ELi4EEENS1_19SingleTileSchedulerILb0ELb0ELb0ELi64EEEEEEEEEvNT_6ParamsE --------------------------
	.section	.text._ZN7cutlass13device_kernelIN5flash19enable_sm80_to_sm89INS1_16FlashAttnBwdSm80INS1_25CollectiveMainloopBwdSm80ILi1ELi1EN4cute5tupleIJNS5_1CILi64EEES8_NS7_ILi256EEEEEENS_6half_tEfNS_4arch4Sm80ELb0ELb0ELb1ELb0ELb0ELb0ELb0ELb0ELi2ELi4ELi2ELi2ELb0EEENS1_21CollectiveEpilogueBwdISA_SB_SD_Li256ELb0ELb0ELi4EEENS1_19SingleTileSchedulerILb0ELb0ELb0ELi64EEEEEEEEEvNT_6ParamsE,"ax",@progbits
	.sectioninfo	@"SHI_REGISTERS=255"
	.align	128
.text._ZN7cutlass13device_kernelIN5flash19enable_sm80_to_sm89INS1_16FlashAttnBwdSm80INS1_25CollectiveMainloopBwdSm80ILi1ELi1EN4cute5tupleIJNS5_1CILi64EEES8_NS7_ILi256EEEEEENS_6half_tEfNS_4arch4Sm80ELb0ELb0ELb1ELb0ELb0ELb0ELb0ELb0ELi2ELi4ELi2ELi2ELb0EEENS1_21CollectiveEpilogueBwdISA_SB_SD_Li256ELb0ELb0ELi4EEENS1_19SingleTileSchedulerILb0ELb0ELb0ELi64EEEEEEEEEvNT_6ParamsE:
        .type           _ZN7cutlass13device_kernelIN5flash19enable_sm80_to_sm89INS1_16FlashAttnBwdSm80INS1_25CollectiveMainloopBwdSm80ILi1ELi1EN4cute5tupleIJNS5_1CILi64EEES8_NS7_ILi256EEEEEENS_6half_tEfNS_4arch4Sm80ELb0ELb0ELb1ELb0ELb0ELb0ELb0ELb0ELi2ELi4ELi2ELi2ELb0EEENS1_21CollectiveEpilogueBwdISA_SB_SD_Li256ELb0ELb0ELi4EEENS1_19SingleTileSchedulerILb0ELb0ELb0ELi64EEEEEEEEEvNT_6ParamsE,@function
        .size           _ZN7cutlass13device_kernelIN5flash19enable_sm80_to_sm89INS1_16FlashAttnBwdSm80INS1_25CollectiveMainloopBwdSm80ILi1ELi1EN4cute5tupleIJNS5_1CILi64EEES8_NS7_ILi256EEEEEENS_6half_tEfNS_4arch4Sm80ELb0ELb0ELb1ELb0ELb0ELb0ELb0ELb0ELi2ELi4ELi2ELi2ELb0EEENS1_21CollectiveEpilogueBwdISA_SB_SD_Li256ELb0ELb0ELi4EEENS1_19SingleTileSchedulerILb0ELb0ELb0ELi64EEEEEEEEEvNT_6ParamsE,(.L_x_1161 - _ZN7cutlass13device_kernelIN5flash19enable_sm80_to_sm89INS1_16FlashAttnBwdSm80INS1_25CollectiveMainloopBwdSm80ILi1ELi1EN4cute5tupleIJNS5_1CILi64EEES8_NS7_ILi256EEEEEENS_6half_tEfNS_4arch4Sm80ELb0ELb0ELb1ELb0ELb0ELb0ELb0ELb0ELi2ELi4ELi2ELi2ELb0EEENS1_21CollectiveEpilogueBwdISA_SB_SD_Li256ELb0ELb0ELi4EEENS1_19SingleTileSchedulerILb0ELb0ELb0ELi64EEEEEEEEEvNT_6ParamsE)
        .other          _ZN7cutlass13device_kernelIN5flash19enable_sm80_to_sm89INS1_16FlashAttnBwdSm80INS1_25CollectiveMainloopBwdSm80ILi1ELi1EN4cute5tupleIJNS5_1CILi64EEES8_NS7_ILi256EEEEEENS_6half_tEfNS_4arch4Sm80ELb0ELb0ELb1ELb0ELb0ELb0ELb0ELb0ELi2ELi4ELi2ELi2ELb0EEENS1_21CollectiveEpilogueBwdISA_SB_SD_Li256ELb0ELb0ELi4EEENS1_19SingleTileSchedulerILb0ELb0ELb0ELi64EEEEEEEEEvNT_6ParamsE,@"STO_CUDA_ENTRY STV_DEFAULT"
_ZN7cutlass13device_kernelIN5flash19enable_sm80_to_sm89INS1_16FlashAttnBwdSm80INS1_25CollectiveMainloopBwdSm80ILi1ELi1EN4cute5tupleIJNS5_1CILi64EEES8_NS7_ILi256EEEEEENS_6half_tEfNS_4arch4Sm80ELb0ELb0ELb1ELb0ELb0ELb0ELb0ELb0ELi2ELi4ELi2ELi2ELb0EEENS1_21CollectiveEpilogueBwdISA_SB_SD_Li256ELb0ELb0ELi4EEENS1_19SingleTileSchedulerILb0ELb0ELb0ELi64EEEEEEEEEvNT_6ParamsE:
[----:B------:R-:W-:-:S03]  /*0000*/  MOV R1, c[0x0][0x28] ;  /* 0x00000a0000017a02 */ /* 0x000fc60000000f00 */
[----:B------:R-:W1:Y:S01]  /*0010*/  S2UR UR10, SR_CTAID.Z ;  /* 0x00000000000a79c3 */ /* 0x000e620000002700 */
[----:B------:R-:W-:Y:S02]  /*0020*/  IADD3 R1, R1, -0x18, RZ ;  /* 0xffffffe801017810 */ /* 0x000fe40007ffe0ff */
[----:B-1----:R-:W-:-:S13]  /*0030*/  ISETP.LE.AND P0, PT, RZ, UR10, PT ;  /* 0x0000000aff007c0c */ /* 0x002fda000bf03270 */
[----:B------:R-:W-:Y:S05]  /*0040*/  @!P0 EXIT ;  /* 0x000000000000894d */ /* 0x000fea0003800000 */
[----:B------:R-:W1:Y:S01]  /*0050*/  S2R R244, SR_TID.X ;  /* 0x0000000000f47919 */ /* 0x000e620000002100 */
[----:B------:R-:W-:Y:S01]  /*0060*/  IMAD.MOV.U32 R0, RZ, RZ, c[0x0][0x248] ;  /* 0x00009200ff007624 */ /* 0x000fe200078e00ff */
[----:B------:R-:W-:Y:S01]  /*0070*/  USHF.R.S32.HI UR11, URZ, 0x1f, UR10 ;  /* 0x0000001f3f0b7899 */ /* 0x000fe2000801140a */
[----:B------:R-:W-:Y:S01]  /*0080*/  IMAD.MOV.U32 R21, RZ, RZ, -0x40 ;  /* 0xffffffc0ff157424 */ /* 0x000fe200078e00ff */
[----:B------:R-:W2:Y:S01]  /*0090*/  S2R R22, SR_CTAID.Y ;  /* 0x0000000000167919 */ /* 0x000ea20000002600 */
[----:B------:R-:W-:Y:S01]  /*00a0*/  ULDC.64 UR4, c[0x0][0x1e8] ;  /* 0x00007a0000047ab9 */ /* 0x000fe20000000a00 */
[----:B------:R-:W-:Y:S01]  /*00b0*/  ISETP.NE.AND P0, PT, R0, 0x1, PT ;  /* 0x000000010000780c */ /* 0x000fe20003f05270 */
[----:B------:R-:W-:Y:S01]  /*00c0*/  UIMAD UR4, UR11, UR4, URZ ;  /* 0x000000040b0472a4 */ /* 0x000fe2000f8e023f */
[----:B------:R-:W3:Y:S01]  /*00d0*/  S2R R12, SR_CTAID.X ;  /* 0x00000000000c7919 */ /* 0x000ee20000002500 */
[----:B------:R-:W-:Y:S01]  /*00e0*/  IMAD.U32 R15, RZ, RZ, UR10 ;  /* 0x0000000aff0f7e24 */ /* 0x000fe2000f8e00ff */
[----:B------:R-:W-:Y:S01]  /*00f0*/  ULDC.64 UR14, c[0x0][0x118] ;  /* 0x00004600000e7ab9 */ /* 0x000fe20000000a00 */
[----:B------:R-:W-:Y:S01]  /*0100*/  IMAD.MOV.U32 R18, RZ, RZ, c[0x0][0x1dc] ;  /* 0x00007700ff127624 */ /* 0x000fe200078e00ff */
[----:B------:R-:W-:-:S02]  /*0110*/  UIMAD UR6, UR10, UR5, UR4 ;  /* 0x000000050a0672a4 */ /* 0x000fc4000f8e0204 */
[----:B------:R-:W-:Y:S02]  /*0120*/  UMOV UR16, 0x6 ;  /* 0x0000000600107882 */ /* 0x000fe40000000000 */
[----:B------:R-:W-:Y:S02]  /*0130*/  ULDC.64 UR4, c[0x0][0x1b8] ;  /* 0x00006e0000047ab9 */ /* 0x000fe40000000a00 */
[----:B------:R-:W-:-:S04]  /*0140*/  UIMAD UR4, UR11, UR4, URZ ;  /* 0x000000040b0472a4 */ /* 0x000fc8000f8e023f */
[----:B------:R-:W-:Y:S01]  /*0150*/  UIMAD UR4, UR10, UR5, UR4 ;  /* 0x000000050a0472a4 */ /* 0x000fe2000f8e0204 */
[----:B-1----:R-:W-:Y:S01]  /*0160*/  SHF.R.S32.HI R16, RZ, 0x1f, R244 ;  /* 0x0000001fff107819 */ /* 0x002fe200000114f4 */
[----:B------:R-:W-:-:S03]  /*0170*/  IMAD.SHL.U32 R24, R244, 0x4, RZ ;  /* 0x00000004f4187824 */ /* 0x000fc600078e00ff */
[----:B------:R-:W-:Y:S01]  /*0180*/  LEA.HI R0, R16, R244, RZ, 0x3 ;  /* 0x000000f410007211 */ /* 0x000fe200078f18ff */
[----:B--2---:R-:W-:Y:S01]  /*0190*/  @P0 IMAD.HI.U32 R2, R22, c[0x0][0x24c], RZ ;  /* 0x0000930016020a27 */ /* 0x004fe200078e00ff */
[----:B------:R-:W-:Y:S02]  /*01a0*/  SHF.R.S32.HI R23, RZ, 0x1f, R22 ;  /* 0x0000001fff177819 */ /* 0x000fe40000011416 */
[----:B------:R-:W-:Y:S01]  /*01b0*/  SHF.R.S32.HI R246, RZ, 0x3, R0 ;  /* 0x00000003fff67819 */ /* 0x000fe20000011400 */
[----:B------:R-:W-:Y:S01]  /*01c0*/  IMAD.MOV.U32 R4, RZ, RZ, R22 ;  /* 0x000000ffff047224 */ /* 0x000fe200078e0016 */
[----:B------:R-:W-:Y:S01]  /*01d0*/  LOP3.LUT R0, R0, 0xfffffff8, RZ, 0xc0, !PT ;  /* 0xfffffff800007812 */ /* 0x000fe200078ec0ff */
[----:B---3--:R-:W-:Y:S01]  /*01e0*/  IMAD R21, R12, R21, c[0x0][0x198] ;  /* 0x000066000c157624 */ /* 0x008fe200078e0215 */
[----:B------:R-:W-:Y:S01]  /*01f0*/  @P0 SHF.R.U32.HI R4, RZ, c[0x0][0x250], R2 ;  /* 0x00009400ff040a19 */ /* 0x000fe20000011602 */
[----:B------:R-:W-:Y:S01]  /*0200*/  IMAD.SHL.U32 R2, R246, 0x40, RZ ;  /* 0x00000040f6027824 */ /* 0x000fe200078e00ff */
[----:B------:R-:W-:Y:S01]  /*0210*/  SHF.R.S32.HI R247, RZ, 0x1f, R246 ;  /* 0x0000001ffff77819 */ /* 0x000fe200000114f6 */
[----:B------:R-:W-:Y:S01]  /*0220*/  IMAD.IADD R20, R244, 0x1, -R0 ;  /* 0x00000001f4147824 */ /* 0x000fe200078e0a00 */
[----:B------:R-:W-:-:S02]  /*0230*/  SHF.R.S32.HI R0, RZ, 0x1f, R4 ;  /* 0x0000001fff007819 */ /* 0x000fc40000011404 */
[----:B------:R-:W-:Y:S01]  /*0240*/  SHF.R.S32.HI R25, RZ, 0x1f, R24 ;  /* 0x0000001fff197819 */ /* 0x000fe20000011418 */
[----:B------:R-:W-:Y:S02]  /*0250*/  IMAD.SHL.U32 R10, R20, 0x8, RZ ;  /* 0x00000008140a7824 */ /* 0x000fe400078e00ff */
[C---:B------:R-:W-:Y:S02]  /*0260*/  IMAD R3, R0.reuse, c[0x0][0x1e0], RZ ;  /* 0x0000780000037a24 */ /* 0x040fe400078e02ff */
[----:B------:R-:W-:Y:S01]  /*0270*/  IMAD R5, R0, c[0x0][0x1b0], RZ ;  /* 0x00006c0000057a24 */ /* 0x000fe200078e02ff */
[----:B------:R-:W-:Y:S01]  /*0280*/  SHF.R.S32.HI R11, RZ, 0x1f, R10 ;  /* 0x0000001fff0b7819 */ /* 0x000fe2000001140a */
[----:B------:R-:W-:Y:S01]  /*0290*/  IMAD R6, R4, c[0x0][0x1e4], R3 ;  /* 0x0000790004067a24 */ /* 0x000fe200078e0203 */
[----:B------:R-:W-:Y:S01]  /*02a0*/  LOP3.LUT R0, R2, 0x1c0, RZ, 0xc0, !PT ;  /* 0x000001c002007812 */ /* 0x000fe200078ec0ff */
[----:B------:R-:W-:Y:S01]  /*02b0*/  IMAD.WIDE R12, R12, 0x40, R246 ;  /* 0x000000400c0c7825 */ /* 0x000fe200078e02f6 */
[----:B------:R-:W-:Y:S01]  /*02c0*/  ISETP.GE.AND P3, PT, R10, c[0x0][0x1cc], PT ;  /* 0x000073000a007a0c */ /* 0x000fe20003f66270 */
[----:B------:R1:W-:Y:S01]  /*02d0*/  STL.64 [R1], R24 ;  /* 0x0000001801007387 */ /* 0x0003e20000100a00 */
[--C-:B------:R-:W-:Y:S01]  /*02e0*/  LOP3.LUT R8, R0, 0x38, R10.reuse, 0xf8, !PT ;  /* 0x0000003800087812 */ /* 0x100fe200078ef80a */
[----:B------:R-:W-:Y:S01]  /*02f0*/  IMAD.WIDE.U32 R2, R4, c[0x0][0x1e0], R10 ;  /* 0x0000780004027a25 */ /* 0x000fe200078e000a */
[----:B------:R-:W-:-:S02]  /*0300*/  SHF.R.U32.HI R7, RZ, 0x3, R0 ;  /* 0x00000003ff077819 */ /* 0x000fc40000011600 */
[----:B------:R-:W-:Y:S01]  /*0310*/  IADD3 R19, R10, 0x80, RZ ;  /* 0x000000800a137810 */ /* 0x000fe20007ffe0ff */
[----:B------:R-:W-:Y:S01]  /*0320*/  IMAD R0, R4, c[0x0][0x1b4], R5 ;  /* 0x00006d0004007a24 */ /* 0x000fe200078e0205 */
[----:B------:R-:W-:Y:S01]  /*0330*/  LOP3.LUT R17, R8, R7, RZ, 0x3c, !PT ;  /* 0x0000000708117212 */ /* 0x000fe200078e3cff */
[----:B------:R-:W-:Y:S02]  /*0340*/  IMAD.IADD R3, R3, 0x1, R6 ;  /* 0x0000000103037824 */ /* 0x000fe400078e0206 */
[----:B------:R-:W-:-:S04]  /*0350*/  IMAD.WIDE.U32 R4, R4, c[0x0][0x1b0], R10 ;  /* 0x00006c0004047a25 */ /* 0x000fc800078e000a */
[----:B------:R-:W-:Y:S02]  /*0360*/  IMAD.U32 R6, RZ, RZ, UR10 ;  /* 0x0000000aff067e24 */ /* 0x000fe4000f8e00ff */
[----:B------:R-:W-:Y:S02]  /*0370*/  IMAD.IADD R5, R5, 0x1, R0 ;  /* 0x0000000105057824 */ /* 0x000fe400078e0200 */
[----:B------:R-:W-:-:S04]  /*0380*/  IMAD.WIDE.U32 R2, R6, c[0x0][0x1e8], R2 ;  /* 0x00007a0006027a25 */ /* 0x000fc800078e0002 */
[----:B------:R-:W-:Y:S01]  /*0390*/  IMAD R0, R247, c[0x0][0x178], RZ ;  /* 0x00005e00f7007a24 */ /* 0x000fe200078e02ff */
[----:B------:R-:W-:Y:S01]  /*03a0*/  IADD3 R3, R3, UR6, RZ ;  /* 0x0000000603037c10 */ /* 0x000fe2000fffe0ff */
[----:B------:R-:W-:-:S04]  /*03b0*/  IMAD.WIDE.U32 R4, R6, c[0x0][0x1b8], R4 ;  /* 0x00006e0006047a25 */ /* 0x000fc800078e0004 */
[C---:B------:R-:W-:Y:S01]  /*03c0*/  IMAD R0, R246.reuse, c[0x0][0x17c], R0 ;  /* 0x00005f00f6007a24 */ /* 0x040fe200078e0200 */
[----:B------:R-:W-:Y:S01]  /*03d0*/  IADD3 R7, R5, UR4, RZ ;  /* 0x0000000405077c10 */ /* 0x000fe2000fffe0ff */
[----:B------:R-:W-:Y:S01]  /*03e0*/  IMAD.WIDE.U32 R8, R246, c[0x0][0x178], R10 ;  /* 0x00005e00f6087a25 */ /* 0x000fe200078e000a */
[----:B------:R-:W-:Y:S02]  /*03f0*/  ULDC.64 UR4, c[0x0][0x188] ;  /* 0x0000620000047ab9 */ /* 0x000fe40000000a00 */
[----:B------:R-:W-:Y:S01]  /*0400*/  UIMAD UR4, UR11, UR4, URZ ;  /* 0x000000040b0472a4 */ /* 0x000fe2000f8e023f */
[----:B------:R-:W-:Y:S02]  /*0410*/  IMAD R6, R13, c[0x0][0x1d8], RZ ;  /* 0x000076000d067a24 */ /* 0x000fe400078e02ff */
[----:B------:R-:W-:Y:S01]  /*0420*/  IMAD.IADD R9, R9, 0x1, R0 ;  /* 0x0000000109097824 */ /* 0x000fe200078e0200 */
[----:B------:R-:W-:Y:S01]  /*0430*/  UIMAD UR5, UR10, UR5, UR4 ;  /* 0x000000050a0572a4 */ /* 0x000fe2000f8e0204 */
[----:B------:R-:W-:-:S02]  /*0440*/  IMAD R0, R23, c[0x0][0x180], RZ ;  /* 0x0000600017007a24 */ /* 0x000fc400078e02ff */
[C---:B------:R-:W-:Y:S02]  /*0450*/  IMAD R5, R12.reuse, c[0x0][0x1dc], R6 ;  /* 0x000077000c057a24 */ /* 0x040fe400078e0206 */
[----:B------:R-:W-:-:S04]  /*0460*/  IMAD.WIDE.U32 R2, R12, c[0x0][0x1d8], R2 ;  /* 0x000076000c027a25 */ /* 0x000fc800078e0002 */
[----:B------:R-:W-:Y:S02]  /*0470*/  IMAD R13, R13, c[0x0][0x1a8], RZ ;  /* 0x00006a000d0d7a24 */ /* 0x000fe400078e02ff */
[----:B------:R-:W-:Y:S01]  /*0480*/  IMAD.MOV.U32 R6, RZ, RZ, R4 ;  /* 0x000000ffff067224 */ /* 0x000fe200078e0004 */
[----:B------:R-:W-:Y:S01]  /*0490*/  LEA R4, P0, R2, c[0x0][0x1c0], 0x1 ;  /* 0x0000700002047a11 */ /* 0x000fe200078008ff */
[----:B------:R-:W-:Y:S02]  /*04a0*/  IMAD R0, R22, c[0x0][0x184], R0 ;  /* 0x0000610016007a24 */ /* 0x000fe400078e0200 */
[----:B------:R-:W-:Y:S02]  /*04b0*/  IMAD.IADD R3, R3, 0x1, R5 ;  /* 0x0000000103037824 */ /* 0x000fe400078e0205 */
[----:B------:R-:W-:Y:S02]  /*04c0*/  IMAD R14, R12, c[0x0][0x1ac], R13 ;  /* 0x00006b000c0e7a24 */ /* 0x000fe400078e020d */
[----:B------:R-:W-:Y:S01]  /*04d0*/  IMAD.WIDE.U32 R8, R22, c[0x0][0x180], R8 ;  /* 0x0000600016087a25 */ /* 0x000fe200078e0008 */
[----:B------:R-:W-:-:S03]  /*04e0*/  LEA.HI.X R5, R2, c[0x0][0x1c4], R3, 0x1, P0 ;  /* 0x0000710002057a11 */ /* 0x000fc600000f0c03 */
[----:B------:R-:W-:-:S04]  /*04f0*/  IMAD.WIDE.U32 R12, R12, c[0x0][0x1a8], R6 ;  /* 0x00006a000c0c7a25 */ /* 0x000fc800078e0006 */
[----:B------:R-:W-:Y:S01]  /*0500*/  IMAD.IADD R9, R9, 0x1, R0 ;  /* 0x0000000109097824 */ /* 0x000fe200078e0200 */
[----:B------:R-:W-:Y:S01]  /*0510*/  LEA R2, P0, R12, c[0x0][0x190], 0x1 ;  /* 0x000064000c027a11 */ /* 0x000fe200078008ff */
[----:B------:R-:W-:Y:S02]  /*0520*/  IMAD.MOV.U32 R7, RZ, RZ, c[0x0][0x1d8] ;  /* 0x00007600ff077624 */ /* 0x000fe400078e00ff */
[----:B------:R-:W-:Y:S01]  /*0530*/  IMAD.IADD R0, R13, 0x1, R14 ;  /* 0x000000010d007824 */ /* 0x000fe200078e020e */
[----:B------:R-:W-:Y:S01]  /*0540*/  IADD3 R13, R10, 0x40, RZ ;  /* 0x000000400a0d7810 */ /* 0x000fe20007ffe0ff */
[----:B------:R-:W-:Y:S01]  /*0550*/  IMAD.WIDE.U32 R14, R15, c[0x0][0x188], R8 ;  /* 0x000062000f0e7a25 */ /* 0x000fe200078e0008 */
[----:B------:R-:W-:Y:S02]  /*0560*/  LEA R6, P1, R7, R4, 0x6 ;  /* 0x0000000407067211 */ /* 0x000fe400078230ff */
[----:B------:R-:W-:Y:S01]  /*0570*/  LEA.HI.X R3, R12, c[0x0][0x194], R0, 0x1, P0 ;  /* 0x000065000c037a11 */ /* 0x000fe200000f0c00 */
[----:B------:R-:W-:Y:S01]  /*0580*/  IMAD.IADD R0, R21, 0x1, -R246 ;  /* 0x0000000115007824 */ /* 0x000fe200078e0af6 */
[----:B------:R-:W-:Y:S01]  /*0590*/  LEA.HI R8, R16, R244, RZ, 0x6 ;  /* 0x000000f410087211 */ /* 0x000fe200078f30ff */
[----:B------:R-:W-:Y:S01]  /*05a0*/  IMAD.MOV.U32 R9, RZ, RZ, c[0x0][0x1a8] ;  /* 0x00006a00ff097624 */ /* 0x000fe200078e00ff */
[----:B------:R-:W-:Y:S01]  /*05b0*/  LEA.HI.X R7, R7, R5, R18, 0x6, P1 ;  /* 0x0000000507077211 */ /* 0x000fe200008f3412 */
[----:B------:R-:W-:Y:S01]  /*05c0*/  IMAD.MOV.U32 R12, RZ, RZ, c[0x0][0x1ac] ;  /* 0x00006b00ff0c7624 */ /* 0x000fe200078e00ff */
[----:B------:R-:W-:-:S02]  /*05d0*/  SHF.R.S32.HI R18, RZ, 0x6, R8 ;  /* 0x00000006ff127819 */ /* 0x000fc40000011408 */
[----:B------:R-:W-:Y:S02]  /*05e0*/  ISETP.LT.OR P0, PT, R0, 0x1, P3 ;  /* 0x000000010000780c */ /* 0x000fe40001f01670 */
[----:B------:R-:W-:Y:S01]  /*05f0*/  ISETP.GE.AND P2, PT, R13, c[0x0][0x1cc], PT ;  /* 0x000073000d007a0c */ /* 0x000fe20003f46270 */
[----:B------:R-:W-:Y:S01]  /*0600*/  IMAD R8, R18, 0x200, R17 ;  /* 0x0000020012087824 */ /* 0x000fe200078e0211 */
[----:B------:R-:W-:Y:S01]  /*0610*/  IADD3 R17, R10, 0xc0, RZ ;  /* 0x000000c00a117810 */ /* 0x000fe20007ffe0ff */
[----:B------:R-:W-:Y:S01]  /*0620*/  IMAD.SHL.U32 R18, R18, 0x8, RZ ;  /* 0x0000000812127824 */ /* 0x000fe200078e00ff */
[----:B------:R-:W-:Y:S01]  /*0630*/  ISETP.LT.OR P4, PT, R0, 0x1, P2 ;  /* 0x000000010000780c */ /* 0x000fe20001781670 */
[----:B------:R-:W-:Y:S01]  /*0640*/  IMAD.SHL.U32 R238, R8, 0x2, RZ ;  /* 0x0000000208ee7824 */ /* 0x000fe200078e00ff */
[----:B------:R-:W-:Y:S02]  /*0650*/  ISETP.GE.AND P1, PT, R19, c[0x0][0x1cc], PT ;  /* 0x0000730013007a0c */ /* 0x000fe40003f26270 */
[----:B------:R-:W-:-:S02]  /*0660*/  ISETP.GE.AND P5, PT, R17, c[0x0][0x1cc], PT ;  /* 0x0000730011007a0c */ /* 0x000fc40003fa6270 */
[C---:B------:R-:W-:Y:S01]  /*0670*/  ISETP.LT.OR P3, PT, R0.reuse, 0x21, P3 ;  /* 0x000000210000780c */ /* 0x040fe20001f61670 */
[----:B------:R2:W-:Y:S01]  /*0680*/  LDGSTS.E.BYPASS.LTC128B.128 [R238+0x8080], [R4.64], !P0 ;  /* 0x0808000004ee7fae */ /* 0x0005e2000c101d4e */
[C---:B------:R-:W-:Y:S02]  /*0690*/  LEA R8, P0, R9.reuse, R2, 0x6 ;  /* 0x0000000209087211 */ /* 0x040fe400078030ff */
[----:B------:R-:W-:Y:S02]  /*06a0*/  ISETP.LT.OR P6, PT, R0, 0x1, P1 ;  /* 0x000000010000780c */ /* 0x000fe40000fc1670 */
[----:B------:R-:W-:Y:S01]  /*06b0*/  LEA.HI.X R9, R9, R3, R12, 0x6, P0 ;  /* 0x0000000309097211 */ /* 0x000fe200000f340c */
[----:B------:R2:W-:Y:S01]  /*06c0*/  LDGSTS.E.BYPASS.LTC128B.128 [R238+0xa080], [R4.64+0x80], !P4 ;  /* 0x0a08008004ee7fae */ /* 0x0005e2000e101d4e */
[----:B------:R-:W-:Y:S01]  /*06d0*/  IADD3 R12, R15, UR5, RZ ;  /* 0x000000050f0c7c10 */ /* 0x000fe2000fffe0ff */
[----:B------:R-:W-:Y:S01]  /*06e0*/  ULDC.64 UR4, c[0x0][0x278] ;  /* 0x00009e0000047ab9 */ /* 0x000fe20000000a00 */
[----:B------:R-:W-:Y:S01]  /*06f0*/  LEA R250, P0, R14, c[0x0][0x160], 0x1 ;  /* 0x000058000efa7a11 */ /* 0x000fe200078008ff */
[----:B------:R-:W-:Y:S01]  /*0700*/  UIMAD UR6, UR11, UR4, URZ ;  /* 0x000000040b0672a4 */ /* 0x000fe2000f8e023f */
[----:B------:R-:W-:Y:S01]  /*0710*/  ISETP.LT.OR P4, PT, R0, 0x1, P5 ;  /* 0x000000010000780c */ /* 0x000fe20002f81670 */
[----:B------:R-:W-:Y:S01]  /*0720*/  UIMAD.WIDE.U32 UR12, UR10, UR4, URZ ;  /* 0x000000040a0c72a5 */ /* 0x000fe2000f8e003f */
[----:B------:R-:W-:Y:S01]  /*0730*/  LEA.HI.X R251, R14, c[0x0][0x164], R12, 0x1, P0 ;  /* 0x000059000efb7a11 */ /* 0x000fe200000f0c0c */
[----:B------:R-:W-:Y:S01]  /*0740*/  UIMAD UR5, UR10, UR5, UR6 ;  /* 0x000000050a0572a4 */ /* 0x000fe2000f8e0206 */
[----:B------:R-:W-:Y:S01]  /*0750*/  P2R R12, PR, RZ, 0x8 ;  /* 0x00000008ff0c7803 */ /* 0x000fe20000000000 */
[----:B------:R2:W-:Y:S01]  /*0760*/  LDGSTS.E.BYPASS.LTC128B.128 [R238+0xc080], [R4.64+0x100], !P6 ;  /* 0x0c08010004ee7fae */ /* 0x0005e2000f101d4e */
[----:B------:R-:W-:Y:S01]  /*0770*/  ISETP.LT.OR P0, PT, R0, 0x21, P2 ;  /* 0x000000210000780c */ /* 0x000fe20001701670 */
[----:B------:R-:W-:Y:S01]  /*0780*/  UIADD3 UR8, UR13, UR5, URZ ;  /* 0x000000050d087290 */ /* 0x000fe2000fffe03f */
[----:B------:R-:W-:Y:S01]  /*0790*/  ISETP.NE.AND P2, PT, R12, RZ, PT ;  /* 0x000000ff0c00720c */ /* 0x000fe20003f45270 */
[----:B------:R-:W-:Y:S01]  /*07a0*/  ULDC.64 UR6, c[0x0][0x178] ;  /* 0x00005e0000067ab9 */ /* 0x000fe20000000a00 */
[----:B------:R-:W-:Y:S01]  /*07b0*/  P2R R12, PR, RZ, 0x1 ;  /* 0x00000001ff0c7803 */ /* 0x000fe20000000000 */
[----:B------:R-:W-:Y:S01]  /*07c0*/  ULDC.64 UR4, c[0x0][0x218] ;  /* 0x0000860000047ab9 */ /* 0x000fe20000000a00 */
[----:B------:R-:W-:Y:S01]  /*07d0*/  ISETP.LT.OR P1, PT, R0, 0x21, P1 ;  /* 0x000000210000780c */ /* 0x000fe20000f21670 */
[----:B------:R2:W-:Y:S01]  /*07e0*/  LDGSTS.E.BYPASS.LTC128B.128 [R238+0xe080], [R4.64+0x180], !P4 ;  /* 0x0e08018004ee7fae */ /* 0x0005e2000e101d4e */
[----:B------:R-:W-:Y:S01]  /*07f0*/  ISETP.NE.AND P6, PT, R12, RZ, PT ;  /* 0x000000ff0c00720c */ /* 0x000fe20003fc5270 */
[----:B------:R-:W-:Y:S01]  /*0800*/  UIMAD UR4, UR11, UR4, URZ ;  /* 0x000000040b0472a4 */ /* 0x000fe2000f8e023f */
[----:B------:R-:W-:Y:S01]  /*0810*/  ISETP.GE.AND P4, PT, R10, c[0x0][0x19c], PT ;  /* 0x000067000a007a0c */ /* 0x000fe20003f86270 */
[----:B------:R-:W-:Y:S01]  /*0820*/  USHF.L.U32 UR9, UR6, 0x6, URZ ;  /* 0x0000000606097899 */ /* 0x000fe2000800063f */
[----:B------:R-:W-:Y:S01]  /*0830*/  ISETP.GE.AND P3, PT, R13, c[0x0][0x19c], PT ;  /* 0x000067000d007a0c */ /* 0x000fe20003f66270 */
[----:B------:R-:W-:Y:S01]  /*0840*/  UIMAD UR4, UR10, UR5, UR4 ;  /* 0x000000050a0472a4 */ /* 0x000fe2000f8e0204 */
[C---:B------:R-:W-:Y:S01]  /*0850*/  ISETP.LT.OR P0, PT, R0.reuse, 0x21, P5 ;  /* 0x000000210000780c */ /* 0x040fe20002f01670 */
[----:B------:R3:W-:Y:S01]  /*0860*/  LDGSTS.E.BYPASS.LTC128B.128 [R238+0x9080], [R6.64], !P2 ;  /* 0x0908000006ee7fae */ /* 0x0007e2000d101d4e */
[C---:B------:R-:W-:Y:S01]  /*0870*/  ISETP.LT.OR P2, PT, R0.reuse, 0x1, P4 ;  /* 0x000000010000780c */ /* 0x040fe20002741670 */
[----:B------:R-:W-:Y:S01]  /*0880*/  USHF.L.U64.HI UR7, UR6, UR16, UR7 ;  /* 0x0000001006077299 */ /* 0x000fe20008010207 */
[----:B------:R-:W-:-:S03]  /*0890*/  ISETP.LT.OR P5, PT, R0, 0x1, P3 ;  /* 0x000000010000780c */ /* 0x000fc60001fa1670 */
[----:B------:R3:W-:Y:S04]  /*08a0*/  LDGSTS.E.BYPASS.LTC128B.128 [R238+0xb080], [R6.64+0x80], !P6 ;  /* 0x0b08008006ee7fae */ /* 0x0007e8000f101d4e */
[----:B------:R3:W-:Y:S01]  /*08b0*/  LDGSTS.E.BYPASS.LTC128B.128 [R238+0xd080], [R6.64+0x100], !P1 ;  /* 0x0d08010006ee7fae */ /* 0x0007e2000c901d4e */
[----:B------:R-:W-:-:S03]  /*08c0*/  ISETP.GE.AND P1, PT, R19, c[0x0][0x19c], PT ;  /* 0x0000670013007a0c */ /* 0x000fc60003f26270 */
[----:B------:R3:W-:Y:S01]  /*08d0*/  LDGSTS.E.BYPASS.LTC128B.128 [R238+0xf080], [R6.64+0x180], !P0 ;  /* 0x0f08018006ee7fae */ /* 0x0007e2000c101d4e */
[----:B------:R-:W-:-:S03]  /*08e0*/  ISETP.GE.AND P0, PT, R17, c[0x0][0x19c], PT ;  /* 0x0000670011007a0c */ /* 0x000fc60003f06270 */
[----:B------:R4:W-:Y:S01]  /*08f0*/  LDGSTS.E.BYPASS.LTC128B.128 [R238+0x80], [R2.64], !P2 ;  /* 0x0008000002ee7fae */ /* 0x0009e2000d101d4e */
[----:B--2---:R-:W-:Y:S01]  /*0900*/  IMAD R4, R23, c[0x0][0x270], RZ ;  /* 0x00009c0017047a24 */ /* 0x004fe200078e02ff */
[C---:B------:R-:W-:Y:S02]  /*0910*/  ISETP.LT.OR P6, PT, R0.reuse, 0x1, P0 ;  /* 0x000000010000780c */ /* 0x040fe400007c1670 */
[----:B------:R4:W-:Y:S01]  /*0920*/  LDGSTS.E.BYPASS.LTC128B.128 [R238+0x2080], [R2.64+0x80], !P5 ;  /* 0x0208008002ee7fae */ /* 0x0009e2000e901d4e */
[C---:B------:R-:W-:Y:S02]  /*0930*/  ISETP.LT.OR P5, PT, R0.reuse, 0x1, P1 ;  /* 0x000000010000780c */ /* 0x040fe40000fa1670 */
[----:B------:R-:W-:Y:S01]  /*0940*/  ISETP.LT.OR P0, PT, R0, 0x21, P0 ;  /* 0x000000210000780c */ /* 0x000fe20000701670 */
[C---:B---3--:R-:W-:Y:S02]  /*0950*/  IMAD R6, R22.reuse, c[0x0][0x274], R4 ;  /* 0x00009d0016067a24 */ /* 0x048fe400078e0204 */
[----:B------:R-:W-:-:S05]  /*0960*/  IMAD.WIDE.U32 R4, R22, c[0x0][0x270], R24 ;  /* 0x00009c0016047a25 */ /* 0x000fca00078e0018 */
[----:B------:R-:W-:Y:S02]  /*0970*/  IADD3 R7, P2, R4, UR12, RZ ;  /* 0x0000000c04077c10 */ /* 0x000fe4000ff5e0ff */
[----:B------:R-:W-:Y:S02]  /*0980*/  P2R R4, PR, RZ, 0x20 ;  /* 0x00000020ff047803 */ /* 0x000fe40000000000 */
[----:B------:R-:W-:Y:S02]  /*0990*/  IADD3.X R6, R5, UR8, R6, P2, !PT ;  /* 0x0000000805067c10 */ /* 0x000fe400097fe406 */
[----:B------:R-:W-:Y:S01]  /*09a0*/  ISETP.NE.AND P2, PT, R4, RZ, PT ;  /* 0x000000ff0400720c */ /* 0x000fe20003f45270 */
[----:B------:R-:W-:Y:S01]  /*09b0*/  IMAD R4, R247, c[0x0][0x208], RZ ;  /* 0x00008200f7047a24 */ /* 0x000fe200078e02ff */
[C---:B------:R-:W-:Y:S02]  /*09c0*/  ISETP.LT.OR P5, PT, R0.reuse, 0x21, P4 ;  /* 0x000000210000780c */ /* 0x040fe400027a1670 */
[----:B------:R-:W-:-:S02]  /*09d0*/  ISETP.LT.OR P4, PT, R0, 0x21, P3 ;  /* 0x000000210000780c */ /* 0x000fc40001f81670 */
[----:B------:R-:W-:Y:S01]  /*09e0*/  ISETP.LT.OR P3, PT, R0, 0x21, P1 ;  /* 0x000000210000780c */ /* 0x000fe20000f61670 */
[C---:B------:R-:W-:Y:S01]  /*09f0*/  IMAD R0, R246.reuse, c[0x0][0x20c], R4 ;  /* 0x00008300f6007a24 */ /* 0x040fe200078e0204 */
[----:B------:R-:W-:Y:S01]  /*0a00*/  ISETP.GE.AND P1, PT, R13, c[0x0][0x16c], PT ;  /* 0x00005b000d007a0c */ /* 0x000fe20003f26270 */
[C---:B------:R-:W-:Y:S01]  /*0a10*/  IMAD.WIDE.U32 R4, R246.reuse, c[0x0][0x208], R10 ;  /* 0x00008200f6047a25 */ /* 0x040fe200078e000a */
[----:B------:R-:W-:-:S03]  /*0a20*/  IADD3 R11, -R246, c[0x0][0x168], RZ ;  /* 0x00005a00f60b7a10 */ /* 0x000fc60007ffe1ff */
[----:B------:R4:W-:Y:S01]  /*0a30*/  LDGSTS.E.BYPASS.LTC128B.128 [R238+0x4080], [R2.64+0x100], !P2 ;  /* 0x0408010002ee7fae */ /* 0x0009e2000d101d4e */
[----:B------:R-:W-:-:S03]  /*0a40*/  ISETP.GE.AND P2, PT, R10, c[0x0][0x16c], PT ;  /* 0x00005b000a007a0c */ /* 0x000fc60003f46270 */
[----:B------:R4:W-:Y:S01]  /*0a50*/  LDGSTS.E.BYPASS.LTC128B.128 [R238+0x6080], [R2.64+0x180], !P6 ;  /* 0x0608018002ee7fae */ /* 0x0009e2000f101d4e */
[C---:B------:R-:W-:Y:S02]  /*0a60*/  ISETP.LT.OR P6, PT, R11.reuse, 0x1, P2 ;  /* 0x000000010b00780c */ /* 0x040fe400017c1670 */
[C---:B------:R-:W-:Y:S01]  /*0a70*/  ISETP.LT.OR P2, PT, R11.reuse, 0x21, P2 ;  /* 0x000000210b00780c */ /* 0x040fe20001741670 */
[----:B------:R2:W-:Y:S01]  /*0a80*/  LDGSTS.E.BYPASS.LTC128B.128 [R238+0x1080], [R8.64], !P5 ;  /* 0x0108000008ee7fae */ /* 0x0005e2000e901d4e */
[----:B------:R-:W-:-:S03]  /*0a90*/  ISETP.LT.OR P5, PT, R11, 0x1, P1 ;  /* 0x000000010b00780c */ /* 0x000fc60000fa1670 */
[----:B------:R2:W-:Y:S01]  /*0aa0*/  LDGSTS.E.BYPASS.LTC128B.128 [R238+0x3080], [R8.64+0x80], !P4 ;  /* 0x0308008008ee7fae */ /* 0x0005e2000e101d4e */
[----:B------:R-:W-:-:S03]  /*0ab0*/  ISETP.GE.AND P4, PT, R17, c[0x0][0x16c], PT ;  /* 0x00005b0011007a0c */ /* 0x000fc60003f86270 */
[----:B------:R2:W-:Y:S04]  /*0ac0*/  LDGSTS.E.BYPASS.LTC128B.128 [R238+0x5080], [R8.64+0x100], !P3 ;  /* 0x0508010008ee7fae */ /* 0x0005e8000d901d4e */
[----:B------:R2:W-:Y:S01]  /*0ad0*/  LDGSTS.E.BYPASS.LTC128B.128 [R238+0x7080], [R8.64+0x180], !P0 ;  /* 0x0708018008ee7fae */ /* 0x0005e2000c101d4e */
[----:B------:R-:W-:-:S03]  /*0ae0*/  ISETP.GE.AND P0, PT, R19, c[0x0][0x16c], PT ;  /* 0x00005b0013007a0c */ /* 0x000fc60003f06270 */
[----:B------:R-:W0:Y:S04]  /*0af0*/  LDGDEPBAR ;  /* 0x00000000000079af */ /* 0x000e280000000000 */
[----:B------:R1:W-:Y:S01]  /*0b00*/  LDGSTS.E.BYPASS.LTC128B.128 [R238+0x10080], [R250.64], !P6 ;  /* 0x10080000faee7fae */ /* 0x0003e2000f101d4e */
[----:B------:R-:W-:Y:S01]  /*0b10*/  ISETP.LT.OR P6, PT, R11, 0x1, P0 ;  /* 0x000000010b00780c */ /* 0x000fe200007c1670 */
[----:B----4-:R-:W-:Y:S02]  /*0b20*/  IMAD.IADD R3, R5, 0x1, R0 ;  /* 0x0000000105037824 */ /* 0x010fe400078e0200 */
[----:B------:R1:W-:Y:S01]  /*0b30*/  LDGSTS.E.BYPASS.LTC128B.128 [R238+0x12080], [R250.64+0x80], !P5 ;  /* 0x12080080faee7fae */ /* 0x0003e2000e901d4e */
[----:B------:R-:W-:Y:S01]  /*0b40*/  IMAD.MOV.U32 R2, RZ, RZ, R4 ;  /* 0x000000ffff027224 */ /* 0x000fe200078e0004 */
[----:B------:R-:W-:Y:S01]  /*0b50*/  ISETP.LT.OR P5, PT, R11, 0x1, P4 ;  /* 0x000000010b00780c */ /* 0x000fe200027a1670 */
[----:B------:R-:W-:Y:S01]  /*0b60*/  IMAD R0, R23, c[0x0][0x210], RZ ;  /* 0x0000840017007a24 */ /* 0x000fe200078e02ff */
[----:B------:R-:W-:Y:S01]  /*0b70*/  ISETP.LT.OR P4, PT, R11, 0x21, P4 ;  /* 0x000000210b00780c */ /* 0x000fe20002781670 */
[----:B------:R-:W-:-:S04]  /*0b80*/  IMAD.WIDE.U32 R2, R22, c[0x0][0x210], R2 ;  /* 0x0000840016027a25 */ /* 0x000fc800078e0002 */
[----:B------:R-:W-:Y:S01]  /*0b90*/  IMAD R0, R22, c[0x0][0x214], R0 ;  /* 0x0000850016007a24 */ /* 0x000fe200078e0200 */
[----:B------:R1:W-:Y:S01]  /*0ba0*/  LDGSTS.E.BYPASS.LTC128B.128 [R238+0x14080], [R250.64+0x100], !P6 ;  /* 0x14080100faee7fae */ /* 0x0003e2000f101d4e */
[----:B------:R-:W-:Y:S01]  /*0bb0*/  IMAD.U32 R4, RZ, RZ, UR10 ;  /* 0x0000000aff047e24 */ /* 0x000fe2000f8e00ff */
[----:B------:R-:W-:Y:S01]  /*0bc0*/  ISETP.GT.AND P6, PT, R244, 0xf, PT ;  /* 0x0000000ff400780c */ /* 0x000fe20003fc4270 */
[----:B------:R-:W-:Y:S01]  /*0bd0*/  IMAD.IADD R3, R3, 0x1, R0 ;  /* 0x0000000103037824 */ /* 0x000fe200078e0200 */
[----:B--2---:R-:W-:Y:S01]  /*0be0*/  LEA R8, P3, R7, c[0x0][0x258], 0x2 ;  /* 0x0000960007087a11 */ /* 0x004fe200078610ff */
[----:B------:R1:W-:Y:S02]  /*0bf0*/  LDGSTS.E.BYPASS.LTC128B.128 [R238+0x16080], [R250.64+0x180], !P5 ;  /* 0x16080180faee7fae */ /* 0x0003e4000e901d4e */
[----:B------:R-:W-:Y:S01]  /*0c00*/  IMAD.WIDE.U32 R4, R4, c[0x0][0x218], R2 ;  /* 0x0000860004047a25 */ /* 0x000fe200078e0002 */
[----:B------:R-:W-:Y:S02]  /*0c10*/  ISETP.LT.OR P5, PT, R11, 0x21, P1 ;  /* 0x000000210b00780c */ /* 0x000fe40000fa1670 */
[----:B------:R-:W-:Y:S01]  /*0c20*/  LEA.HI.X R9, R7, c[0x0][0x25c], R6, 0x2, P3 ;  /* 0x0000970007097a11 */ /* 0x000fe200018f1406 */
[----:B------:R-:W-:Y:S01]  /*0c30*/  IMAD.U32 R6, RZ, RZ, UR9 ;  /* 0x00000009ff067e24 */ /* 0x000fe2000f8e00ff */
[----:B------:R-:W-:-:S02]  /*0c40*/  ISETP.LT.OR P3, PT, R11, 0x21, P0 ;  /* 0x000000210b00780c */ /* 0x000fc40000761670 */
[----:B------:R-:W-:Y:S01]  /*0c50*/  IADD3 R0, R5, UR4, RZ ;  /* 0x0000000405007c10 */ /* 0x000fe2000fffe0ff */
[----:B------:R-:W-:Y:S01]  /*0c60*/  ULDC.64 UR4, c[0x0][0x208] ;  /* 0x0000820000047ab9 */ /* 0x000fe20000000a00 */
[C---:B------:R-:W-:Y:S01]  /*0c70*/  LEA R248, P0, R4.reuse, c[0x0][0x1f0], 0x1 ;  /* 0x00007c0004f87a11 */ /* 0x040fe200078008ff */
[----:B------:R-:W-:Y:S01]  /*0c80*/  USHF.L.U64.HI UR6, UR4, UR16, UR5 ;  /* 0x0000001004067299 */ /* 0x000fe20008010205 */
[----:B------:R-:W-:Y:S01]  /*0c90*/  P2R R7, PR, RZ, 0x4 ;  /* 0x00000004ff077803 */ /* 0x000fe20000000000 */
[----:B------:R-:W-:Y:S01]  /*0ca0*/  USHF.L.U32 UR16, UR4, 0x6, URZ ;  /* 0x0000000604107899 */ /* 0x000fe2000800063f */
[----:B------:R-:W-:Y:S01]  /*0cb0*/  LEA.HI.X R249, R4, c[0x0][0x1f4], R0, 0x1, P0 ;  /* 0x00007d0004f97a11 */ /* 0x000fe200000f0c00 */
[----:B------:R-:W-:Y:S01]  /*0cc0*/  @!P6 IMAD.SHL.U32 R0, R244, 0x10, RZ ;  /* 0x00000010f400e824 */ /* 0x000fe200078e00ff */
[----:B------:R-:W-:Y:S01]  /*0cd0*/  ISETP.NE.AND P0, PT, R7, RZ, PT ;  /* 0x000000ff0700720c */ /* 0x000fe20003f05270 */
[----:B------:R-:W-:Y:S01]  /*0ce0*/  ULDC.64 UR4, c[0x0][0x290] ;  /* 0x0000a40000047ab9 */ /* 0x000fe20000000a00 */
[----:B------:R-:W-:Y:S01]  /*0cf0*/  IADD3 R2, P1, R250, UR9, RZ ;  /* 0x00000009fa027c10 */ /* 0x000fe2000ff3e0ff */
[----:B------:R-:W-:Y:S01]  /*0d00*/  UIMAD UR17, UR11, UR4, URZ ;  /* 0x000000040b1172a4 */ /* 0x000fe2000f8e023f */
[----:B------:R-:W-:Y:S01]  /*0d10*/  IMAD.WIDE.U32 R4, R22, c[0x0][0x288], R24 ;  /* 0x0000a20016047a25 */ /* 0x000fe200078e0018 */
[----:B------:R-:W-:Y:S01]  /*0d20*/  UIMAD.WIDE.U32 UR18, UR10, UR4, URZ ;  /* 0x000000040a1272a5 */ /* 0x000fe2000f8e003f */
[----:B------:R-:W-:Y:S01]  /*0d30*/  IADD3.X R3, R251, UR7, RZ, P1, !PT ;  /* 0x00000007fb037c10 */ /* 0x000fe20008ffe4ff */
[----:B------:R-:W-:Y:S01]  /*0d40*/  UIMAD UR17, UR10, UR5, UR17 ;  /* 0x000000050a1172a4 */ /* 0x000fe2000f8e0211 */
[----:B------:R-:W-:-:S03]  /*0d50*/  IADD3 R6, P2, P1, R6, 0x180, R250 ;  /* 0x0000018006067810 */ /* 0x000fc6000795e0fa */
[----:B------:R-:W-:Y:S01]  /*0d60*/  UIADD3 UR17, UR19, UR17, URZ ;  /* 0x0000001113117290 */ /* 0x000fe2000fffe03f */
[----:B------:R-:W-:Y:S01]  /*0d70*/  IADD3.X R7, RZ, UR7, R251, P2, P1 ;  /* 0x00000007ff077c10 */ /* 0x000fe200097e24fb */
[----:B------:R2:W-:Y:S01]  /*0d80*/  LDGSTS.E.BYPASS.LTC128B.128 [R238+0x11080], [R2.64], !P0 ;  /* 0x1108000002ee7fae */ /* 0x0005e2000c101d4e */
[----:B------:R-:W-:Y:S02]  /*0d90*/  ISETP.GE.AND P1, PT, R10, c[0x0][0x1fc], PT ;  /* 0x00007f000a007a0c */ /* 0x000fe40003f26270 */
[----:B------:R-:W-:Y:S01]  /*0da0*/  ISETP.GE.AND P2, PT, R19, c[0x0][0x1fc], PT ;  /* 0x00007f0013007a0c */ /* 0x000fe20003f46270 */
[----:B------:R2:W-:Y:S01]  /*0db0*/  LDGSTS.E.BYPASS.LTC128B.128 [R238+0x13080], [R2.64+0x80], !P5 ;  /* 0x1308008002ee7fae */ /* 0x0005e2000e901d4e */
[C---:B------:R-:W-:Y:S02]  /*0dc0*/  ISETP.LT.OR P5, PT, R11.reuse, 0x1, P1 ;  /* 0x000000010b00780c */ /* 0x040fe40000fa1670 */
[----:B------:R-:W-:Y:S01]  /*0dd0*/  ISETP.LT.OR P0, PT, R11, 0x1, P2 ;  /* 0x000000010b00780c */ /* 0x000fe20001701670 */
[----:B------:R2:W-:Y:S01]  /*0de0*/  LDGSTS.E.BYPASS.LTC128B.128 [R238+0x15080], [R2.64+0x100], !P3 ;  /* 0x1508010002ee7fae */ /* 0x0005e2000d901d4e */
[----:B------:R-:W-:-:S03]  /*0df0*/  ISETP.GE.AND P3, PT, R13, c[0x0][0x1fc], PT ;  /* 0x00007f000d007a0c */ /* 0x000fc60003f66270 */
[----:B------:R3:W-:Y:S01]  /*0e00*/  LDGSTS.E.BYPASS.LTC128B.128 [R238+0x17080], [R6.64], !P4 ;  /* 0x1708000006ee7fae */ /* 0x0007e2000e101d4e */
[C---:B------:R-:W-:Y:S02]  /*0e10*/  ISETP.LT.OR P4, PT, R11.reuse, 0x1, P3 ;  /* 0x000000010b00780c */ /* 0x040fe40001f81670 */
[----:B------:R-:W-:Y:S01]  /*0e20*/  ISETP.LT.OR P3, PT, R11, 0x21, P3 ;  /* 0x000000210b00780c */ /* 0x000fe20001f61670 */
[----:B------:R4:W-:Y:S04]  /*0e30*/  @!P6 LDGSTS.E.BYPASS.LTC128B.128 [R0+0x20080], [R8.64] ;  /* 0x200800000800efae */ /* 0x0009e8000b901d4e */
[----:B------:R-:W0:Y:S04]  /*0e40*/  LDGDEPBAR ;  /* 0x00000000000079af */ /* 0x000e280000000000 */
[----:B------:R1:W-:Y:S01]  /*0e50*/  LDGSTS.E.BYPASS.LTC128B.128 [R238+0x18080], [R248.64], !P5 ;  /* 0x18080000f8ee7fae */ /* 0x0003e2000e901d4e */
[----:B------:R-:W-:-:S03]  /*0e60*/  ISETP.GE.AND P5, PT, R17, c[0x0][0x1fc], PT ;  /* 0x00007f0011007a0c */ /* 0x000fc60003fa6270 */
[----:B------:R1:W-:Y:S01]  /*0e70*/  LDGSTS.E.BYPASS.LTC128B.128 [R238+0x1a080], [R248.64+0x80], !P4 ;  /* 0x1a080080f8ee7fae */ /* 0x0003e2000e101d4e */
[C---:B------:R-:W-:Y:S02]  /*0e80*/  ISETP.LT.OR P5, PT, R11.reuse, 0x1, P5 ;  /* 0x000000010b00780c */ /* 0x040fe40002fa1670 */
[C---:B------:R-:W-:Y:S01]  /*0e90*/  ISETP.LT.OR P4, PT, R11.reuse, 0x21, P1 ;  /* 0x000000210b00780c */ /* 0x040fe20000f81670 */
[----:B------:R1:W-:Y:S01]  /*0ea0*/  LDGSTS.E.BYPASS.LTC128B.128 [R238+0x1c080], [R248.64+0x100], !P0 ;  /* 0x1c080100f8ee7fae */ /* 0x0003e2000c101d4e */
[----:B------:R-:W-:Y:S02]  /*0eb0*/  ISETP.LT.OR P1, PT, R11, 0x21, P2 ;  /* 0x000000210b00780c */ /* 0x000fe40001721670 */
[----:B--2---:R-:W-:Y:S02]  /*0ec0*/  IADD3 R2, P0, R248, UR16, RZ ;  /* 0x00000010f8027c10 */ /* 0x004fe4000ff1e0ff */
[----:B------:R-:W-:Y:S01]  /*0ed0*/  ISETP.GE.AND P2, PT, R10, c[0x0][0x16c], PT ;  /* 0x00005b000a007a0c */ /* 0x000fe20003f46270 */
[----:B---3--:R-:W-:Y:S01]  /*0ee0*/  IMAD R6, R23, c[0x0][0x288], RZ ;  /* 0x0000a20017067a24 */ /* 0x008fe200078e02ff */
[----:B------:R-:W-:-:S03]  /*0ef0*/  IADD3.X R3, R249, UR6, RZ, P0, !PT ;  /* 0x00000006f9037c10 */ /* 0x000fc600087fe4ff */
[----:B------:R1:W-:Y:S01]  /*0f00*/  LDGSTS.E.BYPASS.LTC128B.128 [R238+0x1e080], [R248.64+0x180], !P5 ;  /* 0x1e080180f8ee7fae */ /* 0x0003e2000e901d4e */
[----:B------:R-:W-:Y:S01]  /*0f10*/  IMAD R6, R22, c[0x0][0x28c], R6 ;  /* 0x0000a30016067a24 */ /* 0x000fe200078e0206 */
[----:B----4-:R-:W-:Y:S02]  /*0f20*/  IADD3 R0, P0, R4, UR18, RZ ;  /* 0x0000001204007c10 */ /* 0x010fe4000ff1e0ff */
[----:B------:R2:W-:Y:S01]  /*0f30*/  LDGSTS.E.BYPASS.LTC128B.128 [R238+0x19080], [R2.64], !P4 ;  /* 0x1908000002ee7fae */ /* 0x0005e2000e101d4e */
[----:B------:R-:W-:Y:S02]  /*0f40*/  ISETP.GE.AND P5, PT, R17, c[0x0][0x1fc], PT ;  /* 0x00007f0011007a0c */ /* 0x000fe40003fa6270 */
[----:B------:R-:W-:Y:S01]  /*0f50*/  IADD3.X R4, R5, UR17, R6, P0, !PT ;  /* 0x0000001105047c10 */ /* 0x000fe200087fe406 */
[----:B------:R2:W-:Y:S01]  /*0f60*/  LDGSTS.E.BYPASS.LTC128B.128 [R238+0x1b080], [R2.64+0x80], !P3 ;  /* 0x1b08008002ee7fae */ /* 0x0005e2000d901d4e */
[C---:B------:R-:W-:Y:S02]  /*0f70*/  LEA R8, P0, R0.reuse, c[0x0][0x280], 0x2 ;  /* 0x0000a00000087a11 */ /* 0x040fe400078010ff */
[----:B------:R-:W-:Y:S01]  /*0f80*/  ISETP.LT.OR P5, PT, R11, 0x21, P5 ;  /* 0x000000210b00780c */ /* 0x000fe20002fa1670 */
[----:B------:R2:W-:Y:S01]  /*0f90*/  LDGSTS.E.BYPASS.LTC128B.128 [R238+0x1d080], [R2.64+0x100], !P1 ;  /* 0x1d08010002ee7fae */ /* 0x0005e2000c901d4e */
[----:B------:R-:W-:-:S02]  /*0fa0*/  LEA.HI.X R9, R0, c[0x0][0x284], R4, 0x2, P0 ;  /* 0x0000a10000097a11 */ /* 0x000fc400000f1404 */
[C---:B------:R-:W-:Y:S02]  /*0fb0*/  ISETP.GE.AND P1, PT, R13.reuse, c[0x0][0x16c], PT ;  /* 0x00005b000d007a0c */ /* 0x040fe40003f26270 */
[----:B------:R-:W-:Y:S02]  /*0fc0*/  ISETP.GE.AND P0, PT, R13, c[0x0][0x1fc], PT ;  /* 0x00007f000d007a0c */ /* 0x000fe40003f06270 */
[----:B------:R-:W-:Y:S02]  /*0fd0*/  SEL R4, RZ, 0xffffffff, P1 ;  /* 0xffffffffff047807 */ /* 0x000fe40000800000 */
[----:B------:R-:W-:Y:S02]  /*0fe0*/  SEL R0, RZ, 0xffffffff, P0 ;  /* 0xffffffffff007807 */ /* 0x000fe40000000000 */
[----:B------:R-:W-:Y:S01]  /*0ff0*/  ISETP.GE.AND P4, PT, R10, c[0x0][0x1fc], PT ;  /* 0x00007f000a007a0c */ /* 0x000fe20003f86270 */
[----:B------:R-:W-:Y:S01]  /*1000*/  IMAD.SHL.U32 R4, R4, 0x2, RZ ;  /* 0x0000000204047824 */ /* 0x000fe200078e00ff */
[----:B------:R-:W-:Y:S01]  /*1010*/  SEL R7, RZ, 0x1, P2 ;  /* 0x00000001ff077807 */ /* 0x000fe20001000000 */
[----:B------:R-:W-:Y:S01]  /*1020*/  IMAD.SHL.U32 R0, R0, 0x2, RZ ;  /* 0x0000000200007824 */ /* 0x000fe200078e00ff */
[----:B------:R-:W-:-:S02]  /*1030*/  SEL R5, RZ, 0x1, P4 ;  /* 0x00000001ff057807 */ /* 0x000fc40002000000 */
[-C--:B------:R-:W-:Y:S02]  /*1040*/  LEA.HI R6, R16, R244.reuse, RZ, 0x2 ;  /* 0x000000f410067211 */ /* 0x080fe400078f10ff */
[----:B------:R-:W-:Y:S02]  /*1050*/  LOP3.LUT R12, R4, 0x2, R7, 0xe2, !PT ;  /* 0x00000002040c7812 */ /* 0x000fe400078ee207 */
[----:B------:R-:W-:Y:S01]  /*1060*/  LOP3.LUT R11, R0, 0x2, R5, 0xe2, !PT ;  /* 0x00000002000b7812 */ /* 0x000fe200078ee205 */
[----:B------:R-:W-:Y:S01]  /*1070*/  @!P6 IMAD.SHL.U32 R5, R244, 0x10, RZ ;  /* 0x00000010f405e824 */ /* 0x000fe200078e00ff */
[--C-:B------:R-:W-:Y:S02]  /*1080*/  SHF.R.S32.HI R7, RZ, 0x2, R6.reuse ;  /* 0x00000002ff077819 */ /* 0x100fe40000011406 */
[----:B------:R-:W-:Y:S01]  /*1090*/  SHF.R.S32.HI R4, RZ, 0x1f, R6 ;  /* 0x0000001fff047819 */ /* 0x000fe20000011406 */
[----:B--2---:R-:W-:Y:S01]  /*10a0*/  IMAD.U32 R2, RZ, RZ, UR16 ;  /* 0x00000010ff027e24 */ /* 0x004fe2000f8e00ff */
[----:B------:R-:W-:-:S02]  /*10b0*/  LEA.HI R0, R16, R244, RZ, 0x5 ;  /* 0x000000f410007211 */ /* 0x000fc400078f28ff */
[----:B------:R-:W-:Y:S02]  /*10c0*/  ISETP.GE.AND P2, PT, R17, c[0x0][0x16c], PT ;  /* 0x00005b0011007a0c */ /* 0x000fe40003f46270 */
[----:B------:R-:W-:Y:S02]  /*10d0*/  IADD3 R2, P1, P0, R2, 0x180, R248 ;  /* 0x0000018002027810 */ /* 0x000fe4000783e0f8 */
[----:B------:R-:W-:Y:S02]  /*10e0*/  ISETP.GE.AND P4, PT, R19, c[0x0][0x16c], PT ;  /* 0x00005b0013007a0c */ /* 0x000fe40003f86270 */
[----:B------:R-:W-:Y:S02]  /*10f0*/  IADD3.X R3, RZ, UR6, R249, P1, P0 ;  /* 0x00000006ff037c10 */ /* 0x000fe40008fe04f9 */
[----:B------:R-:W-:Y:S02]  /*1100*/  ISETP.GE.AND P0, PT, R17, c[0x0][0x1fc], PT ;  /* 0x00007f0011007a0c */ /* 0x000fe40003f06270 */
[----:B------:R-:W-:Y:S01]  /*1110*/  SEL R10, RZ, 0x8, P2 ;  /* 0x00000008ff0a7807 */ /* 0x000fe20001000000 */
[----:B------:R2:W-:Y:S01]  /*1120*/  LDGSTS.E.BYPASS.LTC128B.128 [R238+0x1f080], [R2.64], !P5 ;  /* 0x1f08000002ee7fae */ /* 0x0005e2000e901d4e */
[----:B------:R-:W-:-:S03]  /*1130*/  ISETP.GE.AND P3, PT, R19, c[0x0][0x1fc], PT ;  /* 0x00007f0013007a0c */ /* 0x000fc60003f66270 */
[----:B------:R3:W-:Y:S04]  /*1140*/  @!P6 LDGSTS.E.BYPASS.LTC128B.128 [R5+0x20180], [R8.64] ;  /* 0x201800000805efae */ /* 0x0007e8000b901d4e */
[----:B------:R-:W0:Y:S01]  /*1150*/  LDGDEPBAR ;  /* 0x00000000000079af */ /* 0x000e220000000000 */
[----:B--2---:R-:W-:Y:S02]  /*1160*/  LEA.HI R2, R4, R7, RZ, 0x3 ;  /* 0x0000000704027211 */ /* 0x004fe400078f18ff */
[----:B------:R-:W-:Y:S02]  /*1170*/  SHF.R.S32.HI R4, RZ, 0x5, R0 ;  /* 0x00000005ff047819 */ /* 0x000fe40000011400 */
[----:B---3--:R-:W-:Y:S02]  /*1180*/  SEL R9, RZ, 0x8, P0 ;  /* 0x00000008ff097807 */ /* 0x008fe40000000000 */
[----:B------:R-:W-:-:S02]  /*1190*/  ISETP.LT.AND P0, PT, RZ, c[0x0][0x168], PT ;  /* 0x00005a00ff007a0c */ /* 0x000fc40003f01270 */
[----:B------:R-:W-:Y:S02]  /*11a0*/  LEA.HI R3, R0, R4, RZ, 0x1 ;  /* 0x0000000400037211 */ /* 0x000fe400078f08ff */
[----:B------:R-:W-:Y:S02]  /*11b0*/  LOP3.LUT R5, R2, 0xfffffff8, RZ, 0xc0, !PT ;  /* 0xfffffff802057812 */ /* 0x000fe400078ec0ff */
[----:B------:R-:W-:Y:S02]  /*11c0*/  SEL R2, RZ, 0x4, P4 ;  /* 0x00000004ff027807 */ /* 0x000fe40002000000 */
[----:B------:R-:W-:Y:S01]  /*11d0*/  LOP3.LUT R3, R3, 0xfffffffe, RZ, 0xc0, !PT ;  /* 0xfffffffe03037812 */ /* 0x000fe200078ec0ff */
[----:B------:R-:W-:Y:S01]  /*11e0*/  IMAD.IADD R252, R7, 0x1, -R5 ;  /* 0x0000000107fc7824 */ /* 0x000fe200078e0a05 */
[----:B------:R-:W-:Y:S02]  /*11f0*/  LOP3.LUT R242, R10, R12, R2, 0xfe, !PT ;  /* 0x0000000c0af27212 */ /* 0x000fe400078efe02 */
[----:B------:R-:W-:-:S02]  /*1200*/  LOP3.LUT R5, R6, 0x7ffffffc, RZ, 0xc0, !PT ;  /* 0x7ffffffc06057812 */ /* 0x000fc400078ec0ff */
[----:B------:R-:W-:Y:S01]  /*1210*/  LOP3.LUT R2, R0, 0xffffffe0, RZ, 0xc0, !PT ;  /* 0xffffffe000027812 */ /* 0x000fe200078ec0ff */
[----:B------:R-:W-:Y:S01]  /*1220*/  IMAD.IADD R0, R4, 0x1, -R3 ;  /* 0x0000000104007824 */ /* 0x000fe200078e0a03 */
[----:B------:R-:W-:Y:S01]  /*1230*/  SEL R8, RZ, 0x4, P3 ;  /* 0x00000004ff087807 */ /* 0x000fe20001800000 */
[C---:B------:R-:W-:Y:S02]  /*1240*/  IMAD.IADD R17, R244.reuse, 0x1, -R5 ;  /* 0x00000001f4117824 */ /* 0x040fe400078e0a05 */
[----:B------:R-:W-:Y:S01]  /*1250*/  IMAD.IADD R6, R244, 0x1, -R2 ;  /* 0x00000001f4067824 */ /* 0x000fe200078e0a02 */
[----:B------:R-:W-:Y:S01]  /*1260*/  LOP3.LUT R241, R9, R11, R8, 0xfe, !PT ;  /* 0x0000000b09f17212 */ /* 0x000fe200078efe08 */
[----:B------:R-:W-:Y:S01]  /*1270*/  IMAD.SHL.U32 R19, R0, 0x400, RZ ;  /* 0x0000040000137824 */ /* 0x000fe200078e00ff */
[----:B------:R-:W-:Y:S05]  /*1280*/  @P0 BRA `(.L_x_559) ;  /* 0x0000041000000947 */ /* 0x000fea0003800000 */
[----:B-1----:R-:W-:Y:S01]  /*1290*/  CS2R R158, SRZ ;  /* 0x00000000009e7805 */ /* 0x002fe2000001ff00 */
        /* <DEDUP_REMOVED lines=64> */
.L_x_559:
[----:B-1----:R-:W-:Y:S01]  /*16a0*/  IMAD.SHL.U32 R3, R20, 0x40, RZ ;  /* 0x0000004014037824 */ /* 0x002fe200078e00ff */
[----:B------:R-:W-:Y:S01]  /*16b0*/  SHF.R.S32.HI R2, RZ, 0x1f, R4 ;  /* 0x0000001fff027819 */ /* 0x000fe20000011404 */
[----:B------:R-:W-:Y:S01]  /*16c0*/  IMAD.SHL.U32 R5, R0, 0x10, RZ ;  /* 0x0000001000057824 */ /* 0x000fe200078e00ff */
[----:B------:R-:W-:Y:S01]  /*16d0*/  SHF.R.S32.HI R245, RZ, 0x1f, R244 ;  /* 0x0000001ffff57819 */ /* 0x000fe200000114f4 */
[----:B------:R-:W-:Y:S01]  /*16e0*/  IMAD.SHL.U32 R0, R246, 0x8, RZ ;  /* 0x00000008f6007824 */ /* 0x000fe200078e00ff */
[----:B------:R-:W-:Y:S01]  /*16f0*/  LOP3.LUT R8, R3, 0x1c0, RZ, 0xc0, !PT ;  /* 0x000001c003087812 */ /* 0x000fe200078ec0ff */
[----:B------:R-:W-:Y:S01]  /*1700*/  IMAD R11, R23, c[0x0][0x238], RZ ;  /* 0x00008e00170b7a24 */ /* 0x000fe200078e02ff */
[----:B------:R-:W-:Y:S01]  /*1710*/  SHF.R.S32.HI R3, RZ, 0x1f, R6 ;  /* 0x0000001fff037819 */ /* 0x000fe20000011406 */
[----:B------:R-:W-:Y:S01]  /*1720*/  IMAD.WIDE.U32 R12, R22, c[0x0][0x238], R244 ;  /* 0x00008e00160c7a25 */ /* 0x000fe200078e00f4 */
[----:B------:R-:W-:Y:S01]  /*1730*/  LEA.HI R2, R2, R4, RZ, 0x2 ;  /* 0x0000000402027211 */ /* 0x000fe200078f10ff */
[----:B------:R-:W-:Y:S01]  /*1740*/  ULDC.64 UR4, c[0x0][0x240] ;  /* 0x0000900000047ab9 */ /* 0x000fe20000000a00 */
[----:B------:R-:W-:Y:S01]  /*1750*/  LEA.HI R10, R3, R6, RZ, 0x2 ;  /* 0x00000006030a7211 */ /* 0x000fe200078f10ff */
[----:B------:R-:W-:Y:S01]  /*1760*/  IMAD R11, R22, c[0x0][0x23c], R11 ;  /* 0x00008f00160b7a24 */ /* 0x000fe200078e020b */
[----:B------:R-:W-:Y:S01]  /*1770*/  LOP3.LUT R0, R0, 0x8, RZ, 0xc0, !PT ;  /* 0x0000000800007812 */ /* 0x000fe200078ec0ff */
[----:B------:R-:W-:Y:S01]  /*1780*/  UIMAD UR4, UR11, UR4, URZ ;  /* 0x000000040b0472a4 */ /* 0x000fe2000f8e023f */
[--C-:B------:R-:W-:Y:S01]  /*1790*/  SHF.R.U32.HI R7, RZ, 0x3, R8.reuse ;  /* 0x00000003ff077819 */ /* 0x100fe20000011608 */
[----:B------:R-:W-:Y:S01]  /*17a0*/  CS2R R162, SRZ ;  /* 0x0000000000a27805 */ /* 0x000fe2000001ff00 */
[----:B------:R-:W-:Y:S01]  /*17b0*/  LOP3.LUT R5, R8, 0x10, R5, 0xf8, !PT ;  /* 0x0000001008057812 */ /* 0x000fe200078ef805 */
[----:B------:R-:W-:Y:S01]  /*17c0*/  UIMAD UR5, UR10, UR5, UR4 ;  /* 0x000000050a0572a4 */ /* 0x000fe2000f8e0204 */
[----:B------:R-:W-:Y:S01]  /*17d0*/  LOP3.LUT R2, R2, 0xfffffffc, RZ, 0xc0, !PT ;  /* 0xfffffffc02027812 */ /* 0x000fe200078ec0ff */
[----:B------:R-:W-:Y:S01]  /*17e0*/  ULDC UR11, c[0x0][0x168] ;  /* 0x00005a00000b7ab9 */ /* 0x000fe20000000800 */
[----:B------:R-:W-:Y:S01]  /*17f0*/  LOP3.LUT R3, R10, 0xfffffffc, RZ, 0xc0, !PT ;  /* 0xfffffffc0a037812 */ /* 0x000fe200078ec0ff */
[----:B------:R-:W-:Y:S01]  /*1800*/  UIADD3 UR11, UR11, 0x3f, URZ ;  /* 0x0000003f0b0b7890 */ /* 0x000fe2000fffe03f */
[C---:B------:R-:W-:Y:S01]  /*1810*/  LOP3.LUT R15, R7.reuse, R0, R8, 0x1e, !PT ;  /* 0x00000000070f7212 */ /* 0x040fe200078e1e08 */
[----:B------:R-:W-:Y:S01]  /*1820*/  IMAD.IADD R229, R4, 0x1, -R2 ;  /* 0x0000000104e57824 */ /* 0x000fe200078e0a02 */
[----:B------:R-:W-:Y:S01]  /*1830*/  LOP3.LUT R227, R7, R5, R0, 0x1e, !PT ;  /* 0x0000000507e37212 */ /* 0x000fe200078e1e00 */
[----:B------:R-:W-:Y:S01]  /*1840*/  IMAD.SHL.U32 R5, R252, 0x40, RZ ;  /* 0x00000040fc057824 */ /* 0x000fe200078e00ff */
[-C--:B------:R-:W-:Y:S01]  /*1850*/  LEA.HI R0, R16, R244.reuse, RZ, 0x4 ;  /* 0x000000f410007211 */ /* 0x080fe200078f20ff */
[----:B------:R-:W-:Y:S01]  /*1860*/  IMAD.IADD R14, R6, 0x1, -R3 ;  /* 0x00000001060e7824 */ /* 0x000fe200078e0a03 */
[----:B------:R-:W-:Y:S01]  /*1870*/  LEA.HI R2, R16, R244, RZ, 0x7 ;  /* 0x000000f410027211 */ /* 0x000fe200078f38ff */
[----:B------:R-:W-:Y:S01]  /*1880*/  USHF.R.S32.HI UR4, URZ, 0x1f, UR11 ;  /* 0x0000001f3f047899 */ /* 0x000fe2000801140b */
[----:B------:R-:W-:Y:S01]  /*1890*/  SHF.R.S32.HI R6, RZ, 0x4, R0 ;  /* 0x00000004ff067819 */ /* 0x000fe20000011400 */
[----:B------:R-:W-:Y:S01]  /*18a0*/  CS2R R160, SRZ ;  /* 0x0000000000a07805 */ /* 0x000fe2000001ff00 */
[----:B------:R-:W-:Y:S01]  /*18b0*/  SHF.R.S32.HI R4, RZ, 0x7, R2 ;  /* 0x00000007ff047819 */ /* 0x000fe20000011402 */
[----:B------:R-:W-:Y:S01]  /*18c0*/  ULEA.HI UR4, UR4, UR11, URZ, 0x6 ;  /* 0x0000000b04047291 */ /* 0x000fe2000f8f303f */
[----:B------:R-:W-:Y:S01]  /*18d0*/  LOP3.LUT R3, R5, 0x1c0, RZ, 0xc0, !PT ;  /* 0x000001c005037812 */ /* 0x000fe200078ec0ff */
[----:B------:R-:W-:Y:S01]  /*18e0*/  CS2R R158, SRZ ;  /* 0x00000000009e7805 */ /* 0x000fe2000001ff00 */
[C---:B------:R-:W-:Y:S01]  /*18f0*/  LOP3.LUT R7, R0.reuse, 0xfffffff0, RZ, 0xc0, !PT ;  /* 0xfffffff000077812 */ /* 0x040fe200078ec0ff */
[----:B------:R-:W-:Y:S01]  /*1900*/  CS2R R156, SRZ ;  /* 0x00000000009c7805 */ /* 0x000fe2000001ff00 */
[----:B------:R-:W-:Y:S01]  /*1910*/  LEA.HI R5, R0, R6, RZ, 0x1 ;  /* 0x0000000600057211 */ /* 0x000fe200078f08ff */
[----:B------:R-:W-:Y:S01]  /*1920*/  CS2R R154, SRZ ;  /* 0x00000000009a7805 */ /* 0x000fe2000001ff00 */
[----:B------:R-:W-:Y:S01]  /*1930*/  LEA.HI R0, R2, R4, RZ, 0x1 ;  /* 0x0000000402007211 */ /* 0x000fe200078f08ff */
[----:B------:R-:W-:Y:S01]  /*1940*/  IMAD.SHL.U32 R2, R4, 0x8, RZ ;  /* 0x0000000804027824 */ /* 0x000fe200078e00ff */
[----:B------:R-:W-:Y:S01]  /*1950*/  LOP3.LUT R9, R5, 0xfffffffe, RZ, 0xc0, !PT ;  /* 0xfffffffe05097812 */ /* 0x000fe200078ec0ff */
[----:B------:R-:W-:Y:S01]  /*1960*/  IMAD.IADD R7, R244, 0x1, -R7 ;  /* 0x00000001f4077824 */ /* 0x000fe200078e0a07 */
[----:B------:R-:W-:Y:S01]  /*1970*/  LOP3.LUT R8, R0, 0xfffffffe, RZ, 0xc0, !PT ;  /* 0xfffffffe00087812 */ /* 0x000fe200078ec0ff */
[----:B------:R-:W-:Y:S01]  /*1980*/  CS2R R152, SRZ ;  /* 0x0000000000987805 */ /* 0x000fe2000001ff00 */
[----:B------:R-:W-:Y:S01]  /*1990*/  LOP3.LUT R5, R3, 0x8, R2, 0xf8, !PT ;  /* 0x0000000803057812 */ /* 0x000fe200078ef802 */
[----:B------:R-:W-:Y:S01]  /*19a0*/  IMAD.IADD R0, R6, 0x1, -R9 ;  /* 0x0000000106007824 */ /* 0x000fe200078e0a09 */
[----:B------:R-:W-:Y:S01]  /*19b0*/  SHF.R.U32.HI R2, RZ, 0x3, R3 ;  /* 0x00000003ff027819 */ /* 0x000fe20000011603 */
[----:B------:R-:W-:Y:S01]  /*19c0*/  IMAD.IADD R3, R13, 0x1, R11 ;  /* 0x000000010d037824 */ /* 0x000fe200078e020b */
[----:B------:R-:W-:Y:S01]  /*19d0*/  SHF.R.S32.HI R6, RZ, 0x1f, R7 ;  /* 0x0000001fff067819 */ /* 0x000fe20000011407 */
[----:B------:R-:W-:Y:S01]  /*19e0*/  IMAD.IADD R8, R4, 0x1, -R8 ;  /* 0x0000000104087824 */ /* 0x000fe200078e0a08 */
[----:B------:R-:W-:Y:S01]  /*19f0*/  LOP3.LUT R9, R5, R2, RZ, 0x3c, !PT ;  /* 0x0000000205097212 */ /* 0x000fe200078e3cff */
[----:B------:R-:W-:Y:S01]  /*1a00*/  IMAD.MOV.U32 R2, RZ, RZ, R12 ;  /* 0x000000ffff027224 */ /* 0x000fe200078e000c */
[----:B------:R-:W-:Y:S01]  /*1a10*/  SHF.R.U32.HI R5, RZ, 0x2, R10 ;  /* 0x00000002ff057819 */ /* 0x000fe2000001160a */
[----:B------:R-:W-:Y:S01]  /*1a20*/  IMAD.U32 R10, RZ, RZ, UR10 ;  /* 0x0000000aff0a7e24 */ /* 0x000fe2000f8e00ff */
[----:B------:R-:W-:Y:S01]  /*1a30*/  LEA.HI R6, R6, R7, RZ, 0x3 ;  /* 0x0000000706067211 */ /* 0x000fe200078f18ff */
[----:B------:R-:W-:Y:S01]  /*1a40*/  IMAD R4, R0, 0x2, R4 ;  /* 0x0000000200047824 */ /* 0x000fe200078e0204 */
[----:B------:R-:W-:Y:S01]  /*1a50*/  R2P PR, R20, 0x6 ;  /* 0x0000000614007804 */ /* 0x000fe20000000000 */
[C---:B------:R-:W-:Y:S01]  /*1a60*/  IMAD R243, R229.reuse, 0x10, R5 ;  /* 0x00000010e5f37824 */ /* 0x040fe200078e0205 */
[----:B------:R-:W-:Y:S01]  /*1a70*/  LOP3.LUT R5, R6, 0xfffffff8, RZ, 0xc0, !PT ;  /* 0xfffffff806057812 */ /* 0x000fe200078ec0ff */
[----:B------:R-:W-:Y:S01]  /*1a80*/  IMAD.SHL.U32 R229, R229, 0x400, RZ ;  /* 0x00000400e5e57824 */ /* 0x000fe200078e00ff */
[----:B------:R-:W-:Y:S01]  /*1a90*/  LOP3.LUT R239, R239, 0xffffff7f, RZ, 0xc0, !PT ;  /* 0xffffff7fefef7812 */ /* 0x000fe200078ec0ff */
[----:B------:R-:W-:Y:S01]  /*1aa0*/  IMAD.WIDE.U32 R24, R10, c[0x0][0x240], R2 ;  /* 0x000090000a187a25 */ /* 0x000fe200078e0002 */
[----:B------:R-:W-:Y:S01]  /*1ab0*/  CS2R R150, SRZ ;  /* 0x0000000000967805 */ /* 0x000fe2000001ff00 */
[----:B------:R-:W-:Y:S01]  /*1ac0*/  CS2R R148, SRZ ;  /* 0x0000000000947805 */ /* 0x000fe2000001ff00 */
[----:B------:R-:W-:Y:S01]  /*1ad0*/  CS2R R146, SRZ ;  /* 0x0000000000927805 */ /* 0x000fe2000001ff00 */
[----:B------:R-:W-:Y:S01]  /*1ae0*/  IMAD.IADD R7, R7, 0x1, -R5 ;  /* 0x0000000107077824 */ /* 0x000fe200078e0a05 */
[----:B------:R1:W-:Y:S01]  /*1af0*/  STL.64 [R1+0x8], R24 ;  /* 0x0000081801007387 */ /* 0x0003e20000100a00 */
[----:B------:R-:W-:Y:S01]  /*1b00*/  IMAD.U32 R2, R4, 0x200, R15 ;  /* 0x0000020004027824 */ /* 0x000fe200078e000f */
[----:B------:R-:W-:Y:S01]  /*1b10*/  CS2R R144, SRZ ;  /* 0x0000000000907805 */ /* 0x000fe2000001ff00 */
[----:B------:R-:W-:Y:S01]  /*1b20*/  IMAD R3, R17, 0x2, R229 ;  /* 0x0000000211037824 */ /* 0x000fe200078e02e5 */
[C---:B------:R-:W-:Y:S01]  /*1b30*/  LOP3.LUT P0, RZ, R7.reuse, 0x4, RZ, 0xc0, !PT ;  /* 0x0000000407ff7812 */ /* 0x040fe2000780c0ff */
[----:B------:R-:W-:Y:S01]  /*1b40*/  IMAD.SHL.U32 R4, R0, 0x20, RZ ;  /* 0x0000002000047824 */ /* 0x000fe200078e00ff */
[C---:B------:R-:W-:Y:S01]  /*1b50*/  LOP3.LUT P3, RZ, R7.reuse, 0x2, RZ, 0xc0, !PT ;  /* 0x0000000207ff7812 */ /* 0x040fe2000786c0ff */
[----:B------:R-:W-:Y:S01]  /*1b60*/  IMAD.SHL.U32 R5, R7, 0x40, RZ ;  /* 0x0000004007057824 */ /* 0x000fe200078e00ff */
[----:B------:R-:W-:Y:S01]  /*1b70*/  CS2R R142, SRZ ;  /* 0x00000000008e7805 */ /* 0x000fe2000001ff00 */
[----:B------:R-:W-:Y:S01]  /*1b80*/  IMAD.IADD R9, R9, 0x1, R3 ;  /* 0x0000000109097824 */ /* 0x000fe200078e0203 */
[----:B------:R-:W-:Y:S01]  /*1b90*/  LOP3.LUT R4, R4, 0x20, RZ, 0xc0, !PT ;  /* 0x0000002004047812 */ /* 0x000fe200078ec0ff */
[C---:B------:R-:W-:Y:S01]  /*1ba0*/  IMAD R227, R0.reuse, 0x200, R227 ;  /* 0x0000020000e37824 */ /* 0x040fe200078e02e3 */
[----:B------:R-:W-:Y:S01]  /*1bb0*/  CS2R R140, SRZ ;  /* 0x00000000008c7805 */ /* 0x000fe2000001ff00 */
[----:B------:R-:W-:Y:S01]  /*1bc0*/  IMAD.SHL.U32 R3, R0, 0x8, RZ ;  /* 0x0000000800037824 */ /* 0x000fe200078e00ff */
[----:B------:R-:W-:Y:S01]  /*1bd0*/  LOP3.LUT R0, R5, 0x1c0, RZ, 0xc0, !PT ;  /* 0x000001c005007812 */ /* 0x000fe200078ec0ff */
[----:B------:R-:W-:Y:S01]  /*1be0*/  IMAD R8, R8, -0x8, R21 ;  /* 0xfffffff808087824 */ /* 0x000fe200078e0215 */
[----:B------:R-:W-:Y:S01]  /*1bf0*/  LOP3.LUT R5, R4, 0x18, R18, 0xf8, !PT ;  /* 0x0000001804057812 */ /* 0x000fe200078ef812 */
[----:B------:R-:W-:Y:S01]  /*1c00*/  IMAD.SHL.U32 R4, R6, 0x40, RZ ;  /* 0x0000004006047824 */ /* 0x000fe200078e00ff */
[----:B------:R-:W-:Y:S01]  /*1c10*/  LOP3.LUT R232, R0, 0x8, R3, 0xf8, !PT ;  /* 0x0000000800e87812 */ /* 0x000fe200078ef803 */
[----:B------:R-:W-:Y:S01]  /*1c20*/  IMAD R8, R14, -0x2, R8 ;  /* 0xfffffffe0e087824 */ /* 0x000fe200078e0208 */
[--C-:B------:R-:W-:Y:S01]  /*1c30*/  SHF.R.U32.HI R3, RZ, 0x3, R0.reuse ;  /* 0x00000003ff037819 */ /* 0x100fe20000011600 */
[----:B------:R-:W-:Y:S01]  /*1c40*/  IMAD.SHL.U32 R2, R2, 0x2, RZ ;  /* 0x0000000202027824 */ /* 0x000fe200078e00ff */
[----:B------:R-:W-:Y:S01]  /*1c50*/  LOP3.LUT R4, R4, 0xfffffe00, RZ, 0xc0, !PT ;  /* 0xfffffe0004047812 */ /* 0x000fe200078ec0ff */
[----:B------:R-:W-:Y:S01]  /*1c60*/  IMAD.SHL.U32 R230, R227, 0x2, RZ ;  /* 0x00000002e3e67824 */ /* 0x000fe200078e00ff */
[----:B------:R-:W-:Y:S01]  /*1c70*/  LOP3.LUT R232, R232, R3, RZ, 0x3c, !PT ;  /* 0x00000003e8e87212 */ /* 0x000fe200078e3cff */
[----:B------:R-:W-:Y:S01]  /*1c80*/  CS2R R138, SRZ ;  /* 0x00000000008a7805 */ /* 0x000fe2000001ff00 */
[----:B------:R-:W-:Y:S01]  /*1c90*/  LOP3.LUT R0, R3, R5, R0, 0x1e, !PT ;  /* 0x0000000503007212 */ /* 0x000fe200078e1e00 */
[----:B------:R-:W-:Y:S01]  /*1ca0*/  IMAD.MOV.U32 R5, RZ, RZ, 0x20 ;  /* 0x00000020ff057424 */ /* 0x000fe200078e00ff */
[CC--:B------:R-:W-:Y:S01]  /*1cb0*/  IADD3 R229, R232.reuse, R4.reuse, R229 ;  /* 0x00000004e8e57210 */ /* 0x0c0fe20007ffe0e5 */
[----:B------:R-:W-:Y:S01]  /*1cc0*/  CS2R R136, SRZ ;  /* 0x0000000000887805 */ /* 0x000fe2000001ff00 */
[-C--:B------:R-:W-:Y:S01]  /*1cd0*/  IADD3 R232, R232, R4.reuse, R19 ;  /* 0x00000004e8e87210 */ /* 0x080fe20007ffe013 */
[----:B------:R-:W-:Y:S01]  /*1ce0*/  CS2R R134, SRZ ;  /* 0x0000000000867805 */ /* 0x000fe2000001ff00 */
[----:B------:R-:W-:Y:S01]  /*1cf0*/  LOP3.LUT R0, R0, R4, RZ, 0xfc, !PT ;  /* 0x0000000400007212 */ /* 0x000fe200078efcff */
[----:B------:R-:W-:Y:S01]  /*1d00*/  IMAD.MOV.U32 R4, RZ, RZ, 0x40 ;  /* 0x00000040ff047424 */ /* 0x000fe200078e00ff */
[----:B------:R-:W-:Y:S01]  /*1d10*/  SEL R3, R5, 0xffffffe0, !P1 ;  /* 0xffffffe005037807 */ /* 0x000fe20004800000 */
[----:B------:R-:W-:Y:S01]  /*1d20*/  IMAD.SHL.U32 R231, R229, 0x2, RZ ;  /* 0x00000002e5e77824 */ /* 0x000fe200078e00ff */
[----:B------:R-:W-:Y:S01]  /*1d30*/  ISETP.GT.AND P1, PT, R8, 0x1, PT ;  /* 0x000000010800780c */ /* 0x000fe20003f24270 */
[----:B------:R-:W-:Y:S01]  /*1d40*/  CS2R R132, SRZ ;  /* 0x0000000000847805 */ /* 0x000fe2000001ff00 */
[----:B------:R-:W-:Y:S01]  /*1d50*/  SEL R224, R4, 0xffffffc0, !P2 ;  /* 0xffffffc004e07807 */ /* 0x000fe20005000000 */
[----:B------:R-:W-:Y:S01]  /*1d60*/  IMAD.IADD R3, R2, 0x1, R3 ;  /* 0x0000000102037824 */ /* 0x000fe200078e0203 */
[----:B------:R-:W-:Y:S01]  /*1d70*/  ISETP.GT.AND P2, PT, R8, RZ, PT ;  /* 0x000000ff0800720c */ /* 0x000fe20003f44270 */
[----:B------:R-:W-:Y:S01]  /*1d80*/  CS2R R130, SRZ ;  /* 0x0000000000827805 */ /* 0x000fe2000001ff00 */
[----:B------:R-:W-:Y:S01]  /*1d90*/  SEL R4, R4, 0xffffffc0, !P0 ;  /* 0xffffffc004047807 */ /* 0x000fe20004000000 */
[--C-:B------:R-:W-:Y:S01]  /*1da0*/  IMAD R227, R227, 0x2, R224.reuse ;  /* 0x00000002e3e37824 */ /* 0x100fe200078e02e0 */
[----:B------:R-:W-:Y:S01]  /*1db0*/  ISETP.GT.AND P0, PT, R8, 0x10, PT ;  /* 0x000000100800780c */ /* 0x000fe20003f04270 */
[----:B------:R-:W-:Y:S01]  /*1dc0*/  IMAD.IADD R225, R2, 0x1, R224 ;  /* 0x0000000102e17824 */ /* 0x000fe200078e02e0 */
[----:B------:R-:W-:Y:S01]  /*1dd0*/  IADD3 R6, R25, UR5, RZ ;  /* 0x0000000519067c10 */ /* 0x000fe2000fffe0ff */
[----:B------:R-:W-:Y:S01]  /*1de0*/  CS2R R128, SRZ ;  /* 0x0000000000807805 */ /* 0x000fe2000001ff00 */
[----:B------:R-:W-:Y:S01]  /*1df0*/  SEL R5, R5, 0xffffffe0, !P3 ;  /* 0xffffffe005057807 */ /* 0x000fe20005800000 */
[----:B------:R-:W-:Y:S01]  /*1e00*/  CS2R R126, SRZ ;  /* 0x00000000007e7805 */ /* 0x000fe2000001ff00 */
[----:B------:R-:W-:Y:S01]  /*1e10*/  LEA R232, R232, 0x22280, 0x1 ;  /* 0x00022280e8e87811 */ /* 0x000fe200078e08ff */
[----:B------:R1:W-:Y:S01]  /*1e20*/  STL [R1+0x10], R6 ;  /* 0x0000100601007387 */ /* 0x0003e20000100800 */
[----:B------:R-:W-:Y:S01]  /*1e30*/  CS2R R124, SRZ ;  /* 0x00000000007c7805 */ /* 0x000fe2000001ff00 */
[----:B------:R-:W-:Y:S01]  /*1e40*/  @P2 LOP3.LUT R239, R239, 0x80, RZ, 0xfc, !PT ;  /* 0x00000080efef2812 */ /* 0x000fe200078efcff */
[----:B------:R-:W-:Y:S01]  /*1e50*/  IMAD R226, R229, 0x2, R5 ;  /* 0x00000002e5e27824 */ /* 0x000fe200078e0205 */
[C---:B------:R-:W-:Y:S01]  /*1e60*/  ISETP.GT.AND P2, PT, R8.reuse, 0x11, PT ;  /* 0x000000110800780c */ /* 0x040fe20003f44270 */
[----:B------:R-:W-:Y:S01]  /*1e70*/  IMAD.IADD R233, R5, 0x1, R232 ;  /* 0x0000000105e97824 */ /* 0x000fe200078e02e8 */
[----:B------:R-:W-:Y:S01]  /*1e80*/  LOP3.LUT R239, R239, 0xffffffbf, RZ, 0xc0, !PT ;  /* 0xffffffbfefef7812 */ /* 0x000fe200078ec0ff */
[----:B------:R-:W-:Y:S01]  /*1e90*/  CS2R R122, SRZ ;  /* 0x00000000007a7805 */ /* 0x000fe2000001ff00 */
[----:B------:R-:W-:Y:S01]  /*1ea0*/  CS2R R120, SRZ ;  /* 0x0000000000787805 */ /* 0x000fe2000001ff00 */
[----:B------:R-:W-:Y:S01]  /*1eb0*/  CS2R R118, SRZ ;  /* 0x0000000000767805 */ /* 0x000fe2000001ff00 */
[----:B------:R-:W-:Y:S01]  /*1ec0*/  @P1 LOP3.LUT R239, R239, 0x40, RZ, 0xfc, !PT ;  /* 0x00000040efef1812 */ /* 0x000fe200078efcff */
[----:B------:R-:W-:Y:S01]  /*1ed0*/  CS2R R116, SRZ ;  /* 0x0000000000747805 */ /* 0x000fe2000001ff00 */
[C---:B------:R-:W-:Y:S01]  /*1ee0*/  ISETP.GT.AND P1, PT, R8.reuse, 0x20, PT ;  /* 0x000000200800780c */ /* 0x040fe20003f24270 */
[----:B------:R-:W-:Y:S01]  /*1ef0*/  CS2R R114, SRZ ;  /* 0x0000000000727805 */ /* 0x000fe2000001ff00 */
        /* <DEDUP_REMOVED lines=14> */
[----:B------:R-:W-:Y:S01]  /*1fe0*/  CS2R R94, SRZ ;  /* 0x00000000005e7805 */ /* 0x000fe2000001ff00 */
        /* <DEDUP_REMOVED lines=15> */
[----:B------:R-:W-:Y:S01]  /*20e0*/  ISETP.GT.AND P0, PT, R8, 0x31, PT ;  /* 0x000000310800780c */ /* 0x000fe20003f04270 */
[----:B------:R-:W-:Y:S01]  /*20f0*/  CS2R R72, SRZ ;  /* 0x0000000000487805 */ /* 0x000fe2000001ff00 */
[----:B------:R-:W-:Y:S01]  /*2100*/  LOP3.LUT R239, R239, 0xfffffffe, RZ, 0xc0, !PT ;  /* 0xfffffffeefef7812 */ /* 0x000fe200078ec0ff */
        /* <DEDUP_REMOVED lines=20> */
[----:B------:R-:W-:Y:S01]  /*2250*/  LEA R240, R9, 0x20280, 0x1 ;  /* 0x0002028009f07811 */ /* 0x000fe200078e08ff */
[----:B------:R-:W-:Y:S01]  /*2260*/  IMAD.IADD R224, R224, 0x1, R3 ;  /* 0x00000001e0e07824 */ /* 0x000fe200078e0203 */
[----:B------:R-:W-:Y:S01]  /*2270*/  @P0 LOP3.LUT R239, R239, 0x1, RZ, 0xfc, !PT ;  /* 0x00000001efef0812 */ /* 0x000fe200078efcff */
[----:B------:R-:W-:Y:S01]  /*2280*/  IMAD.SHL.U32 R0, R0, 0x2, RZ ;  /* 0x0000000200007824 */ /* 0x000fe200078e00ff */
[----:B------:R-:W-:Y:S01]  /*2290*/  USHF.R.S32.HI UR20, URZ, 0x6, UR4 ;  /* 0x000000063f147899 */ /* 0x000fe20008011404 */
[----:B------:R-:W-:Y:S01]  /*22a0*/  IMAD R229, R229, 0x2, R4 ;  /* 0x00000002e5e57824 */ /* 0x000fe200078e0204 */
[----:B------:R-:W-:Y:S01]  /*22b0*/  UMOV UR11, URZ ;  /* 0x0000003f000b7c82 */ /* 0x000fe20008000000 */
[----:B------:R-:W-:-:S02]  /*22c0*/  IMAD.IADD R228, R4, 0x1, R226 ;  /* 0x0000000104e47824 */ /* 0x000fc400078e02e2 */
[C---:B------:R-:W-:Y:S02]  /*22d0*/  IMAD.IADD R235, R4.reuse, 0x1, R232 ;  /* 0x0000000104eb7824 */ /* 0x040fe400078e02e8 */
[----:B-1----:R-:W-:Y:S02]  /*22e0*/  IMAD.IADD R234, R4, 0x1, R233 ;  /* 0x0000000104ea7824 */ /* 0x002fe400078e02e9 */
.L_x_563:
[----:B------:R-:W-:Y:S04]  /*22f0*/  DEPBAR.LE SB0, 0x0 ;  /* 0x000080000000791a */ /* 0x000fe80000000000 */
[----:B------:R-:W-:Y:S01]  /*2300*/  BAR.SYNC.DEFER_BLOCKING 0x0 ;  /* 0x0000000000007b1d */ /* 0x000fe20000010000 */
[C---:B------:R-:W-:Y:S01]  /*2310*/  LOP3.LUT P3, RZ, R239.reuse, 0x80, RZ, 0xc0, !PT ;  /* 0x00000080efff7812 */ /* 0x040fe2000786c0ff */
[----:B------:R-:W-:Y:S01]  /*2320*/  UIADD3 UR21, UR11, 0x1, URZ ;  /* 0x000000010b157890 */ /* 0x000fe2000fffe03f */
[C---:B------:R-:W-:Y:S02]  /*2330*/  LOP3.LUT P0, RZ, R239.reuse, 0x40, RZ, 0xc0, !PT ;  /* 0x00000040efff7812 */ /* 0x040fe4000780c0ff */
[C---:B------:R-:W-:Y:S01]  /*2340*/  LOP3.LUT P5, RZ, R239.reuse, 0x20, RZ, 0xc0, !PT ;  /* 0x00000020efff7812 */ /* 0x040fe200078ac0ff */
[----:B------:R-:W-:Y:S01]  /*2350*/  UISETP.GE.AND UP0, UPT, UR21, UR20, UPT ;  /* 0x000000141500728c */ /* 0x000fe2000bf06270 */
[----:B------:R-:W-:Y:S02]  /*2360*/  MOV R4, 0x20 ;  /* 0x0000002000047802 */ /* 0x000fe40000000f00 */
[----:B------:R-:W-:Y:S02]  /*2370*/  R2P PR, R252, 0x6 ;  /* 0x00000006fc007804 */ /* 0x000fe40000000000 */
[C---:B------:R-:W-:Y:S02]  /*2380*/  LOP3.LUT P4, RZ, R239.reuse, 0x10, RZ, 0xc0, !PT ;  /* 0x00000010efff7812 */ /* 0x040fe4000788c0ff */
[----:B----4-:R-:W-:Y:S02]  /*2390*/  IADD3 R194, R240, 0x40, RZ ;  /* 0x00000040f0c27810 */ /* 0x010fe40007ffe0ff */
[----:B------:R-:W-:Y:S02]  /*23a0*/  SEL R200, R4, 0xffffffe0, !P1 ;  /* 0xffffffe004c87807 */ /* 0x000fe40004800000 */
[C---:B------:R-:W-:Y:S05]  /*23b0*/  LOP3.LUT P1, RZ, R239.reuse, 0x2, RZ, 0xc0, !PT ;  /* 0x00000002efff7812 */ /* 0x040fea000782c0ff */
[----:B------:R-:W-:Y:S01]  /*23c0*/  @P2 IADD3 R194, R240, -0x40, RZ ;  /* 0xffffffc0f0c22810 */ /* 0x000fe20007ffe0ff */
[----:B------:R-:W-:Y:S01]  /*23d0*/  LDSM.16.M88.4 R16, [R231+0x10080] ;  /* 0x01008000e710783b */ /* 0x000fe20000000200 */
[----:B------:R-:W-:Y:S04]  /*23e0*/  LOP3.LUT P2, RZ, R239, 0x4, RZ, 0xc0, !PT ;  /* 0x00000004efff7812 */ /* 0x000fe8000784c0ff */
[----:B------:R-:W1:Y:S05]  /*23f0*/  LDSM.16.M88.4 R8, [R2+0x80] ;  /* 0x000080000208783b */ /* 0x000e6a0000000200 */
[----:B------:R-:W2:Y:S05]  /*2400*/  LDSM.16.M88.4 R20, [R2+0x1080] ;  /* 0x001080000214783b */ /* 0x000eaa0000000200 */
[----:B------:R-:W-:Y:S05]  /*2410*/  LDSM.16.M88.4 R24, [R226+0x10080] ;  /* 0x01008000e218783b */ /* 0x000fea0000000200 */
[----:B------:R-:W3:Y:S05]  /*2420*/  LDSM.16.M88.4 R28, [R3+0x80] ;  /* 0x00008000031c783b */ /* 0x000eea0000000200 */
[----:B------:R-:W4:Y:S05]  /*2430*/  LDSM.16.M88.4 R32, [R3+0x1080] ;  /* 0x001080000320783b */ /* 0x000f2a0000000200 */
[----:B------:R-:W-:Y:S05]  /*2440*/  LDSM.16.M88.4 R164, [R229+0x10080] ;  /* 0x01008000e5a4783b */ /* 0x000fea0000000200 */
[----:B------:R-:W3:Y:S05]  /*2450*/  LDSM.16.M88.4 R168, [R225+0x80] ;  /* 0x00008000e1a8783b */ /* 0x000eea0000000200 */
[----:B------:R-:W-:Y:S01]  /*2460*/  LDSM.16.M88.4 R172, [R224+0x80] ;  /* 0x00008000e0ac783b */ /* 0x000fe20000000200 */
[C---:B-1----:R-:W-:Y:S04]  /*2470*/  HMMA.16816.F32 R4, R16.reuse, R8, RZ ;  /* 0x000000081004723c */ /* 0x042fe800000018ff */
[----:B------:R-:W-:Y:S05]  /*2480*/  LDS R193, [R243.X4+0x20080] ;  /* 0x02008000f3c17984 */ /* 0x000fea0000004800 */
[----:B------:R-:W-:Y:S01]  /*2490*/  LDS R192, [R243.X4+0x200a0] ;  /* 0x0200a000f3c07984 */ /* 0x000fe20000004800 */
[C---:B------:R-:W-:Y:S04]  /*24a0*/  HMMA.16816.F32 R8, R16.reuse, R10, RZ ;  /* 0x0000000a1008723c */ /* 0x040fe800000018ff */
[----:B------:R1:W5:Y:S04]  /*24b0*/  LDL.64 R236, [R1] ;  /* 0x0000000001ec7983 */ /* 0x0003680000100a00 */
[C---:B--2---:R-:W-:Y:S08]  /*24c0*/  HMMA.16816.F32 R12, R16.reuse, R20, RZ ;  /* 0x00000014100c723c */ /* 0x044ff000000018ff */
[----:B------:R-:W-:Y:S01]  /*24d0*/  HMMA.16816.F32 R16, R16, R22, RZ ;  /* 0x000000161010723c */ /* 0x000fe200000018ff */
[----:B------:R-:W2:Y:S07]  /*24e0*/  LDSM.16.M88.4 R20, [R225+0x1080] ;  /* 0x00108000e114783b */ /* 0x000eae0000000200 */
[C---:B---3--:R-:W-:Y:S08]  /*24f0*/  HMMA.16816.F32 R4, R24.reuse, R28, R4 ;  /* 0x0000001c1804723c */ /* 0x048ff00000001804 */
[C---:B------:R-:W-:Y:S01]  /*2500*/  HMMA.16816.F32 R8, R24.reuse, R30, R8 ;  /* 0x0000001e1808723c */ /* 0x040fe20000001808 */
[----:B------:R-:W3:Y:S07]  /*2510*/  LDSM.16.M88.4 R28, [R228+0x10080] ;  /* 0x01008000e41c783b */ /* 0x000eee0000000200 */
[C---:B----4-:R-:W-:Y:S08]  /*2520*/  HMMA.16816.F32 R12, R24.reuse, R32, R12 ;  /* 0x00000020180c723c */ /* 0x050ff0000000180c */
[----:B------:R-:W-:Y:S01]  /*2530*/  HMMA.16816.F32 R16, R24, R34, R16 ;  /* 0x000000221810723c */ /* 0x000fe20000001810 */
[----:B------:R-:W4:Y:S05]  /*2540*/  LDSM.16.M88.4 R24, [R224+0x1080] ;  /* 0x00108000e018783b */ /* 0x000f2a0000000200 */
[----:B------:R-:W-:Y:S02]  /*2550*/  LDSM.16.M88.4 R32, [R231+0x12080] ;  /* 0x01208000e720783b */ /* 0x000fe40000000200 */
[C---:B------:R-:W-:Y:S08]  /*2560*/  HMMA.16816.F32 R4, R164.reuse, R168, R4 ;  /* 0x000000a8a404723c */ /* 0x040ff00000001804 */
[C---:B------:R-:W-:Y:S01]  /*2570*/  HMMA.16816.F32 R8, R164.reuse, R170, R8 ;  /* 0x000000aaa408723c */ /* 0x040fe20000001808 */
[----:B------:R-:W1:Y:S07]  /*2580*/  LDSM.16.M88.4 R168, [R2+0x2080] ;  /* 0x0020800002a8783b */ /* 0x000e6e0000000200 */
[C---:B--2---:R-:W-:Y:S08]  /*2590*/  HMMA.16816.F32 R12, R164.reuse, R20, R12 ;  /* 0x00000014a40c723c */ /* 0x044ff0000000180c */
[----:B------:R-:W-:Y:S01]  /*25a0*/  HMMA.16816.F32 R16, R164, R22, R16 ;  /* 0x00000016a410723c */ /* 0x000fe20000001810 */
[----:B------:R-:W2:Y:S05]  /*25b0*/  LDSM.16.M88.4 R20, [R2+0x3080] ;  /* 0x003080000214783b */ /* 0x000eaa0000000200 */
[----:B------:R-:W-:Y:S02]  /*25c0*/  LDSM.16.M88.4 R164, [R226+0x12080] ;  /* 0x01208000e2a4783b */ /* 0x000fe40000000200 */
[C---:B---3--:R-:W-:Y:S08]  /*25d0*/  HMMA.16816.F32 R4, R28.reuse, R172, R4 ;  /* 0x000000ac1c04723c */ /* 0x048ff00000001804 */
[C---:B------:R-:W-:Y:S01]  /*25e0*/  HMMA.16816.F32 R8, R28.reuse, R174, R8 ;  /* 0x000000ae1c08723c */ /* 0x040fe20000001808 */
[----:B------:R-:W3:Y:S07]  /*25f0*/  LDSM.16.M88.4 R172, [R3+0x2080] ;  /* 0x0020800003ac783b */ /* 0x000eee0000000200 */
[C---:B----4-:R-:W-:Y:S08]  /*2600*/  HMMA.16816.F32 R12, R28.reuse, R24, R12 ;  /* 0x000000181c0c723c */ /* 0x050ff0000000180c */
[----:B------:R-:W-:Y:S01]  /*2610*/  HMMA.16816.F32 R16, R28, R26, R16 ;  /* 0x0000001a1c10723c */ /* 0x000fe20000001810 */
[----:B------:R-:W4:Y:S05]  /*2620*/  LDSM.16.M88.4 R24, [R3+0x3080] ;  /* 0x003080000318783b */ /* 0x000f2a0000000200 */
[----:B------:R-:W-:Y:S02]  /*2630*/  LDSM.16.M88.4 R28, [R229+0x12080] ;  /* 0x01208000e51c783b */ /* 0x000fe40000000200 */
[C---:B-1----:R-:W-:Y:S08]  /*2640*/  HMMA.16816.F32 R4, R32.reuse, R168, R4 ;  /* 0x000000a82004723c */ /* 0x042ff00000001804 */
        /* <DEDUP_REMOVED lines=63> */
[C---:B------:R-:W-:Y:S08]  /*2a40*/  HMMA.16816.F32 R8, R32.reuse, R174, R8 ;  /* 0x000000ae2008723c */ /* 0x040ff00000001808 */
[C---:B----4-:R-:W-:Y:S08]  /*2a50*/  HMMA.16816.F32 R12, R32.reuse, R24, R12 ;  /* 0x00000018200c723c */ /* 0x050ff0000000180c */
[----:B------:R-:W-:Y:S01]  /*2a60*/  HMMA.16816.F32 R16, R32, R26, R16 ;  /* 0x0000001a2010723c */ /* 0x000fe20000001810 */
[----:B------:R-:W3:Y:S05]  /*2a70*/  LDSM.16.M88.4 R24, [R228+0x16080] ;  /* 0x01608000e418783b */ /* 0x000eea0000000200 */
[----:B------:R-:W4:Y:S02]  /*2a80*/  LDSM.16.M88.4 R32, [R224+0x7080] ;  /* 0x00708000e020783b */ /* 0x000f240000000200 */
[C---:B-1----:R-:W-:Y:S01]  /*2a90*/  HMMA.16816.F32 R4, R164.reuse, R168, R4 ;  /* 0x000000a8a404723c */ /* 0x042fe20000001804 */
[----:B------:R-:W-:Y:S04]  /*2aa0*/  DEPBAR.LE SB0, 0x0 ;  /* 0x000080000000791a */ /* 0x000fe80000000000 */
[----:B------:R-:W-:Y:S03]  /*2ab0*/  BAR.SYNC.DEFER_BLOCKING 0x0 ;  /* 0x0000000000007b1d */ /* 0x000fe60000010000 */
[C---:B------:R-:W-:Y:S08]  /*2ac0*/  HMMA.16816.F32 R8, R164.reuse, R170, R8 ;  /* 0x000000aaa408723c */ /* 0x040ff00000001808 */
[C---:B--2---:R-:W-:Y:S08]  /*2ad0*/  HMMA.16816.F32 R12, R164.reuse, R20, R12 ;  /* 0x00000014a40c723c */ /* 0x044ff0000000180c */
[----:B------:R-:W-:Y:S01]  /*2ae0*/  HMMA.16816.F32 R16, R164, R22, R16 ;  /* 0x00000016a410723c */ /* 0x000fe20000001810 */
[----:B------:R-:W-:Y:S07]  /*2af0*/  LDSM.16.M88.4 R168, [R231+0x18080] ;  /* 0x01808000e7a8783b */ /* 0x000fee0000000200 */
[C---:B---3--:R-:W-:Y:S01]  /*2b00*/  HMMA.16816.F32 R4, R24.reuse, R28, R4 ;  /* 0x0000001c1804723c */ /* 0x048fe20000001804 */
[----:B------:R-:W1:Y:S05]  /*2b10*/  LDSM.16.M88.4 R172, [R2+0x8080] ;  /* 0x0080800002ac783b */ /* 0x000e6a0000000200 */
[----:B------:R-:W2:Y:S02]  /*2b20*/  LDSM.16.M88.4 R164, [R2+0x9080] ;  /* 0x0090800002a4783b */ /* 0x000ea40000000200 */
[C---:B------:R-:W-:Y:S03]  /*2b30*/  HMMA.16816.F32 R8, R24.reuse, R30, R8 ;  /* 0x0000001e1808723c */ /* 0x040fe60000001808 */
[----:B------:R-:W-:Y:S05]  /*2b40*/  LDSM.16.M88.4 R176, [R226+0x18080] ;  /* 0x01808000e2b0783b */ /* 0x000fea0000000200 */
[C---:B----4-:R-:W-:Y:S01]  /*2b50*/  HMMA.16816.F32 R12, R24.reuse, R32, R12 ;  /* 0x00000020180c723c */ /* 0x050fe2000000180c */
[----:B------:R-:W3:Y:S05]  /*2b60*/  LDSM.16.M88.4 R180, [R3+0x8080] ;  /* 0x0080800003b4783b */ /* 0x000eea0000000200 */
[----:B------:R-:W4:Y:S02]  /*2b70*/  LDSM.16.M88.4 R184, [R3+0x9080] ;  /* 0x0090800003b8783b */ /* 0x000f240000000200 */
[----:B------:R-:W-:Y:S03]  /*2b80*/  HMMA.16816.F32 R16, R24, R34, R16 ;  /* 0x000000221810723c */ /* 0x000fe60000001810 */
[----:B------:R-:W-:Y:S01]  /*2b90*/  LDSM.16.M88.4 R188, [R225+0x8080] ;  /* 0x00808000e1bc783b */ /* 0x000fe20000000200 */
[----:B------:R-:W-:Y:S02]  /*2ba0*/  FMUL.FTZ R4, R4, c[0x0][0x2b4] ;  /* 0x0000ad0004047a20 */ /* 0x000fe40000410000 */
[----:B------:R-:W-:Y:S02]  /*2bb0*/  FMUL.FTZ R5, R5, c[0x0][0x2b4] ;  /* 0x0000ad0005057a20 */ /* 0x000fe40000410000 */
[----:B------:R-:W-:Y:S01]  /*2bc0*/  FMUL.FTZ R6, R6, c[0x0][0x2b4] ;  /* 0x0000ad0006067a20 */ /* 0x000fe20000410000 */
[----:B------:R-:W2:Y:S03]  /*2bd0*/  MUFU.TANH R197, R4 ;  /* 0x0000000400c57308 */ /* 0x000ea60000002400 */
[----:B------:R-:W-:Y:S02]  /*2be0*/  FMUL.FTZ R7, R7, c[0x0][0x2b4] ;  /* 0x0000ad0007077a20 */ /* 0x000fe40000410000 */
[----:B------:R-:W-:Y:S02]  /*2bf0*/  FMUL.FTZ R8, R8, c[0x0][0x2b4] ;  /* 0x0000ad0008087a20 */ /* 0x000fe40000410000 */
[----:B------:R-:W-:Y:S01]  /*2c00*/  FMUL.FTZ R9, R9, c[0x0][0x2b4] ;  /* 0x0000ad0009097a20 */ /* 0x000fe20000410000 */
[C---:B-1----:R-:W-:Y:S02]  /*2c10*/  HMMA.16816.F32 R20, R168.reuse, R172, RZ ;  /* 0x000000aca814723c */ /* 0x042fe400000018ff */
[----:B------:R-:W1:Y:S01]  /*2c20*/  MUFU.TANH R196, R5 ;  /* 0x0000000500c47308 */ /* 0x000e620000002400 */
[----:B------:R-:W-:Y:S02]  /*2c30*/  FMUL.FTZ R10, R10, c[0x0][0x2b4] ;  /* 0x0000ad000a0a7a20 */ /* 0x000fe40000410000 */
[----:B------:R-:W-:Y:S02]  /*2c40*/  FMUL.FTZ R11, R11, c[0x0][0x2b4] ;  /* 0x0000ad000b0b7a20 */ /* 0x000fe40000410000 */
[----:B------:R-:W-:Y:S01]  /*2c50*/  FMUL.FTZ R12, R12, c[0x0][0x2b4] ;  /* 0x0000ad000c0c7a20 */ /* 0x000fe20000410000 */
[C---:B------:R-:W-:Y:S01]  /*2c60*/  HMMA.16816.F32 R24, R168.reuse, R174, RZ ;  /* 0x000000aea818723c */ /* 0x040fe200000018ff */
[----:B------:R-:W1:Y:S03]  /*2c70*/  LDSM.16.M88.4 R172, [R229+0x18080] ;  /* 0x01808000e5ac783b */ /* 0x000e660000000200 */
[----:B------:R-:W1:Y:S01]  /*2c80*/  MUFU.TANH R199, R6 ;  /* 0x0000000600c77308 */ /* 0x000e620000002400 */
[----:B------:R-:W-:Y:S02]  /*2c90*/  FMUL.FTZ R13, R13, c[0x0][0x2b4] ;  /* 0x0000ad000d0d7a20 */ /* 0x000fe40000410000 */
[----:B------:R-:W-:Y:S01]  /*2ca0*/  FMUL.FTZ R14, R14, c[0x0][0x2b4] ;  /* 0x0000ad000e0e7a20 */ /* 0x000fe20000410000 */
[C---:B--2---:R-:W-:Y:S01]  /*2cb0*/  HMMA.16816.F32 R28, R168.reuse, R164, RZ ;  /* 0x000000a4a81c723c */ /* 0x044fe200000018ff */
[----:B------:R-:W-:Y:S03]  /*2cc0*/  FMUL.FTZ R15, R15, c[0x0][0x2b4] ;  /* 0x0000ad000f0f7a20 */ /* 0x000fe60000410000 */
[----:B------:R-:W-:Y:S02]  /*2cd0*/  FMUL.FTZ R16, R16, c[0x0][0x2b4] ;  /* 0x0000ad0010107a20 */ /* 0x000fe40000410000 */
[----:B------:R2:W-:Y:S01]  /*2ce0*/  MUFU.TANH R198, R7 ;  /* 0x0000000700c67308 */ /* 0x0005e20000002400 */
[----:B------:R-:W-:Y:S01]  /*2cf0*/  FMUL.FTZ R17, R17, c[0x0][0x2b4] ;  /* 0x0000ad0011117a20 */ /* 0x000fe20000410000 */
[----:B------:R-:W-:Y:S01]  /*2d00*/  HMMA.16816.F32 R32, R168, R166, RZ ;  /* 0x000000a6a820723c */ /* 0x000fe200000018ff */
[----:B------:R-:W1:Y:S03]  /*2d10*/  LDSM.16.M88.4 R164, [R225+0x9080] ;  /* 0x00908000e1a4783b */ /* 0x000e660000000200 */
[----:B------:R-:W-:Y:S02]  /*2d20*/  FMUL.FTZ R18, R18, c[0x0][0x2b4] ;  /* 0x0000ad0012127a20 */ /* 0x000fe40000410000 */
[----:B------:R-:W-:Y:S02]  /*2d30*/  LDSM.16.M88.4 R168, [R228+0x18080] ;  /* 0x01808000e4a8783b */ /* 0x000fe40000000200 */
[C---:B---3--:R-:W-:Y:S01]  /*2d40*/  HMMA.16816.F32 R20, R176.reuse, R180, R20 ;  /* 0x000000b4b014723c */ /* 0x048fe20000001814 */
[----:B------:R-:W3:Y:S07]  /*2d50*/  MUFU.TANH R195, R8 ;  /* 0x0000000800c37308 */ /* 0x000eee0000002400 */
[C---:B------:R-:W-:Y:S01]  /*2d60*/  HMMA.16816.F32 R24, R176.reuse, R182, R24 ;  /* 0x000000b6b018723c */ /* 0x040fe20000001818 */
[----:B------:R-:W3:Y:S05]  /*2d70*/  LDSM.16.M88.4 R180, [R224+0x8080] ;  /* 0x00808000e0b4783b */ /* 0x000eea0000000200 */
[----:B--2---:R-:W-:Y:S02]  /*2d80*/  LDSM.16.M88.4 R4, [R224+0xd080] ;  /* 0x00d08000e004783b */ /* 0x004fe40000000200 */
[C---:B----4-:R-:W-:Y:S08]  /*2d90*/  HMMA.16816.F32 R28, R176.reuse, R184, R28 ;  /* 0x000000b8b01c723c */ /* 0x050ff0000000181c */
[----:B------:R-:W-:Y:S01]  /*2da0*/  HMMA.16816.F32 R32, R176, R186, R32 ;  /* 0x000000bab020723c */ /* 0x000fe20000001820 */
[----:B------:R-:W2:Y:S05]  /*2db0*/  LDSM.16.M88.4 R176, [R224+0x9080] ;  /* 0x00908000e0b0783b */ /* 0x000eaa0000000200 */
[----:B------:R-:W-:Y:S02]  /*2dc0*/  LDSM.16.M88.4 R184, [R231+0x1a080] ;  /* 0x01a08000e7b8783b */ /* 0x000fe40000000200 */
[C---:B-1----:R-:W-:Y:S08]  /*2dd0*/  HMMA.16816.F32 R20, R172.reuse, R188, R20 ;  /* 0x000000bcac14723c */ /* 0x042ff00000001814 */
[C---:B------:R-:W-:Y:S01]  /*2de0*/  HMMA.16816.F32 R24, R172.reuse, R190, R24 ;  /* 0x000000beac18723c */ /* 0x040fe20000001818 */
[----:B------:R-:W1:Y:S07]  /*2df0*/  LDSM.16.M88.4 R188, [R2+0xa080] ;  /* 0x00a0800002bc783b */ /* 0x000e6e0000000200 */
[C---:B------:R-:W-:Y:S08]  /*2e00*/  HMMA.16816.F32 R28, R172.reuse, R164, R28 ;  /* 0x000000a4ac1c723c */ /* 0x040ff0000000181c */
[----:B------:R-:W-:Y:S01]  /*2e10*/  HMMA.16816.F32 R32, R172, R166, R32 ;  /* 0x000000a6ac20723c */ /* 0x000fe20000001820 */
[----:B------:R-:W4:Y:S05]  /*2e20*/  LDSM.16.M88.4 R164, [R2+0xb080] ;  /* 0x00b0800002a4783b */ /* 0x000f2a0000000200 */
[----:B------:R-:W-:Y:S02]  /*2e30*/  LDSM.16.M88.4 R172, [R226+0x1a080] ;  /* 0x01a08000e2ac783b */ /* 0x000fe40000000200 */
[C---:B---3--:R-:W-:Y:S08]  /*2e40*/  HMMA.16816.F32 R20, R168.reuse, R180, R20 ;  /* 0x000000b4a814723c */ /* 0x048ff00000001814 */
[C---:B------:R-:W-:Y:S01]  /*2e50*/  HMMA.16816.F32 R24, R168.reuse, R182, R24 ;  /* 0x000000b6a818723c */ /* 0x040fe20000001818 */
[----:B------:R-:W3:Y:S07]  /*2e60*/  LDSM.16.M88.4 R180, [R3+0xa080] ;  /* 0x00a0800003b4783b */ /* 0x000eee0000000200 */
[C---:B--2---:R-:W-:Y:S08]  /*2e70*/  HMMA.16816.F32 R28, R168.reuse, R176, R28 ;  /* 0x000000b0a81c723c */ /* 0x044ff0000000181c */
[----:B------:R-:W-:Y:S01]  /*2e80*/  HMMA.16816.F32 R32, R168, R178, R32 ;  /* 0x000000b2a820723c */ /* 0x000fe20000001820 */
[----:B------:R-:W2:Y:S05]  /*2e90*/  LDSM.16.M88.4 R168, [R3+0xb080] ;  /* 0x00b0800003a8783b */ /* 0x000eaa0000000200 */
[----:B------:R-:W-:Y:S02]  /*2ea0*/  LDSM.16.M88.4 R176, [R229+0x1a080] ;  /* 0x01a08000e5b0783b */ /* 0x000fe40000000200 */
[C---:B-1----:R-:W-:Y:S08]  /*2eb0*/  HMMA.16816.F32 R20, R184.reuse, R188, R20 ;  /* 0x000000bcb814723c */ /* 0x042ff00000001814 */
[C---:B------:R-:W-:Y:S01]  /*2ec0*/  HMMA.16816.F32 R24, R184.reuse, R190, R24 ;  /* 0x000000beb818723c */ /* 0x040fe20000001818 */
[----:B------:R-:W1:Y:S07]  /*2ed0*/  LDSM.16.M88.4 R188, [R225+0xa080] ;  /* 0x00a08000e1bc783b */ /* 0x000e6e0000000200 */
[C---:B----4-:R-:W-:Y:S08]  /*2ee0*/  HMMA.16816.F32 R28, R184.reuse, R164, R28 ;  /* 0x000000a4b81c723c */ /* 0x050ff0000000181c */
        /* <DEDUP_REMOVED lines=36> */
[----:B------:R-:W-:Y:S05]  /*3130*/  LDSM.16.M88.4 R168, [R231+0x1e080] ;  /* 0x01e08000e7a8783b */ /* 0x000fea0000000200 */
[----:B------:R-:W2:Y:S02]  /*3140*/  LDSM.16.M88.4 R176, [R2+0xe080] ;  /* 0x00e0800002b0783b */ /* 0x000ea40000000200 */
[C---:B-1----:R-:W-:Y:S01]  /*3150*/  HMMA.16816.F32 R20, R180.reuse, R188, R20 ;  /* 0x000000bcb414723c */ /* 0x042fe20000001814 */
[----:B------:R-:W1:Y:S07]  /*3160*/  MUFU.TANH R188, R9 ;  /* 0x0000000900bc7308 */ /* 0x000e6e0000002400 */
[C---:B------:R-:W-:Y:S03]  /*3170*/  HMMA.16816.F32 R24, R180.reuse, R190, R24 ;  /* 0x000000beb418723c */ /* 0x040fe60000001818 */
[----:B------:R-:W1:Y:S05]  /*3180*/  MUFU.TANH R190, R10 ;  /* 0x0000000a00be7308 */ /* 0x000e6a0000002400 */
[C---:B----4-:R-:W-:Y:S05]  /*3190*/  HMMA.16816.F32 R28, R180.reuse, R164, R28 ;  /* 0x000000a4b41c723c */ /* 0x050fea000000181c */
[----:B------:R4:W1:Y:S02]  /*31a0*/  MUFU.TANH R189, R11 ;  /* 0x0000000b00bd7308 */ /* 0x0008640000002400 */
[----:B------:R-:W-:Y:S01]  /*31b0*/  FMUL.FTZ R164, R19, c[0x0][0x2b4] ;  /* 0x0000ad0013a47a20 */ /* 0x000fe20000410000 */
[----:B------:R-:W-:Y:S07]  /*31c0*/  HMMA.16816.F32 R32, R180, R166, R32 ;  /* 0x000000a6b420723c */ /* 0x000fee0000001820 */
[----:B------:R-:W1:Y:S01]  /*31d0*/  MUFU.TANH R182, R12 ;  /* 0x0000000c00b67308 */ /* 0x000e620000002400 */
[C---:B---3--:R-:W-:Y:S08]  /*31e0*/  HMMA.16816.F32 R20, R172.reuse, R184, R20 ;  /* 0x000000b8ac14723c */ /* 0x048ff00000001814 */
[C---:B------:R-:W-:Y:S01]  /*31f0*/  HMMA.16816.F32 R24, R172.reuse, R186, R24 ;  /* 0x000000baac18723c */ /* 0x040fe20000001818 */
[----:B------:R-:W3:Y:S01]  /*3200*/  MUFU.TANH R181, R13 ;  /* 0x0000000d00b57308 */ /* 0x000ee20000002400 */
[----:B----4-:R-:W4:Y:S06]  /*3210*/  LDSM.16.M88.4 R8, [R2+0xf080] ;  /* 0x00f080000208783b */ /* 0x010f2c0000000200 */
[C---:B------:R-:W-:Y:S03]  /*3220*/  HMMA.16816.F32 R28, R172.reuse, R4, R28 ;  /* 0x00000004ac1c723c */ /* 0x040fe6000000181c */
[----:B------:R-:W-:Y:S05]  /*3230*/  MUFU.TANH R184, R14 ;  /* 0x0000000e00b87308 */ /* 0x000fea0000002400 */
[----:B------:R-:W-:Y:S01]  /*3240*/  HMMA.16816.F32 R32, R172, R6, R32 ;  /* 0x00000006ac20723c */ /* 0x000fe20000001820 */
[----:B------:R-:W-:Y:S04]  /*3250*/  LDSM.16.M88.4 R4, [R226+0x1e080] ;  /* 0x01e08000e204783b */ /* 0x000fe80000000200 */
[----:B------:R1:W-:Y:S03]  /*3260*/  MUFU.TANH R183, R15 ;  /* 0x0000000f00b77308 */ /* 0x0003e60000002400 */
[C---:B--2---:R-:W-:Y:S07]  /*3270*/  HMMA.16816.F32 R20, R168.reuse, R176, R20 ;  /* 0x000000b0a814723c */ /* 0x044fee0000001814 */
[----:B------:R-:W-:Y:S01]  /*3280*/  MUFU.TANH R180, R16 ;  /* 0x0000001000b47308 */ /* 0x000fe20000002400 */
[C---:B------:R-:W-:Y:S09]  /*3290*/  HMMA.16816.F32 R24, R168.reuse, R178, R24 ;  /* 0x000000b2a818723c */ /* 0x040ff20000001818 */
[----:B------:R-:W-:Y:S01]  /*32a0*/  MUFU.TANH R176, R17 ;  /* 0x0000001100b07308 */ /* 0x000fe20000002400 */
[C---:B----4-:R-:W-:Y:S01]  /*32b0*/  HMMA.16816.F32 R28, R168.reuse, R8, R28 ;  /* 0x00000008a81c723c */ /* 0x050fe2000000181c */
[----:B-1----:R-:W1:Y:S08]  /*32c0*/  LDSM.16.M88.4 R12, [R3+0xe080] ;  /* 0x00e08000030c783b */ /* 0x002e700000000200 */
[----:B------:R2:W-:Y:S03]  /*32d0*/  MUFU.TANH R178, R18 ;  /* 0x0000001200b27308 */ /* 0x0005e60000002400 */
[----:B------:R-:W-:Y:S01]  /*32e0*/  FSEL R8, R197, -INF , P3 ;  /* 0xff800000c5087808 */ /* 0x000fe20001800000 */
[----:B------:R-:W-:Y:S04]  /*32f0*/  HMMA.16816.F32 R32, R168, R10, R32 ;  /* 0x0000000aa820723c */ /* 0x000fe80000001820 */
[--C-:B------:R-:W-:Y:S02]  /*3300*/  FFMA.FTZ R8, R8, c[0x0][0x29c], -R193.reuse ;  /* 0x0000a70008087a23 */ /* 0x100fe400000108c1 */
[----:B------:R4:W-:Y:S10]  /*3310*/  MUFU.TANH R177, R164 ;  /* 0x000000a400b17308 */ /* 0x0009f40000002400 */
[----:B------:R3:W-:Y:S01]  /*3320*/  MUFU.EX2 R172, R8 ;  /* 0x0000000800ac7308 */ /* 0x0007e20000000800 */
[----:B--2---:R-:W2:Y:S01]  /*3330*/  LDSM.16.M88.4 R16, [R3+0xf080] ;  /* 0x00f080000310783b */ /* 0x004ea20000000200 */
[----:B----4-:R-:W-:Y:S01]  /*3340*/  FSEL R164, R196, -INF , P0 ;  /* 0xff800000c4a47808 */ /* 0x010fe20000000000 */
[C---:B-1----:R-:W-:Y:S05]  /*3350*/  HMMA.16816.F32 R20, R4.reuse, R12, R20 ;  /* 0x0000000c0414723c */ /* 0x042fea0000001814 */
[--C-:B------:R-:W-:Y:S02]  /*3360*/  FFMA.FTZ R170, R164, c[0x0][0x29c], -R193.reuse ;  /* 0x0000a700a4aa7a23 */ /* 0x100fe400000108c1 */
[----:B------:R-:W-:Y:S01]  /*3370*/  FSEL R12, R199, -INF , P3 ;  /* 0xff800000c70c7808 */ /* 0x000fe20001800000 */
[C---:B------:R-:W-:Y:S01]  /*3380*/  HMMA.16816.F32 R24, R4.reuse, R14, R24 ;  /* 0x0000000e0418723c */ /* 0x040fe20000001818 */
[----:B---3--:R-:W-:Y:S02]  /*3390*/  LDSM.16.M88.4 R8, [R229+0x1e080] ;  /* 0x01e08000e508783b */ /* 0x008fe40000000200 */
[----:B------:R-:W1:Y:S01]  /*33a0*/  MUFU.EX2 R170, R170 ;  /* 0x000000aa00aa7308 */ /* 0x000e620000000800 */
[--C-:B------:R-:W-:Y:S01]  /*33b0*/  FFMA.FTZ R12, R12, c[0x0][0x29c], -R192.reuse ;  /* 0x0000a7000c0c7a23 */ /* 0x100fe200000108c0 */
[----:B------:R-:W-:Y:S01]  /*33c0*/  LOP3.LUT P3, RZ, R239, 0x8, RZ, 0xc0, !PT ;  /* 0x00000008efff7812 */ /* 0x000fe2000786c0ff */
[----:B------:R-:W3:Y:S07]  /*33d0*/  LDSM.16.M88.4 R164, [R225+0xe080] ;  /* 0x00e08000e1a4783b */ /* 0x000eee0000000200 */
[----:B------:R4:W-:Y:S01]  /*33e0*/  MUFU.EX2 R173, R12 ;  /* 0x0000000c00ad7308 */ /* 0x0009e20000000800 */
[C---:B--2---:R-:W-:Y:S07]  /*33f0*/  HMMA.16816.F32 R28, R4.reuse, R16, R28 ;  /* 0x00000010041c723c */ /* 0x044fee000000181c */
[----:B------:R-:W-:Y:S01]  /*3400*/  FSEL R16, R195, -INF , P5 ;  /* 0xff800000c3107808 */ /* 0x000fe20002800000 */
[----:B------:R-:W-:Y:S04]  /*3410*/  HMMA.16816.F32 R32, R4, R18, R32 ;  /* 0x000000120420723c */ /* 0x000fe80000001820 */
[--C-:B------:R-:W-:Y:S03]  /*3420*/  FFMA.FTZ R16, R16, c[0x0][0x29c], -R193.reuse ;  /* 0x0000a70010107a23 */ /* 0x100fe600000108c1 */
[----:B------:R-:W-:Y:S01]  /*3430*/  FSEL R4, R188, -INF , P4 ;  /* 0xff800000bc047808 */ /* 0x000fe20002000000 */
[----:B------:R2:W1:Y:S01]  /*3440*/  MUFU.EX2 R169, R16 ;  /* 0x0000001000a97308 */ /* 0x0004620000000800 */
[----:B----4-:R-:W-:Y:S02]  /*3450*/  FSEL R12, R198, -INF , P0 ;  /* 0xff800000c60c7808 */ /* 0x010fe40000000000 */
[----:B------:R-:W-:Y:S03]  /*3460*/  LOP3.LUT P0, RZ, R239, 0x1, RZ, 0xc0, !PT ;  /* 0x00000001efff7812 */ /* 0x000fe6000780c0ff */
[--C-:B------:R-:W-:Y:S02]  /*3470*/  FFMA.FTZ R168, R12, c[0x0][0x29c], -R192.reuse ;  /* 0x0000a7000ca87a23 */ /* 0x100fe400000108c0 */
[----:B------:R-:W4:Y:S01]  /*3480*/  LDSM.16.M88.4 R12, [R225+0xf080] ;  /* 0x00f08000e10c783b */ /* 0x000f220000000200 */
[C---:B---3--:R-:W-:Y:S01]  /*3490*/  HMMA.16816.F32 R20, R8.reuse, R164, R20 ;  /* 0x000000a40814723c */ /* 0x048fe20000001814 */
[----:B------:R3:W-:Y:S06]  /*34a0*/  MUFU.EX2 R175, R168 ;  /* 0x000000a800af7308 */ /* 0x0007ec0000000800 */
[----:B------:R-:W-:Y:S01]  /*34b0*/  FSEL R164, R190, -INF , P5 ;  /* 0xff800000bea47808 */ /* 0x000fe20002800000 */
[C---:B------:R-:W-:Y:S01]  /*34c0*/  HMMA.16816.F32 R24, R8.reuse, R166, R24 ;  /* 0x000000a60818723c */ /* 0x040fe20000001818 */
[----:B------:R-:W-:Y:S03]  /*34d0*/  PLOP3.LUT P5, PT, PT, PT, UP0, 0x80, 0x0 ;  /* 0x000000000000781c */ /* 0x000fe60003faf008 */
[--C-:B------:R-:W-:Y:S01]  /*34e0*/  FFMA.FTZ R164, R164, c[0x0][0x29c], -R192.reuse ;  /* 0x0000a700a4a47a23 */ /* 0x100fe200000108c0 */
[----:B--2---:R-:W-:Y:S03]  /*34f0*/  LDSM.16.M88.4 R16, [R224+0xe080] ;  /* 0x00e08000e010783b */ /* 0x004fe60000000200 */
[----:B------:R2:W-:Y:S01]  /*3500*/  MUFU.EX2 R174, R164 ;  /* 0x000000a400ae7308 */ /* 0x0005e20000000800 */
[--C-:B---3--:R-:W-:Y:S02]  /*3510*/  FFMA.FTZ R168, R4, c[0x0][0x29c], -R193.reuse ;  /* 0x0000a70004a87a23 */ /* 0x108fe400000108c1 */
[----:B------:R-:W3:Y:S07]  /*3520*/  LDSM.16.M88.4 R4, [R228+0x1e080] ;  /* 0x01e08000e404783b */ /* 0x000eee0000000200 */
[----:B------:R-:W1:Y:S01]  /*3530*/  MUFU.EX2 R168, R168 ;  /* 0x000000a800a87308 */ /* 0x000e620000000800 */
[C---:B----4-:R-:W-:Y:S03]  /*3540*/  HMMA.16816.F32 R28, R8.reuse, R12, R28 ;  /* 0x0000000c081c723c */ /* 0x050fe6000000181c */
[----:B--2---:R-:W-:Y:S04]  /*3550*/  FSEL R164, R189, -INF , P4 ;  /* 0xff800000bda47808 */ /* 0x004fe80002000000 */
[----:B------:R-:W-:Y:S01]  /*3560*/  FSEL R12, R182, -INF , P3 ;  /* 0xff800000b60c7808 */ /* 0x000fe20001800000 */
[----:B------:R-:W-:Y:S01]  /*3570*/  HMMA.16816.F32 R32, R8, R14, R32 ;  /* 0x0000000e0820723c */ /* 0x000fe20000001820 */
[----:B------:R-:W2:Y:S03]  /*3580*/  LDS R8, [R243.X4+0x20180] ;  /* 0x02018000f3087984 */ /* 0x000ea60000004800 */
[----:B------:R-:W-:Y:S02]  /*3590*/  FFMA.FTZ R171, R164, c[0x0][0x29c], -R192 ;  /* 0x0000a700a4ab7a23 */ /* 0x000fe400000108c0 */
[----:B------:R-:W4:Y:S01]  /*35a0*/  LDSM.16.M88.4 R164, [R224+0xf080] ;  /* 0x00f08000e0a4783b */ /* 0x000f220000000200 */
[----:B------:R-:W-:Y:S01]  /*35b0*/  FSEL R9, R181, -INF , P2 ;  /* 0xff800000b5097808 */ /* 0x000fe20001000000 */
[----:B------:R-:W-:Y:S01]  /*35c0*/  FFMA.FTZ R14, -R188, R188, 1 ;  /* 0x3f800000bc0e7423 */ /* 0x000fe200000101bc */
[----:B-1----:R-:W-:Y:S01]  /*35d0*/  F2FP.PACK_AB R15, R170, R172 ;  /* 0x000000acaa0f723e */ /* 0x002fe200000000ff */
[----:B------:R-:W-:Y:S02]  /*35e0*/  MUFU.EX2 R171, R171 ;  /* 0x000000ab00ab7308 */ /* 0x000fe40000000800 */
[--C-:B------:R-:W-:Y:S02]  /*35f0*/  FFMA.FTZ R9, R9, c[0x0][0x29c], -R193.reuse ;  /* 0x0000a70009097a23 */ /* 0x100fe400000108c1 */
[--C-:B------:R-:W-:Y:S01]  /*3600*/  FFMA.FTZ R12, R12, c[0x0][0x29c], -R193.reuse ;  /* 0x0000a7000c0c7a23 */ /* 0x100fe200000108c1 */
[C---:B---3--:R-:W-:Y:S05]  /*3610*/  HMMA.16816.F32 R20, R4.reuse, R16, R20 ;  /* 0x000000100414723c */ /* 0x048fea0000001814 */
[----:B------:R1:W-:Y:S02]  /*3620*/  MUFU.EX2 R10, R9 ;  /* 0x00000009000a7308 */ /* 0x0003e40000000800 */
[----:B------:R-:W-:Y:S01]  /*3630*/  FFMA.FTZ R16, -R176, R176, 1 ;  /* 0x3f800000b0107423 */ /* 0x000fe200000101b0 */
[C---:B------:R-:W-:Y:S07]  /*3640*/  HMMA.16816.F32 R24, R4.reuse, R18, R24 ;  /* 0x000000120418723c */ /* 0x040fee0000001818 */
[----:B------:R3:W3:Y:S09]  /*3650*/  MUFU.EX2 R11, R12 ;  /* 0x0000000c000b7308 */ /* 0x0006f20000000800 */
[----:B--2---:R-:W-:Y:S01]  /*3660*/  FADD.FTZ R20, R20, -R8 ;  /* 0x8000000814147221 */ /* 0x004fe20000010000 */
[----:B-1----:R-:W-:Y:S01]  /*3670*/  FSEL R9, R184, -INF , P3 ;  /* 0xff800000b8097808 */ /* 0x002fe20001800000 */
[C---:B----4-:R-:W-:Y:S03]  /*3680*/  HMMA.16816.F32 R28, R4.reuse, R164, R28 ;  /* 0x000000a4041c723c */ /* 0x050fe6000000181c */
[----:B------:R-:W-:Y:S02]  /*3690*/  FMUL.FTZ R20, R172, R20 ;  /* 0x00000014ac147220 */ /* 0x000fe40000410000 */
[----:B------:R-:W-:Y:S02]  /*36a0*/  FFMA.FTZ R9, R9, c[0x0][0x29c], -R192 ;  /* 0x0000a70009097a23 */ /* 0x000fe400000108c0 */
[--C-:B------:R-:W-:Y:S01]  /*36b0*/  FADD.FTZ R24, R24, -R8.reuse ;  /* 0x8000000818187221 */ /* 0x100fe20000010000 */
[----:B------:R-:W-:Y:S01]  /*36c0*/  HMMA.16816.F32 R32, R4, R166, R32 ;  /* 0x000000a60420723c */ /* 0x000fe20000001820 */
[----:B------:R1:W-:Y:S03]  /*36d0*/  MUFU.EX2 R19, R9 ;  /* 0x0000000900137308 */ /* 0x0003e60000000800 */
[--C-:B------:R-:W-:Y:S01]  /*36e0*/  FADD.FTZ R21, R21, -R8.reuse ;  /* 0x8000000815157221 */ /* 0x100fe20000010000 */
[----:B---3--:R-:W-:Y:S01]  /*36f0*/  FSEL R12, R176, -INF , P0 ;  /* 0xff800000b00c7808 */ /* 0x008fe20000000000 */
[----:B------:R-:W-:Y:S01]  /*3700*/  FADD.FTZ R25, R25, -R8 ;  /* 0x8000000819197221 */ /* 0x000fe20000010000 */
[----:B------:R-:W-:Y:S01]  /*3710*/  FSEL R4, R178, -INF , P1 ;  /* 0xff800000b2047808 */ /* 0x000fe20000800000 */
[----:B------:R-:W-:Y:S01]  /*3720*/  FMUL.FTZ R7, R169, R24 ;  /* 0x00000018a9077220 */ /* 0x000fe20000410000 */
[----:B------:R-:W-:Y:S03]  /*3730*/  FSEL R5, R177, -INF , P0 ;  /* 0xff800000b1057808 */ /* 0x000fe60000000000 */
[----:B------:R-:W-:Y:S02]  /*3740*/  FFMA.FTZ R6, R4, c[0x0][0x29c], -R192 ;  /* 0x0000a70004067a23 */ /* 0x000fe400000108c0 */
[----:B------:R-:W-:Y:S02]  /*3750*/  FMUL.FTZ R25, R168, R25 ;  /* 0x00000019a8197220 */ /* 0x000fe40000410000 */
[----:B------:R2:W-:Y:S01]  /*3760*/  MUFU.EX2 R17, R6 ;  /* 0x0000000600117308 */ /* 0x0005e20000000800 */
[--C-:B------:R-:W-:Y:S02]  /*3770*/  FADD.FTZ R29, R29, -R8.reuse ;  /* 0x800000081d1d7221 */ /* 0x100fe40000010000 */
[----:B------:R-:W-:Y:S02]  /*3780*/  FMUL.FTZ R21, R170, R21 ;  /* 0x00000015aa157220 */ /* 0x000fe40000410000 */
[----:B------:R-:W-:Y:S03]  /*3790*/  FFMA.FTZ R4, -R196, R196, 1 ;  /* 0x3f800000c4047423 */ /* 0x000fe600000101c4 */
[--C-:B------:R-:W-:Y:S01]  /*37a0*/  FADD.FTZ R13, R32, -R8.reuse ;  /* 0x80000008200d7221 */ /* 0x100fe20000010000 */
[----:B-1----:R-:W-:Y:S01]  /*37b0*/  FSEL R9, R183, -INF , P2 ;  /* 0xff800000b7097808 */ /* 0x002fe20001000000 */
[----:B------:R-:W-:Y:S02]  /*37c0*/  FADD.FTZ R33, R33, -R8 ;  /* 0x8000000821217221 */ /* 0x000fe40000010000 */
[----:B------:R-:W-:Y:S02]  /*37d0*/  FMUL.FTZ R21, R4, R21 ;  /* 0x0000001504157220 */ /* 0x000fe40000410000 */
[--C-:B------:R-:W-:Y:S01]  /*37e0*/  FFMA.FTZ R9, R9, c[0x0][0x29c], -R192.reuse ;  /* 0x0000a70009097a23 */ /* 0x100fe200000108c0 */
[----:B------:R-:W1:Y:S01]  /*37f0*/  LDS R4, [R243.X4+0x201a0] ;  /* 0x0201a000f3047984 */ /* 0x000e620000004800 */
[----:B------:R-:W-:Y:S02]  /*3800*/  FFMA.FTZ R192, R5, c[0x0][0x29c], -R192 ;  /* 0x0000a70005c07a23 */ /* 0x000fe400000108c0 */
[----:B------:R3:W-:Y:S01]  /*3810*/  MUFU.EX2 R18, R9 ;  /* 0x0000000900127308 */ /* 0x0007e20000000800 */
[----:B------:R-:W-:Y:S01]  /*3820*/  FFMA.FTZ R5, -R197, R197, 1 ;  /* 0x3f800000c5057423 */ /* 0x000fe200000101c5 */
[----:B------:R4:W-:Y:S03]  /*3830*/  STS [R240], R15 ;  /* 0x0000000ff0007388 */ /* 0x0009e60000000800 */
[----:B------:R-:W-:Y:S01]  /*3840*/  FMUL.FTZ R20, R5, R20 ;  /* 0x0000001405147220 */ /* 0x000fe20000410000 */
[----:B------:R-:W-:Y:S01]  /*3850*/  F2FP.PACK_AB R5, R10, R11 ;  /* 0x0000000b0a05723e */ /* 0x000fe200000000ff */
[----:B--2---:R-:W-:Y:S02]  /*3860*/  FADD.FTZ R6, R28, -R8 ;  /* 0x800000081c067221 */ /* 0x004fe40000010000 */
[----:B------:R-:W-:Y:S01]  /*3870*/  FFMA.FTZ R8, -R195, R195, 1 ;  /* 0x3f800000c3087423 */ /* 0x000fe200000101c3 */
[----:B------:R-:W-:Y:S01]  /*3880*/  MUFU.EX2 R192, R192 ;  /* 0x000000c000c07308 */ /* 0x000fe20000000800 */
[----:B------:R-:W-:Y:S02]  /*3890*/  FMUL.FTZ R6, R11, R6 ;  /* 0x000000060b067220 */ /* 0x000fe40000410000 */
[----:B------:R-:W-:Y:S02]  /*38a0*/  FMUL.FTZ R7, R8, R7 ;  /* 0x0000000708077220 */ /* 0x000fe40000410000 */
[----:B------:R-:W-:Y:S02]  /*38b0*/  FFMA.FTZ R8, -R182, R182, 1 ;  /* 0x3f800000b6087423 */ /* 0x000fe400000101b6 */
[----:B------:R-:W-:Y:S02]  /*38c0*/  FMUL.FTZ R10, R10, R29 ;  /* 0x0000001d0a0a7220 */ /* 0x000fe40000410000 */
[----:B------:R-:W-:Y:S02]  /*38d0*/  FMUL.FTZ R11, R14, R25 ;  /* 0x000000190e0b7220 */ /* 0x000fe40000410000 */
[----:B------:R-:W-:Y:S02]  /*38e0*/  FFMA.FTZ R14, -R181, R181, 1 ;  /* 0x3f800000b50e7423 */ /* 0x000fe400000101b5 */
[----:B------:R-:W-:Y:S01]  /*38f0*/  FMUL.FTZ R6, R8, R6 ;  /* 0x0000000608067220 */ /* 0x000fe20000410000 */
[C---:B---3--:R-:W-:Y:S01]  /*3900*/  FSEL R9, R180.reuse, -INF , P1 ;  /* 0xff800000b4097808 */ /* 0x048fe20000800000 */
[----:B------:R-:W-:Y:S01]  /*3910*/  FFMA.FTZ R8, -R180, R180, 1 ;  /* 0x3f800000b4087423 */ /* 0x000fe200000101b4 */
[----:B------:R-:W-:Y:S01]  /*3920*/  F2FP.PACK_AB R11, R11, R7 ;  /* 0x000000070b0b723e */ /* 0x000fe200000000ff */
[----:B------:R-:W-:Y:S01]  /*3930*/  FMUL.FTZ R14, R14, R10 ;  /* 0x0000000a0e0e7220 */ /* 0x000fe20000410000 */
[----:B------:R-:W-:Y:S01]  /*3940*/  F2FP.PACK_AB R7, R171, R174 ;  /* 0x000000aeab07723e */ /* 0x000fe200000000ff */
[--C-:B------:R-:W-:Y:S01]  /*3950*/  FFMA.FTZ R9, R9, c[0x0][0x29c], -R193.reuse ;  /* 0x0000a70009097a23 */ /* 0x100fe200000108c1 */
[----:B------:R-:W-:Y:S01]  /*3960*/  F2FP.PACK_AB R10, R21, R20 ;  /* 0x00000014150a723e */ /* 0x000fe200000000ff */
[----:B------:R-:W-:Y:S01]  /*3970*/  FFMA.FTZ R193, R12, c[0x0][0x29c], -R193 ;  /* 0x0000a7000cc17a23 */ /* 0x000fe200000108c1 */
[----:B------:R-:W-:Y:S01]  /*3980*/  F2FP.PACK_AB R12, R168, R169 ;  /* 0x000000a9a80c723e */ /* 0x000fe200000000ff */
[----:B----4-:R-:W-:Y:S01]  /*3990*/  FFMA.FTZ R15, -R183, R183, 1 ;  /* 0x3f800000b70f7423 */ /* 0x010fe200000101b7 */
[----:B------:R-:W-:Y:S01]  /*39a0*/  F2FP.PACK_AB R14, R14, R6 ;  /* 0x000000060e0e723e */ /* 0x000fe200000000ff */
[----:B------:R-:W2:Y:S01]  /*39b0*/  MUFU.EX2 R9, R9 ;  /* 0x0000000900097308 */ /* 0x000ea20000000800 */
[----:B------:R-:W-:Y:S01]  /*39c0*/  IADD3 R6, R240, R200, RZ ;  /* 0x000000c8f0067210 */ /* 0x000fe20007ffe0ff */
[--C-:B-1----:R-:W-:Y:S02]  /*39d0*/  FADD.FTZ R22, R22, -R4.reuse ;  /* 0x8000000416167221 */ /* 0x102fe40000010000 */
[--C-:B------:R-:W-:Y:S02]  /*39e0*/  FADD.FTZ R23, R23, -R4.reuse ;  /* 0x8000000417177221 */ /* 0x100fe40000010000 */
[--C-:B------:R-:W-:Y:S02]  /*39f0*/  FADD.FTZ R26, R26, -R4.reuse ;  /* 0x800000041a1a7221 */ /* 0x100fe40000010000 */
[----:B------:R-:W-:Y:S02]  /*3a00*/  FMUL.FTZ R23, R175, R23 ;  /* 0x00000017af177220 */ /* 0x000fe40000410000 */
[----:B------:R-:W1:Y:S01]  /*3a10*/  MUFU.EX2 R193, R193 ;  /* 0x000000c100c17308 */ /* 0x000e620000000800 */
[--C-:B------:R-:W-:Y:S02]  /*3a20*/  FADD.FTZ R27, R27, -R4.reuse ;  /* 0x800000041b1b7221 */ /* 0x100fe40000010000 */
[--C-:B------:R-:W-:Y:S02]  /*3a30*/  FADD.FTZ R30, R30, -R4.reuse ;  /* 0x800000041e1e7221 */ /* 0x100fe40000010000 */
[--C-:B------:R-:W-:Y:S02]  /*3a40*/  FADD.FTZ R31, R31, -R4.reuse ;  /* 0x800000041f1f7221 */ /* 0x100fe40000010000 */
[--C-:B------:R-:W-:Y:S02]  /*3a50*/  FADD.FTZ R34, R34, -R4.reuse ;  /* 0x8000000422227221 */ /* 0x100fe40000010000 */
[----:B------:R-:W-:Y:S02]  /*3a60*/  FADD.FTZ R35, R35, -R4 ;  /* 0x8000000423237221 */ /* 0x000fe40000010000 */
[----:B------:R-:W-:Y:S02]  /*3a70*/  FMUL.FTZ R26, R174, R26 ;  /* 0x0000001aae1a7220 */ /* 0x000fe40000410000 */
[----:B------:R-:W-:Y:S02]  /*3a80*/  FMUL.FTZ R27, R171, R27 ;  /* 0x0000001bab1b7220 */ /* 0x000fe40000410000 */
[----:B--2---:R-:W-:Y:S02]  /*3a90*/  FMUL.FTZ R13, R9, R13 ;  /* 0x0000000d090d7220 */ /* 0x004fe40000410000 */
[----:B------:R-:W-:Y:S02]  /*3aa0*/  FMUL.FTZ R30, R19, R30 ;  /* 0x0000001e131e7220 */ /* 0x000fe40000410000 */
[----:B------:R-:W-:Y:S01]  /*3ab0*/  FMUL.FTZ R13, R8, R13 ;  /* 0x0000000d080d7220 */ /* 0x000fe20000410000 */
[----:B------:R-:W-:Y:S01]  /*3ac0*/  F2FP.PACK_AB R8, R175, R173 ;  /* 0x000000adaf08723e */ /* 0x000fe200000000ff */
[----:B------:R-:W-:Y:S02]  /*3ad0*/  FMUL.FTZ R31, R18, R31 ;  /* 0x0000001f121f7220 */ /* 0x000fe40000410000 */
[----:B------:R-:W-:Y:S01]  /*3ae0*/  FMUL.FTZ R34, R17, R34 ;  /* 0x0000002211227220 */ /* 0x000fe20000410000 */
[C---:B-1----:R-:W-:Y:S01]  /*3af0*/  F2FP.PACK_AB R9, R193.reuse, R9 ;  /* 0x00000009c109723e */ /* 0x042fe200000000ff */
[----:B------:R1:W-:Y:S01]  /*3b00*/  STS [R240+0x400], R8 ;  /* 0x00040008f0007388 */ /* 0x0003e20000000800 */
[----:B------:R-:W-:Y:S02]  /*3b10*/  FMUL.FTZ R33, R193, R33 ;  /* 0x00000021c1217220 */ /* 0x000fe40000410000 */
[----:B------:R-:W-:Y:S02]  /*3b20*/  FMUL.FTZ R15, R15, R31 ;  /* 0x0000001f0f0f7220 */ /* 0x000fe40000410000 */
[----:B------:R2:W-:Y:S01]  /*3b30*/  STS [R6], R12 ;  /* 0x0000000c06007388 */ /* 0x0005e20000000800 */
[----:B------:R-:W-:Y:S02]  /*3b40*/  FMUL.FTZ R16, R16, R33 ;  /* 0x0000002110107220 */ /* 0x000fe40000410000 */
[----:B------:R-:W-:Y:S02]  /*3b50*/  FMUL.FTZ R35, R192, R35 ;  /* 0x00000023c0237220 */ /* 0x000fe40000410000 */
[----:B------:R3:W-:Y:S01]  /*3b60*/  STS [R6+0x400], R7 ;  /* 0x0004000706007388 */ /* 0x0007e20000000800 */
[----:B------:R-:W-:Y:S01]  /*3b70*/  F2FP.PACK_AB R13, R16, R13 ;  /* 0x0000000d100d723e */ /* 0x000fe200000000ff */
[----:B------:R-:W-:Y:S03]  /*3b80*/  FFMA.FTZ R16, -R184, R184, 1 ;  /* 0x3f800000b8107423 */ /* 0x000fe600000101b8 */
[----:B------:R4:W-:Y:S01]  /*3b90*/  STS [R194], R5 ;  /* 0x00000005c2007388 */ /* 0x0009e20000000800 */
[----:B------:R-:W-:Y:S01]  /*3ba0*/  FMUL.FTZ R16, R16, R30 ;  /* 0x0000001e10107220 */ /* 0x000fe20000410000 */
[----:B-1----:R-:W-:Y:S05]  /*3bb0*/  F2FP.PACK_AB R8, R18, R19 ;  /* 0x000000131208723e */ /* 0x002fea00000000ff */
[----:B------:R1:W-:Y:S01]  /*3bc0*/  STS [R194+0x400], R8 ;  /* 0x00040008c2007388 */ /* 0x0003e20000000800 */
[----:B--2---:R-:W-:Y:S01]  /*3bd0*/  FFMA.FTZ R12, -R199, R199, 1 ;  /* 0x3f800000c70c7423 */ /* 0x004fe200000101c7 */
[----:B---3--:R-:W-:Y:S02]  /*3be0*/  F2FP.PACK_AB R7, R192, R17 ;  /* 0x00000011c007723e */ /* 0x008fe400000000ff */
[----:B----4-:R-:W-:Y:S05]  /*3bf0*/  IADD3 R5, R200, R194, RZ ;  /* 0x000000c2c8057210 */ /* 0x010fea0007ffe0ff */
[----:B------:R2:W-:Y:S05]  /*3c00*/  STS [R5], R9 ;  /* 0x0000000905007388 */ /* 0x0005ea0000000800 */
[----:B------:R3:W-:Y:S05]  /*3c10*/  STS [R5+0x400], R7 ;  /* 0x0004000705007388 */ /* 0x0007ea0000000800 */
[----:B------:R-:W-:Y:S01]  /*3c20*/  BAR.SYNC.DEFER_BLOCKING 0x0 ;  /* 0x0000000000007b1d */ /* 0x000fe20000010000 */
[----:B-1----:R-:W-:Y:S04]  /*3c30*/  FFMA.FTZ R8, -R189, R189, 1 ;  /* 0x3f800000bd087423 */ /* 0x002fe800000101bd */
[----:B------:R-:W-:Y:S02]  /*3c40*/  FMUL.FTZ R8, R8, R27 ;  /* 0x0000001b08087220 */ /* 0x000fe40000410000 */
[----:B--2---:R-:W-:Y:S04]  /*3c50*/  FFMA.FTZ R9, -R198, R198, 1 ;  /* 0x3f800000c6097423 */ /* 0x004fe800000101c6 */
[----:B------:R-:W-:Y:S02]  /*3c60*/  FMUL.FTZ R9, R9, R23 ;  /* 0x0000001709097220 */ /* 0x000fe40000410000 */
[----:B---3--:R-:W-:Y:S01]  /*3c70*/  FMUL.FTZ R7, R173, R22 ;  /* 0x00000016ad077220 */ /* 0x008fe20000410000 */
[----:B------:R-:W-:Y:S03]  /*3c80*/  STS [R240+0x2000], R10 ;  /* 0x0020000af0007388 */ /* 0x000fe60000000800 */
[----:B------:R-:W-:Y:S02]  /*3c90*/  FMUL.FTZ R12, R12, R7 ;  /* 0x000000070c0c7220 */ /* 0x000fe40000410000 */
[----:B------:R-:W-:Y:S03]  /*3ca0*/  FFMA.FTZ R7, -R190, R190, 1 ;  /* 0x3f800000be077423 */ /* 0x000fe600000101be */
[----:B------:R-:W-:Y:S01]  /*3cb0*/  F2FP.PACK_AB R4, R9, R12 ;  /* 0x0000000c0904723e */ /* 0x000fe200000000ff */
[----:B------:R-:W-:Y:S02]  /*3cc0*/  FMUL.FTZ R7, R7, R26 ;  /* 0x0000001a07077220 */ /* 0x000fe40000410000 */
[----:B------:R-:W-:Y:S02]  /*3cd0*/  FFMA.FTZ R12, -R178, R178, 1 ;  /* 0x3f800000b20c7423 */ /* 0x000fe400000101b2 */
[----:B------:R1:W-:Y:S01]  /*3ce0*/  STS [R240+0x2400], R4 ;  /* 0x00240004f0007388 */ /* 0x0003e20000000800 */
[----:B------:R-:W-:Y:S01]  /*3cf0*/  F2FP.PACK_AB R8, R8, R7 ;  /* 0x000000070808723e */ /* 0x000fe200000000ff */
[----:B------:R-:W-:Y:S01]  /*3d00*/  FFMA.FTZ R9, -R177, R177, 1 ;  /* 0x3f800000b1097423 */ /* 0x000fe200000101b1 */
[----:B------:R-:W-:Y:S01]  /*3d10*/  F2FP.PACK_AB R7, R15, R16 ;  /* 0x000000100f07723e */ /* 0x000fe200000000ff */
[----:B------:R-:W-:Y:S01]  /*3d20*/  FMUL.FTZ R12, R12, R34 ;  /* 0x000000220c0c7220 */ /* 0x000fe20000410000 */
[----:B------:R-:W-:Y:S01]  /*3d30*/  STS [R6+0x2000], R11 ;  /* 0x0020000b06007388 */ /* 0x000fe20000000800 */
[----:B------:R-:W-:Y:S04]  /*3d40*/  FMUL.FTZ R9, R9, R35 ;  /* 0x0000002309097220 */ /* 0x000fe80000410000 */
[----:B------:R-:W-:Y:S05]  /*3d50*/  STS [R6+0x2400], R8 ;  /* 0x0024000806007388 */ /* 0x000fea0000000800 */
[----:B------:R-:W-:Y:S05]  /*3d60*/  STS [R194+0x2000], R14 ;  /* 0x0020000ec2007388 */ /* 0x000fea0000000800 */
[----:B------:R-:W-:Y:S01]  /*3d70*/  STS [R194+0x2400], R7 ;  /* 0x00240007c2007388 */ /* 0x000fe20000000800 */
[----:B-1----:R-:W-:Y:S04]  /*3d80*/  F2FP.PACK_AB R4, R9, R12 ;  /* 0x0000000c0904723e */ /* 0x002fe800000000ff */
[----:B------:R-:W-:Y:S05]  /*3d90*/  STS [R5+0x2000], R13 ;  /* 0x0020000d05007388 */ /* 0x000fea0000000800 */
[----:B------:R-:W-:Y:S05]  /*3da0*/  STS [R5+0x2400], R4 ;  /* 0x0024000405007388 */ /* 0x000fea0000000800 */
[----:B------:R-:W-:Y:S05]  /*3db0*/  LDSM.16.MT88.4 R4, [R230+0x20280] ;  /* 0x02028000e604783b */ /* 0x000fea0000004200 */
[----:B------:R-:W1:Y:S05]  /*3dc0*/  LDSM.16.MT88.4 R8, [R0+0x18080] ;  /* 0x018080000008783b */ /* 0x000e6a0000004200 */
[----:B------:R-:W2:Y:S05]  /*3dd0*/  LDSM.16.MT88.4 R12, [R227+0x20280] ;  /* 0x02028000e30c783b */ /* 0x000eaa0000004200 */
[----:B------:R-:W3:Y:S05]  /*3de0*/  LDSM.16.MT88.4 R16, [R0+0x1a080] ;  /* 0x01a080000010783b */ /* 0x000eea0000004200 */
[----:B------:R-:W4:Y:S05]  /*3df0*/  LDSM.16.MT88.4 R20, [R0+0x1c080] ;  /* 0x01c080000014783b */ /* 0x000f2a0000004200 */
[----:B------:R-:W3:Y:S05]  /*3e00*/  LDSM.16.MT88.4 R24, [R0+0x1e080] ;  /* 0x01e080000018783b */ /* 0x000eea0000004200 */
[----:B------:R-:W-:Y:S05]  /*3e10*/  LDSM.16.MT88.4 R28, [R230+0x20a80] ;  /* 0x020a8000e61c783b */ /* 0x000fea0000004200 */
[----:B------:R-:W3:Y:S05]  /*3e20*/  LDSM.16.MT88.4 R32, [R0+0x18880] ;  /* 0x018880000020783b */ /* 0x000eea0000004200 */
[----:B------:R-:W4:Y:S01]  /*3e30*/  LDSM.16.MT88.4 R164, [R227+0x20a80] ;  /* 0x020a8000e3a4783b */ /* 0x000f220000004200 */
[-C--:B-1----:R-:W-:Y:S04]  /*3e40*/  HMMA.16816.F32 R36, R4, R8.reuse, R36 ;  /* 0x000000080424723c */ /* 0x082fe80000001824 */
[----:B------:R-:W1:Y:S05]  /*3e50*/  LDSM.16.MT88.4 R168, [R0+0x1a880] ;  /* 0x01a8800000a8783b */ /* 0x000e6a0000004200 */
[----:B------:R-:W-:Y:S01]  /*3e60*/  LDSM.16.MT88.4 R172, [R0+0x19880] ;  /* 0x0198800000ac783b */ /* 0x000fe20000004200 */
[C---:B--2---:R-:W-:Y:S04]  /*3e70*/  HMMA.16816.F32 R40, R12.reuse, R8, R40 ;  /* 0x000000080c28723c */ /* 0x044fe80000001828 */
[----:B------:R-:W-:Y:S04]  /*3e80*/  LDSM.16.MT88.4 R176, [R227+0x21a80] ;  /* 0x021a8000e3b0783b */ /* 0x000fe80000004200 */
[-C--:B------:R-:W-:Y:S08]  /*3e90*/  HMMA.16816.F32 R44, R12, R10.reuse, R44 ;  /* 0x0000000a0c2c723c */ /* 0x080ff0000000182c */
[C---:B------:R-:W-:Y:S01]  /*3ea0*/  HMMA.16816.F32 R48, R4.reuse, R10, R48 ;  /* 0x0000000a0430723c */ /* 0x040fe20000001830 */
[----:B------:R-:W2:Y:S07]  /*3eb0*/  LDSM.16.MT88.4 R8, [R0+0x1c880] ;  /* 0x01c880000008783b */ /* 0x000eae0000004200 */
[-C--:B---3--:R-:W-:Y:S08]  /*3ec0*/  HMMA.16816.F32 R52, R4, R16.reuse, R52 ;  /* 0x000000100434723c */ /* 0x088ff00000001834 */
[C---:B------:R-:W-:Y:S08]  /*3ed0*/  HMMA.16816.F32 R56, R12.reuse, R16, R56 ;  /* 0x000000100c38723c */ /* 0x040ff00000001838 */
[-C--:B------:R-:W-:Y:S08]  /*3ee0*/  HMMA.16816.F32 R60, R12, R18.reuse, R60 ;  /* 0x000000120c3c723c */ /* 0x080ff0000000183c */
[C---:B------:R-:W-:Y:S01]  /*3ef0*/  HMMA.16816.F32 R64, R4.reuse, R18, R64 ;  /* 0x000000120440723c */ /* 0x040fe20000001840 */
[----:B------:R-:W-:Y:S07]  /*3f00*/  LDSM.16.MT88.4 R16, [R0+0x19080] ;  /* 0x019080000010783b */ /* 0x000fee0000004200 */
[-C--:B----4-:R-:W-:Y:S08]  /*3f10*/  HMMA.16816.F32 R68, R4, R20.reuse, R68 ;  /* 0x000000140444723c */ /* 0x090ff00000001844 */
[C---:B------:R-:W-:Y:S08]  /*3f20*/  HMMA.16816.F32 R72, R12.reuse, R20, R72 ;  /* 0x000000140c48723c */ /* 0x040ff00000001848 */
[-C--:B------:R-:W-:Y:S08]  /*3f30*/  HMMA.16816.F32 R76, R12, R22.reuse, R76 ;  /* 0x000000160c4c723c */ /* 0x080ff0000000184c */
[C---:B------:R-:W-:Y:S01]  /*3f40*/  HMMA.16816.F32 R80, R4.reuse, R22, R80 ;  /* 0x000000160450723c */ /* 0x040fe20000001850 */
[----:B------:R-:W-:Y:S07]  /*3f50*/  LDSM.16.MT88.4 R20, [R227+0x21280] ;  /* 0x02128000e314783b */ /* 0x000fee0000004200 */
[-C--:B------:R-:W-:Y:S08]  /*3f60*/  HMMA.16816.F32 R84, R4, R24.reuse, R84 ;  /* 0x000000180454723c */ /* 0x080ff00000001854 */
[C---:B------:R-:W-:Y:S08]  /*3f70*/  HMMA.16816.F32 R88, R12.reuse, R24, R88 ;  /* 0x000000180c58723c */ /* 0x040ff00000001858 */
[-C--:B------:R-:W-:Y:S01]  /*3f80*/  HMMA.16816.F32 R92, R12, R26.reuse, R92 ;  /* 0x0000001a0c5c723c */ /* 0x080fe2000000185c */
[----:B------:R-:W3:Y:S07]  /*3f90*/  LDSM.16.MT88.4 R12, [R0+0x1e880] ;  /* 0x01e88000000c783b */ /* 0x000eee0000004200 */
[----:B------:R-:W-:Y:S01]  /*3fa0*/  HMMA.16816.F32 R96, R4, R26, R96 ;  /* 0x0000001a0460723c */ /* 0x000fe20000001860 */
[----:B------:R-:W4:Y:S05]  /*3fb0*/  LDSM.16.MT88.4 R4, [R230+0x21280] ;  /* 0x02128000e604783b */ /* 0x000f2a0000004200 */
[----:B------:R-:W2:Y:S02]  /*3fc0*/  LDSM.16.MT88.4 R24, [R0+0x1b080] ;  /* 0x01b080000018783b */ /* 0x000ea40000004200 */
[-C--:B------:R-:W-:Y:S08]  /*3fd0*/  HMMA.16816.F32 R36, R28, R32.reuse, R36 ;  /* 0x000000201c24723c */ /* 0x080ff00000001824 */
[C---:B------:R-:W-:Y:S08]  /*3fe0*/  HMMA.16816.F32 R40, R164.reuse, R32, R40 ;  /* 0x00000020a428723c */ /* 0x040ff00000001828 */
[-C--:B------:R-:W-:Y:S08]  /*3ff0*/  HMMA.16816.F32 R44, R164, R34.reuse, R44 ;  /* 0x00000022a42c723c */ /* 0x080ff0000000182c */
[C---:B------:R-:W-:Y:S01]  /*4000*/  HMMA.16816.F32 R48, R28.reuse, R34, R48 ;  /* 0x000000221c30723c */ /* 0x040fe20000001830 */
[----:B------:R-:W3:Y:S07]  /*4010*/  LDSM.16.MT88.4 R32, [R0+0x1d080] ;  /* 0x01d080000020783b */ /* 0x000eee0000004200 */
[-C--:B-1----:R-:W-:Y:S08]  /*4020*/  HMMA.16816.F32 R52, R28, R168.reuse, R52 ;  /* 0x000000a81c34723c */ /* 0x082ff00000001834 */
[C---:B------:R-:W-:Y:S08]  /*4030*/  HMMA.16816.F32 R56, R164.reuse, R168, R56 ;  /* 0x000000a8a438723c */ /* 0x040ff00000001838 */
[-C--:B------:R-:W-:Y:S08]  /*4040*/  HMMA.16816.F32 R60, R164, R170.reuse, R60 ;  /* 0x000000aaa43c723c */ /* 0x080ff0000000183c */
[C---:B------:R-:W-:Y:S01]  /*4050*/  HMMA.16816.F32 R64, R28.reuse, R170, R64 ;  /* 0x000000aa1c40723c */ /* 0x040fe20000001840 */
[----:B------:R-:W1:Y:S07]  /*4060*/  LDSM.16.MT88.4 R168, [R0+0x1f080] ;  /* 0x01f0800000a8783b */ /* 0x000e6e0000004200 */
[-C--:B--2---:R-:W-:Y:S08]  /*4070*/  HMMA.16816.F32 R68, R28, R8.reuse, R68 ;  /* 0x000000081c44723c */ /* 0x084ff00000001844 */
[C---:B------:R-:W-:Y:S08]  /*4080*/  HMMA.16816.F32 R72, R164.reuse, R8, R72 ;  /* 0x00000008a448723c */ /* 0x040ff00000001848 */
[-C--:B------:R-:W-:Y:S08]  /*4090*/  HMMA.16816.F32 R76, R164, R10.reuse, R76 ;  /* 0x0000000aa44c723c */ /* 0x080ff0000000184c */
[C---:B------:R-:W-:Y:S01]  /*40a0*/  HMMA.16816.F32 R80, R28.reuse, R10, R80 ;  /* 0x0000000a1c50723c */ /* 0x040fe20000001850 */
[----:B------:R-:W2:Y:S07]  /*40b0*/  LDSM.16.MT88.4 R8, [R230+0x21a80] ;  /* 0x021a8000e608783b */ /* 0x000eae0000004200 */
[-C--:B---3--:R-:W-:Y:S08]  /*40c0*/  HMMA.16816.F32 R84, R28, R12.reuse, R84 ;  /* 0x0000000c1c54723c */ /* 0x088ff00000001854 */
[C---:B------:R-:W-:Y:S08]  /*40d0*/  HMMA.16816.F32 R88, R164.reuse, R12, R88 ;  /* 0x0000000ca458723c */ /* 0x040ff00000001858 */
[-C--:B------:R-:W-:Y:S01]  /*40e0*/  HMMA.16816.F32 R92, R164, R14.reuse, R92 ;  /* 0x0000000ea45c723c */ /* 0x080fe2000000185c */
[----:B------:R-:W3:Y:S07]  /*40f0*/  LDSM.16.MT88.4 R164, [R0+0x1b880] ;  /* 0x01b8800000a4783b */ /* 0x000eee0000004200 */
[----:B------:R-:W-:Y:S01]  /*4100*/  HMMA.16816.F32 R96, R28, R14, R96 ;  /* 0x0000000e1c60723c */ /* 0x000fe20000001860 */
[----:B------:R-:W1:Y:S07]  /*4110*/  LDSM.16.MT88.4 R12, [R0+0x1d880] ;  /* 0x01d88000000c783b */ /* 0x000e6e0000004200 */
[-C--:B----4-:R-:W-:Y:S08]  /*4120*/  HMMA.16816.F32 R36, R4, R16.reuse, R36 ;  /* 0x000000100424723c */ /* 0x090ff00000001824 */
[C---:B------:R-:W-:Y:S08]  /*4130*/  HMMA.16816.F32 R40, R20.reuse, R16, R40 ;  /* 0x000000101428723c */ /* 0x040ff00000001828 */
[-C--:B------:R-:W-:Y:S08]  /*4140*/  HMMA.16816.F32 R44, R20, R18.reuse, R44 ;  /* 0x00000012142c723c */ /* 0x080ff0000000182c */
[C---:B------:R-:W-:Y:S01]  /*4150*/  HMMA.16816.F32 R48, R4.reuse, R18, R48 ;  /* 0x000000120430723c */ /* 0x040fe20000001830 */
[----:B------:R-:W4:Y:S05]  /*4160*/  LDSM.16.MT88.4 R16, [R0+0x1f880] ;  /* 0x01f880000010783b */ /* 0x000f2a0000004200 */
[----:B------:R-:W-:Y:S02]  /*4170*/  BAR.SYNC.DEFER_BLOCKING 0x0 ;  /* 0x0000000000007b1d */ /* 0x000fe40000010000 */
        /* <DEDUP_REMOVED lines=8> */
[-C--:B-1----:R-:W-:Y:S08]  /*4200*/  HMMA.16816.F32 R84, R4, R168.reuse, R84 ;  /* 0x000000a80454723c */ /* 0x082ff00000001854 */
[C---:B------:R-:W-:Y:S08]  /*4210*/  HMMA.16816.F32 R88, R20.reuse, R168, R88 ;  /* 0x000000a81458723c */ /* 0x040ff00000001858 */
[-C--:B------:R-:W-:Y:S08]  /*4220*/  HMMA.16816.F32 R92, R20, R170.reuse, R92 ;  /* 0x000000aa145c723c */ /* 0x080ff0000000185c */
[----:B------:R-:W-:Y:S08]  /*4230*/  HMMA.16816.F32 R96, R4, R170, R96 ;  /* 0x000000aa0460723c */ /* 0x000ff00000001860 */
[-C--:B--2---:R-:W-:Y:S01]  /*4240*/  HMMA.16816.F32 R36, R8, R172.reuse, R36 ;  /* 0x000000ac0824723c */ /* 0x084fe20000001824 */
[----:B------:R1:W2:Y:S05]  /*4250*/  LDSM.16.MT88.4 R4, [R230+0x22280] ;  /* 0x02228000e604783b */ /* 0x0002aa0000004200 */
[----:B------:R1:W1:Y:S02]  /*4260*/  LDSM.16.MT88.4 R24, [R227+0x22280] ;  /* 0x02228000e318783b */ /* 0x0002640000004200 */
[C---:B------:R-:W-:Y:S03]  /*4270*/  HMMA.16816.F32 R40, R176.reuse, R172, R40 ;  /* 0x000000acb028723c */ /* 0x040fe60000001828 */
[----:B------:R1:W1:Y:S05]  /*4280*/  LDSM.16.MT88.4 R20, [R0+0x10080] ;  /* 0x010080000014783b */ /* 0x00026a0000004200 */
[-C--:B------:R-:W-:Y:S01]  /*4290*/  HMMA.16816.F32 R44, R176, R174.reuse, R44 ;  /* 0x000000aeb02c723c */ /* 0x080fe2000000182c */
[----:B------:R1:W1:Y:S05]  /*42a0*/  LDSM.16.MT88.4 R28, [R0+0x12080] ;  /* 0x01208000001c783b */ /* 0x00026a0000004200 */
[----:B------:R1:W1:Y:S02]  /*42b0*/  LDSM.16.MT88.4 R32, [R0+0x14080] ;  /* 0x014080000020783b */ /* 0x0002640000004200 */
[C---:B------:R-:W-:Y:S03]  /*42c0*/  HMMA.16816.F32 R48, R8.reuse, R174, R48 ;  /* 0x000000ae0830723c */ /* 0x040fe60000001830 */
[----:B------:R1:W1:Y:S05]  /*42d0*/  LDSM.16.MT88.4 R168, [R0+0x16080] ;  /* 0x0160800000a8783b */ /* 0x00026a0000004200 */
[-C--:B---3--:R-:W-:Y:S01]  /*42e0*/  HMMA.16816.F32 R52, R8, R164.reuse, R52 ;  /* 0x000000a40834723c */ /* 0x088fe20000001834 */
[----:B------:R3:W1:Y:S05]  /*42f0*/  LDSM.16.MT88.4 R172, [R230+0x22a80] ;  /* 0x022a8000e6ac783b */ /* 0x00066a0000004200 */
        /* <DEDUP_REMOVED lines=8> */
[-C--:B------:R-:W-:Y:S08]  /*4380*/  HMMA.16816.F32 R68, R8, R12.reuse, R68 ;  /* 0x0000000c0844723c */ /* 0x080ff00000001844 */
[C---:B------:R-:W-:Y:S08]  /*4390*/  HMMA.16816.F32 R72, R176.reuse, R12, R72 ;  /* 0x0000000cb048723c */ /* 0x040ff00000001848 */
[-C--:B------:R-:W-:Y:S08]  /*43a0*/  HMMA.16816.F32 R76, R176, R14.reuse, R76 ;  /* 0x0000000eb04c723c */ /* 0x080ff0000000184c */
[C---:B------:R-:W-:Y:S08]  /*43b0*/  HMMA.16816.F32 R80, R8.reuse, R14, R80 ;  /* 0x0000000e0850723c */ /* 0x040ff00000001850 */
[-C--:B----4-:R-:W-:Y:S08]  /*43c0*/  HMMA.16816.F32 R84, R8, R16.reuse, R84 ;  /* 0x000000100854723c */ /* 0x090ff00000001854 */
[C---:B------:R-:W-:Y:S08]  /*43d0*/  HMMA.16816.F32 R88, R176.reuse, R16, R88 ;  /* 0x00000010b058723c */ /* 0x040ff00000001858 */
[-C--:B------:R-:W-:Y:S08]  /*43e0*/  HMMA.16816.F32 R92, R176, R18.reuse, R92 ;  /* 0x00000012b05c723c */ /* 0x080ff0000000185c */
[----:B------:R-:W-:Y:S01]  /*43f0*/  HMMA.16816.F32 R96, R8, R18, R96 ;  /* 0x000000120860723c */ /* 0x000fe20000001860 */
[----:B------:R-:W-:-:S07]  /*4400*/  @P5 BRA `(.L_x_561) ;  /* 0x0000049000005947 */ /* 0x000fce0003800000 */
[C---:B-123--:R-:W-:Y:S01]  /*4410*/  LOP3.LUT P3, RZ, R241.reuse, 0x1, RZ, 0xc0, !PT ;  /* 0x00000001f1ff7812 */ /* 0x04efe2000786c0ff */
[----:B------:R-:W-:Y:S01]  /*4420*/  USHF.R.S32.HI UR22, URZ, 0x1f, UR21 ;  /* 0x0000001f3f167899 */ /* 0x000fe20008011415 */
[C---:B------:R-:W-:Y:S01]  /*4430*/  LOP3.LUT P2, RZ, R241.reuse, 0x2, RZ, 0xc0, !PT ;  /* 0x00000002f1ff7812 */ /* 0x040fe2000784c0ff */
[----:B------:R-:W1:Y:S01]  /*4440*/  S2R R12, SR_CTAID.Y ;  /* 0x00000000000c7919 */ /* 0x000e620000002600 */
[----:B------:R-:W-:Y:S01]  /*4450*/  LOP3.LUT P4, RZ, R241, 0x8, RZ, 0xc0, !PT ;  /* 0x00000008f1ff7812 */ /* 0x000fe2000788c0ff */
[----:B------:R-:W-:Y:S01]  /*4460*/  ULDC.64 UR4, c[0x0][0x208] ;  /* 0x0000820000047ab9 */ /* 0x000fe20000000a00 */
[----:B------:R-:W-:Y:S01]  /*4470*/  IMAD.U32 R18, RZ, RZ, UR16 ;  /* 0x00000010ff127e24 */ /* 0x000fe2000f8e00ff */
[----:B------:R-:W-:Y:S01]  /*4480*/  UIMAD UR22, UR22, UR4, URZ ;  /* 0x00000004161672a4 */ /* 0x000fe2000f8e023f */
[----:B------:R-:W-:Y:S01]  /*4490*/  IMAD.U32 R16, RZ, RZ, UR16 ;  /* 0x00000010ff107e24 */ /* 0x000fe2000f8e00ff */
[----:B------:R-:W-:Y:S01]  /*44a0*/  UIMAD.WIDE.U32 UR24, UR21, UR4, URZ ;  /* 0x00000004151872a5 */ /* 0x000fe2000f8e003f */
[----:B------:R-:W-:Y:S01]  /*44b0*/  IMAD.U32 R14, RZ, RZ, UR16 ;  /* 0x00000010ff0e7e24 */ /* 0x000fe2000f8e00ff */
[----:B------:R-:W-:Y:S01]  /*44c0*/  UIMAD UR22, UR21, UR5, UR22 ;  /* 0x00000005151672a4 */ /* 0x000fe2000f8e0216 */
[----:B-----5:R-:W-:Y:S01]  /*44d0*/  IMAD.MOV.U32 R11, RZ, RZ, R237 ;  /* 0x000000ffff0b7224 */ /* 0x020fe200078e00ed */
[----:B------:R-:W-:Y:S02]  /*44e0*/  USHF.L.U32 UR4, UR21, 0x6, URZ ;  /* 0x0000000615047899 */ /* 0x000fe4000800063f */
[----:B------:R-:W-:Y:S01]  /*44f0*/  UIADD3 UR22, UR25, UR22, URZ ;  /* 0x0000001619167290 */ /* 0x000fe2000fffe03f */
[----:B------:R-:W-:Y:S02]  /*4500*/  IMAD.U32 R8, RZ, RZ, UR24 ;  /* 0x00000018ff087e24 */ /* 0x000fe4000f8e00ff */
[----:B------:R-:W-:Y:S03]  /*4510*/  IMAD.U32 R10, RZ, RZ, UR24 ;  /* 0x00000018ff0a7e24 */ /* 0x000fe6000f8e00ff */
[----:B------:R-:W-:Y:S01]  /*4520*/  LEA R8, P0, R8, R248, 0x7 ;  /* 0x000000f808087211 */ /* 0x000fe200078038ff */
[----:B------:R-:W-:Y:S05]  /*4530*/  IMAD.U32 R9, RZ, RZ, UR22 ;  /* 0x00000016ff097e24 */ /* 0x000fea000f8e00ff */
[----:B------:R-:W-:Y:S01]  /*4540*/  LEA.HI.X R9, R10, R249, R9, 0x7, P0 ;  /* 0x000000f90a097211 */ /* 0x000fe200000f3c09 */
[----:B------:R-:W-:Y:S01]  /*4550*/  IMAD.MOV.U32 R10, RZ, RZ, R236 ;  /* 0x000000ffff0a7224 */ /* 0x000fe200078e00ec */
[----:B------:R-:W-:Y:S02]  /*4560*/  IADD3 R18, P1, P0, R18, 0x80, R8 ;  /* 0x0000008012127810 */ /* 0x000fe4000783e008 */
[----:B-1----:R-:W-:Y:S01]  /*4570*/  SHF.R.S32.HI R13, RZ, 0x1f, R12 ;  /* 0x0000001fff0d7819 */ /* 0x002fe2000001140c */
[----:B------:R-:W-:Y:S01]  /*4580*/  IMAD.WIDE.U32 R10, R12, c[0x0][0x288], R10 ;  /* 0x0000a2000c0a7a25 */ /* 0x000fe200078e000a */
[--C-:B------:R-:W-:Y:S02]  /*4590*/  IADD3.X R19, RZ, UR6, R9.reuse, P1, P0 ;  /* 0x00000006ff137c10 */ /* 0x100fe40008fe0409 */
[--C-:B------:R-:W-:Y:S01]  /*45a0*/  IADD3 R16, P1, P0, R16, 0x100, R8.reuse ;  /* 0x0000010010107810 */ /* 0x100fe2000783e008 */
[----:B------:R-:W-:Y:S03]  /*45b0*/  IMAD R13, R13, c[0x0][0x288], RZ ;  /* 0x0000a2000d0d7a24 */ /* 0x000fe600078e02ff */
[----:B------:R-:W-:Y:S01]  /*45c0*/  IADD3.X R17, RZ, UR6, R9, P1, P0 ;  /* 0x00000006ff117c10 */ /* 0x000fe20008fe0409 */
[----:B------:R-:W-:Y:S01]  /*45d0*/  IMAD R13, R12, c[0x0][0x28c], R13 ;  /* 0x0000a3000c0d7a24 */ /* 0x000fe200078e020d */
[----:B------:R-:W-:Y:S04]  /*45e0*/  IADD3 R14, P1, P0, R14, 0x180, R8 ;  /* 0x000001800e0e7810 */ /* 0x000fe8000783e008 */
[----:B------:R-:W-:Y:S02]  /*45f0*/  IADD3.X R15, RZ, UR6, R9, P1, P0 ;  /* 0x00000006ff0f7c10 */ /* 0x000fe40008fe0409 */
[----:B------:R-:W-:Y:S02]  /*4600*/  IADD3 R12, P0, R10, UR18, RZ ;  /* 0x000000120a0c7c10 */ /* 0x000fe4000ff1e0ff */
[----:B------:R-:W-:Y:S02]  /*4610*/  LOP3.LUT P1, RZ, R241, 0x4, RZ, 0xc0, !PT ;  /* 0x00000004f1ff7812 */ /* 0x000fe4000782c0ff */
[----:B------:R-:W-:Y:S01]  /*4620*/  IADD3.X R11, R11, UR17, R13, P0, !PT ;  /* 0x000000110b0b7c10 */ /* 0x000fe200087fe40d */
[----:B------:R-:W-:Y:S01]  /*4630*/  IMAD.U32 R13, RZ, RZ, UR4 ;  /* 0x00000004ff0d7e24 */ /* 0x000fe2000f8e00ff */
[C---:B------:R-:W-:Y:S04]  /*4640*/  LEA R10, P0, R12.reuse, c[0x0][0x280], 0x2 ;  /* 0x0000a0000c0a7a11 */ /* 0x040fe800078010ff */
[----:B------:R-:W-:Y:S01]  /*4650*/  LEA.HI.X R11, R12, c[0x0][0x284], R11, 0x2, P0 ;  /* 0x0000a1000c0b7a11 */ /* 0x000fe200000f140b */
[----:B------:R-:W-:Y:S05]  /*4660*/  IMAD.U32 R12, RZ, RZ, UR4 ;  /* 0x00000004ff0c7e24 */ /* 0x000fea000f8e00ff */
[----:B------:R-:W-:Y:S01]  /*4670*/  LEA R12, P0, R12, R10, 0x2 ;  /* 0x0000000a0c0c7211 */ /* 0x000fe200078010ff */
[----:B------:R-:W-:Y:S03]  /*4680*/  IMAD.U32 R10, RZ, RZ, UR4 ;  /* 0x00000004ff0a7e24 */ /* 0x000fe6000f8e00ff */
[----:B------:R-:W-:Y:S02]  /*4690*/  LEA.HI.X.SX32 R13, R13, R11, 0x2, P0 ;  /* 0x0000000b0d0d7211 */ /* 0x000fe400000f16ff */
[----:B------:R-:W-:Y:S04]  /*46a0*/  IADD3 R10, -R246, c[0x0][0x168], -R10 ;  /* 0x00005a00f60a7a10 */ /* 0x000fe80007ffe90a */
[C---:B------:R-:W-:Y:S11]  /*46b0*/  ISETP.LT.OR P0, PT, R10.reuse, 0x1, !P3 ;  /* 0x000000010a00780c */ /* 0x040ff60005f01670 */
[----:B------:R-:W-:Y:S02]  /*46c0*/  @!UPT UIADD3 URZ, URZ, URZ, URZ ;  /* 0x0000003f3f3ff290 */ /* 0x000fe4000fffe03f */
[----:B------:R-:W-:Y:S01]  /*46d0*/  @!PT LDS RZ, [RZ] ;  /* 0x00000000fffff984 */ /* 0x000fe20000000800 */
[----:B------:R-:W-:Y:S01]  /*46e0*/  @!PT LDS RZ, [RZ] ;  /* 0x00000000fffff984 */ /* 0x000fe20000000800 */
[----:B------:R-:W-:Y:S01]  /*46f0*/  @!PT LDS RZ, [RZ] ;  /* 0x00000000fffff984 */ /* 0x000fe20000000800 */
[----:B------:R1:W-:Y:S01]  /*4700*/  LDGSTS.E.BYPASS.LTC128B.128 [R238+0x18080], [R8.64], !P0 ;  /* 0x1808000008ee7fae */ /* 0x0003e2000c101d4e */
[C---:B------:R-:W-:Y:S11]  /*4710*/  ISETP.LT.OR P0, PT, R10.reuse, 0x1, !P2 ;  /* 0x000000010a00780c */ /* 0x040ff60005701670 */
[----:B------:R-:W-:Y:S02]  /*4720*/  @!UPT UIADD3 URZ, URZ, URZ, URZ ;  /* 0x0000003f3f3ff290 */ /* 0x000fe4000fffe03f */
[----:B------:R1:W-:Y:S01]  /*4730*/  LDGSTS.E.BYPASS.LTC128B.128 [R238+0x1a080], [R8.64+0x80], !P0 ;  /* 0x1a08008008ee7fae */ /* 0x0003e2000c101d4e */
[C---:B------:R-:W-:Y:S11]  /*4740*/  ISETP.LT.OR P0, PT, R10.reuse, 0x1, !P1 ;  /* 0x000000010a00780c */ /* 0x040ff60004f01670 */
[----:B------:R-:W-:Y:S02]  /*4750*/  @!UPT UIADD3 URZ, URZ, URZ, URZ ;  /* 0x0000003f3f3ff290 */ /* 0x000fe4000fffe03f */
[----:B------:R1:W-:Y:S01]  /*4760*/  LDGSTS.E.BYPASS.LTC128B.128 [R238+0x1c080], [R8.64+0x100], !P0 ;  /* 0x1c08010008ee7fae */ /* 0x0003e2000c101d4e */
[----:B------:R-:W-:Y:S11]  /*4770*/  ISETP.LT.OR P0, PT, R10, 0x1, !P4 ;  /* 0x000000010a00780c */ /* 0x000ff60006701670 */
[----:B------:R-:W-:Y:S02]  /*4780*/  @!UPT UIADD3 URZ, URZ, URZ, URZ ;  /* 0x0000003f3f3ff290 */ /* 0x000fe4000fffe03f */
[----:B------:R1:W-:Y:S02]  /*4790*/  LDGSTS.E.BYPASS.LTC128B.128 [R238+0x1e080], [R8.64+0x180], !P0 ;  /* 0x1e08018008ee7fae */ /* 0x0003e4000c101d4e */
[----:B-1----:R-:W-:Y:S04]  /*47a0*/  IADD3 R8, P0, R8, UR16, RZ ;  /* 0x0000001008087c10 */ /* 0x002fe8000ff1e0ff */
[----:B------:R-:W-:Y:S02]  /*47b0*/  IADD3.X R9, R9, UR6, RZ, P0, !PT ;  /* 0x0000000609097c10 */ /* 0x000fe400087fe4ff */
[C---:B------:R-:W-:Y:S11]  /*47c0*/  ISETP.LT.OR P0, PT, R10.reuse, 0x21, !P3 ;  /* 0x000000210a00780c */ /* 0x040ff60005f01670 */
[----:B------:R-:W-:Y:S02]  /*47d0*/  @!UPT UIADD3 URZ, URZ, URZ, URZ ;  /* 0x0000003f3f3ff290 */ /* 0x000fe4000fffe03f */
[----:B------:R1:W-:Y:S01]  /*47e0*/  LDGSTS.E.BYPASS.LTC128B.128 [R238+0x19080], [R8.64], !P0 ;  /* 0x1908000008ee7fae */ /* 0x0003e2000c101d4e */
[C---:B------:R-:W-:Y:S11]  /*47f0*/  ISETP.LT.OR P0, PT, R10.reuse, 0x21, !P2 ;  /* 0x000000210a00780c */ /* 0x040ff60005701670 */
[----:B------:R-:W-:Y:S02]  /*4800*/  @!UPT UIADD3 URZ, URZ, URZ, URZ ;  /* 0x0000003f3f3ff290 */ /* 0x000fe4000fffe03f */
[----:B------:R2:W-:Y:S01]  /*4810*/  LDGSTS.E.BYPASS.LTC128B.128 [R238+0x1b080], [R18.64], !P0 ;  /* 0x1b08000012ee7fae */ /* 0x0005e2000c101d4e */
[----:B------:R-:W-:Y:S01]  /*4820*/  ISETP.LT.OR P0, PT, R10, 0x21, !P1 ;  /* 0x000000210a00780c */ /* 0x000fe20004f01670 */
[----:B-1----:R-:W-:Y:S11]  /*4830*/  @!P6 IMAD.SHL.U32 R8, R244, 0x10, RZ ;  /* 0x00000010f408e824 */ /* 0x002ff600078e00ff */
[----:B------:R-:W-:Y:S01]  /*4840*/  @!UPT UIADD3 URZ, URZ, URZ, URZ ;  /* 0x0000003f3f3ff290 */ /* 0x000fe2000fffe03f */
[----:B------:R2:W-:Y:S01]  /*4850*/  LDGSTS.E.BYPASS.LTC128B.128 [R238+0x1d080], [R16.64], !P0 ;  /* 0x1d08000010ee7fae */ /* 0x0005e2000c101d4e */
[----:B------:R-:W-:Y:S11]  /*4860*/  ISETP.LT.OR P0, PT, R10, 0x21, !P4 ;  /* 0x000000210a00780c */ /* 0x000ff60006701670 */
[----:B------:R-:W-:Y:S02]  /*4870*/  @!UPT UIADD3 URZ, URZ, URZ, URZ ;  /* 0x0000003f3f3ff290 */ /* 0x000fe4000fffe03f */
[----:B------:R2:W-:Y:S04]  /*4880*/  LDGSTS.E.BYPASS.LTC128B.128 [R238+0x1f080], [R14.64], !P0 ;  /* 0x1f0800000eee7fae */ /* 0x0005e8000c101d4e */
[----:B------:R2:W-:Y:S02]  /*4890*/  @!P6 LDGSTS.E.BYPASS.LTC128B.128 [R8+0x20180], [R12.64] ;  /* 0x201800000c08efae */ /* 0x0005e4000b901d4e */
.L_x_561:
[-C--:B-123--:R-:W-:Y:S01]  /*48a0*/  HMMA.16816.F32 R100, R4, R20.reuse, R100 ;  /* 0x000000140464723c */ /* 0x08efe20000001864 */
[----:B------:R-:W-:Y:S07]  /*48b0*/  LDSM.16.MT88.4 R8, [R0+0x11080] ;  /* 0x011080000008783b */ /* 0x000fee0000004200 */
[C---:B------:R-:W-:Y:S01]  /*48c0*/  HMMA.16816.F32 R104, R24.reuse, R20, R104 ;  /* 0x000000141868723c */ /* 0x040fe20000001868 */
[----:B------:R-:W-:Y:S07]  /*48d0*/  LDSM.16.MT88.4 R12, [R227+0x23280] ;  /* 0x02328000e30c783b */ /* 0x000fee0000004200 */
[-C--:B------:R-:W-:Y:S01]  /*48e0*/  HMMA.16816.F32 R108, R24, R22.reuse, R108 ;  /* 0x00000016186c723c */ /* 0x080fe2000000186c */
[----:B------:R-:W-:Y:S07]  /*48f0*/  LDSM.16.MT88.4 R16, [R0+0x13080] ;  /* 0x013080000010783b */ /* 0x000fee0000004200 */
[C---:B------:R-:W-:Y:S01]  /*4900*/  HMMA.16816.F32 R112, R4.reuse, R22, R112 ;  /* 0x000000160470723c */ /* 0x040fe20000001870 */
[----:B------:R-:W-:Y:S07]  /*4910*/  LDSM.16.MT88.4 R20, [R0+0x15080] ;  /* 0x015080000014783b */ /* 0x000fee0000004200 */
[-C--:B------:R-:W-:Y:S01]  /*4920*/  HMMA.16816.F32 R116, R4, R28.reuse, R116 ;  /* 0x0000001c0474723c */ /* 0x080fe20000001874 */
[----:B------:R-:W-:Y:S07]  /*4930*/  LDSM.16.MT88.4 R164, [R227+0x23a80] ;  /* 0x023a8000e3a4783b */ /* 0x000fee0000004200 */
[C---:B------:R-:W-:Y:S01]  /*4940*/  HMMA.16816.F32 R120, R24.reuse, R28, R120 ;  /* 0x0000001c1878723c */ /* 0x040fe20000001878 */
[----:B------:R-:W0:Y:S07]  /*4950*/  LDGDEPBAR ;  /* 0x00000000000079af */ /* 0x000e2e0000000000 */
[-C--:B------:R-:W-:Y:S08]  /*4960*/  HMMA.16816.F32 R124, R24, R30.reuse, R124 ;  /* 0x0000001e187c723c */ /* 0x080ff0000000187c */
[C---:B------:R-:W-:Y:S01]  /*4970*/  HMMA.16816.F32 R128, R4.reuse, R30, R128 ;  /* 0x0000001e0480723c */ /* 0x040fe20000001880 */
[----:B------:R-:W-:Y:S07]  /*4980*/  LDSM.16.MT88.4 R28, [R230+0x23a80] ;  /* 0x023a8000e61c783b */ /* 0x000fee0000004200 */
[-C--:B------:R-:W-:Y:S08]  /*4990*/  HMMA.16816.F32 R132, R4, R32.reuse, R132 ;  /* 0x000000200484723c */ /* 0x080ff00000001884 */
[C---:B------:R-:W-:Y:S08]  /*49a0*/  HMMA.16816.F32 R136, R24.reuse, R32, R136 ;  /* 0x000000201888723c */ /* 0x040ff00000001888 */
[-C--:B------:R-:W-:Y:S08]  /*49b0*/  HMMA.16816.F32 R140, R24, R34.reuse, R140 ;  /* 0x00000022188c723c */ /* 0x080ff0000000188c */
[C---:B------:R-:W-:Y:S01]  /*49c0*/  HMMA.16816.F32 R144, R4.reuse, R34, R144 ;  /* 0x000000220490723c */ /* 0x040fe20000001890 */
[----:B------:R-:W-:Y:S07]  /*49d0*/  LDSM.16.MT88.4 R32, [R0+0x11880] ;  /* 0x011880000020783b */ /* 0x000fee0000004200 */
[-C--:B------:R-:W-:Y:S08]  /*49e0*/  HMMA.16816.F32 R148, R4, R168.reuse, R148 ;  /* 0x000000a80494723c */ /* 0x080ff00000001894 */
[C---:B------:R-:W-:Y:S08]  /*49f0*/  HMMA.16816.F32 R152, R24.reuse, R168, R152 ;  /* 0x000000a81898723c */ /* 0x040ff00000001898 */
[-C--:B------:R-:W-:Y:S01]  /*4a00*/  HMMA.16816.F32 R156, R24, R170.reuse, R156 ;  /* 0x000000aa189c723c */ /* 0x080fe2000000189c */
[----:B------:R-:W-:Y:S07]  /*4a10*/  LDSM.16.MT88.4 R24, [R0+0x17080] ;  /* 0x017080000018783b */ /* 0x000fee0000004200 */
[----:B------:R-:W-:Y:S01]  /*4a20*/  HMMA.16816.F32 R160, R4, R170, R160 ;  /* 0x000000aa04a0723c */ /* 0x000fe200000018a0 */
[----:B------:R-:W1:Y:S07]  /*4a30*/  LDSM.16.MT88.4 R4, [R230+0x23280] ;  /* 0x02328000e604783b */ /* 0x000e6e0000004200 */
[-C--:B------:R-:W-:Y:S01]  /*4a40*/  HMMA.16816.F32 R100, R172, R180.reuse, R100 ;  /* 0x000000b4ac64723c */ /* 0x080fe20000001864 */
[----:B------:R-:W2:Y:S07]  /*4a50*/  LDSM.16.MT88.4 R168, [R0+0x13880] ;  /* 0x0138800000a8783b */ /* 0x000eae0000004200 */
        /* <DEDUP_REMOVED lines=15> */
[-C--:B-1----:R-:W-:Y:S08]  /*4b50*/  HMMA.16816.F32 R100, R4, R8.reuse, R100 ;  /* 0x000000080464723c */ /* 0x082ff00000001864 */
[C---:B------:R-:W-:Y:S08]  /*4b60*/  HMMA.16816.F32 R104, R12.reuse, R8, R104 ;  /* 0x000000080c68723c */ /* 0x040ff00000001868 */
[-C--:B------:R-:W-:Y:S08]  /*4b70*/  HMMA.16816.F32 R108, R12, R10.reuse, R108 ;  /* 0x0000000a0c6c723c */ /* 0x080ff0000000186c */
[C---:B------:R-:W-:Y:S01]  /*4b80*/  HMMA.16816.F32 R112, R4.reuse, R10, R112 ;  /* 0x0000000a0470723c */ /* 0x040fe20000001870 */
[----:B------:R-:W1:Y:S07]  /*4b90*/  LDSM.16.MT88.4 R8, [R0+0x15880] ;  /* 0x015880000008783b */ /* 0x000e6e0000004200 */
        /* <DEDUP_REMOVED lines=12> */
[----:B------:R-:W3:Y:S07]  /*4c60*/  LDSM.16.MT88.4 R4, [R0+0x17880] ;  /* 0x017880000004783b */ /* 0x000eee0000004200 */
[-C--:B------:R-:W-:Y:S01]  /*4c70*/  HMMA.16816.F32 R100, R28, R32.reuse, R100 ;  /* 0x000000201c64723c */ /* 0x080fe20000001864 */
[----:B------:R-:W-:Y:S07]  /*4c80*/  BAR.SYNC.DEFER_BLOCKING 0x0 ;  /* 0x0000000000007b1d */ /* 0x000fee0000010000 */
[C---:B------:R-:W-:Y:S08]  /*4c90*/  HMMA.16816.F32 R104, R164.reuse, R32, R104 ;  /* 0x00000020a468723c */ /* 0x040ff00000001868 */
[-C--:B------:R-:W-:Y:S08]  /*4ca0*/  HMMA.16816.F32 R108, R164, R34.reuse, R108 ;  /* 0x00000022a46c723c */ /* 0x080ff0000000186c */
[C---:B------:R-:W-:Y:S01]  /*4cb0*/  HMMA.16816.F32 R112, R28.reuse, R34, R112 ;  /* 0x000000221c70723c */ /* 0x040fe20000001870 */
[----:B------:R4:W3:Y:S07]  /*4cc0*/  LDSM.16.M88.4 R192, [R232] ;  /* 0x00000000e8c0783b */ /* 0x0008ee0000000200 */
[-C--:B--2---:R-:W-:Y:S01]  /*4cd0*/  HMMA.16816.F32 R116, R28, R168.reuse, R116 ;  /* 0x000000a81c74723c */ /* 0x084fe20000001874 */
[----:B------:R4:W2:Y:S07]  /*4ce0*/  LDSM.16.M88.4 R188, [R232+0x1000] ;  /* 0x00100000e8bc783b */ /* 0x0008ae0000000200 */
[C---:B------:R-:W-:Y:S01]  /*4cf0*/  HMMA.16816.F32 R120, R164.reuse, R168, R120 ;  /* 0x000000a8a478723c */ /* 0x040fe20000001878 */
[----:B------:R4:W2:Y:S07]  /*4d00*/  LDSM.16.MT88.4 R16, [R0+0x80] ;  /* 0x000080000010783b */ /* 0x0008ae0000004200 */
[-C--:B------:R-:W-:Y:S01]  /*4d10*/  HMMA.16816.F32 R124, R164, R170.reuse, R124 ;  /* 0x000000aaa47c723c */ /* 0x080fe2000000187c */
[----:B------:R4:W2:Y:S07]  /*4d20*/  LDSM.16.MT88.4 R32, [R0+0x2080] ;  /* 0x002080000020783b */ /* 0x0008ae0000004200 */
[C---:B------:R-:W-:Y:S01]  /*4d30*/  HMMA.16816.F32 R128, R28.reuse, R170, R128 ;  /* 0x000000aa1c80723c */ /* 0x040fe20000001880 */
[----:B------:R4:W2:Y:S07]  /*4d40*/  LDSM.16.MT88.4 R176, [R0+0x4080] ;  /* 0x0040800000b0783b */ /* 0x0008ae0000004200 */
[-C--:B-1----:R-:W-:Y:S01]  /*4d50*/  HMMA.16816.F32 R132, R28, R8.reuse, R132 ;  /* 0x000000081c84723c */ /* 0x082fe20000001884 */
[----:B------:R4:W1:Y:S07]  /*4d60*/  LDSM.16.MT88.4 R196, [R0+0x6080] ;  /* 0x0060800000c4783b */ /* 0x00086e0000004200 */
[C---:B------:R-:W-:Y:S01]  /*4d70*/  HMMA.16816.F32 R136, R164.reuse, R8, R136 ;  /* 0x00000008a488723c */ /* 0x040fe20000001888 */
[----:B------:R4:W1:Y:S07]  /*4d80*/  LDSM.16.M88.4 R200, [R233] ;  /* 0x00000000e9c8783b */ /* 0x00086e0000000200 */
[-C--:B------:R-:W-:Y:S01]  /*4d90*/  HMMA.16816.F32 R140, R164, R10.reuse, R140 ;  /* 0x0000000aa48c723c */ /* 0x080fe2000000188c */
[----:B------:R4:W1:Y:S07]  /*4da0*/  LDSM.16.M88.4 R208, [R233+0x1000] ;  /* 0x00100000e9d0783b */ /* 0x00086e0000000200 */
[C---:B------:R-:W-:Y:S01]  /*4db0*/  HMMA.16816.F32 R144, R28.reuse, R10, R144 ;  /* 0x0000000a1c90723c */ /* 0x040fe20000001890 */
[----:B------:R4:W1:Y:S07]  /*4dc0*/  LDSM.16.MT88.4 R204, [R0+0x880] ;  /* 0x0008800000cc783b */ /* 0x00086e0000004200 */
[-C--:B---3--:R-:W-:Y:S01]  /*4dd0*/  HMMA.16816.F32 R148, R28, R4.reuse, R148 ;  /* 0x000000041c94723c */ /* 0x088fe20000001894 */
[----:B------:R4:W3:Y:S07]  /*4de0*/  LDSM.16.MT88.4 R212, [R0+0x2880] ;  /* 0x0028800000d4783b */ /* 0x0008ee0000004200 */
[C---:B------:R-:W-:Y:S01]  /*4df0*/  HMMA.16816.F32 R152, R164.reuse, R4, R152 ;  /* 0x00000004a498723c */ /* 0x040fe20000001898 */
[----:B------:R4:W1:Y:S07]  /*4e00*/  LDSM.16.MT88.4 R216, [R0+0x4880] ;  /* 0x0048800000d8783b */ /* 0x00086e0000004200 */
[-C--:B------:R-:W-:Y:S01]  /*4e10*/  HMMA.16816.F32 R156, R164, R6.reuse, R156 ;  /* 0x00000006a49c723c */ /* 0x080fe2000000189c */
[----:B------:R4:W1:Y:S07]  /*4e20*/  LDSM.16.MT88.4 R220, [R0+0x6880] ;  /* 0x0068800000dc783b */ /* 0x00086e0000004200 */
[----:B------:R-:W-:Y:S01]  /*4e30*/  HMMA.16816.F32 R160, R28, R6, R160 ;  /* 0x000000061ca0723c */ /* 0x000fe200000018a0 */
[----:B------:R-:W-:-:S07]  /*4e40*/  @P5 BRA `(.L_x_562) ;  /* 0x0000049000005947 */ /* 0x000fce0003800000 */
[C---:B--2---:R-:W-:Y:S01]  /*4e50*/  LOP3.LUT P3, RZ, R242.reuse, 0x1, RZ, 0xc0, !PT ;  /* 0x00000001f2ff7812 */ /* 0x044fe2000786c0ff */
[----:B------:R-:W-:Y:S01]  /*4e60*/  USHF.R.S32.HI UR22, URZ, 0x1f, UR21 ;  /* 0x0000001f3f167899 */ /* 0x000fe20008011415 */
[C---:B------:R-:W-:Y:S01]  /*4e70*/  LOP3.LUT P2, RZ, R242.reuse, 0x2, RZ, 0xc0, !PT ;  /* 0x00000002f2ff7812 */ /* 0x040fe2000784c0ff */
[----:B------:R-:W2:Y:S01]  /*4e80*/  S2R R8, SR_CTAID.Y ;  /* 0x0000000000087919 */ /* 0x000ea20000002600 */
        /* <DEDUP_REMOVED lines=18> */
[----:B--2---:R-:W-:Y:S01]  /*4fb0*/  SHF.R.S32.HI R9, RZ, 0x1f, R8 ;  /* 0x0000001fff097819 */ /* 0x004fe20000011408 */
        /* <DEDUP_REMOVED lines=34> */
[----:B--2---:R-:W-:Y:S04]  /*51e0*/  IADD3 R4, P0, R4, UR9, RZ ;  /* 0x0000000904047c10 */ /* 0x004fe8000ff1e0ff */
        /* <DEDUP_REMOVED lines=8> */
[----:B--2---:R-:W-:Y:S11]  /*5270*/  @!P6 IMAD.SHL.U32 R4, R244, 0x10, RZ ;  /* 0x00000010f404e824 */ /* 0x004ff600078e00ff */
[----:B------:R-:W-:Y:S01]  /*5280*/  @!UPT UIADD3 URZ, URZ, URZ, URZ ;  /* 0x0000003f3f3ff290 */ /* 0x000fe2000fffe03f */
[----:B------:R4:W-:Y:S01]  /*5290*/  LDGSTS.E.BYPASS.LTC128B.128 [R238+0x15080], [R12.64], !P0 ;  /* 0x150800000cee7fae */ /* 0x0009e2000c101d4e */
[----:B------:R-:W-:Y:S11]  /*52a0*/  ISETP.LT.OR P0, PT, R6, 0x21, !P4 ;  /* 0x000000210600780c */ /* 0x000ff60006701670 */
[----:B------:R-:W-:Y:S02]  /*52b0*/  @!UPT UIADD3 URZ, URZ, URZ, URZ ;  /* 0x0000003f3f3ff290 */ /* 0x000fe4000fffe03f */
[----:B------:R4:W-:Y:S04]  /*52c0*/  LDGSTS.E.BYPASS.LTC128B.128 [R238+0x17080], [R10.64], !P0 ;  /* 0x170800000aee7fae */ /* 0x0009e8000c101d4e */
[----:B------:R4:W-:Y:S02]  /*52d0*/  @!P6 LDGSTS.E.BYPASS.LTC128B.128 [R4+0x20080], [R8.64] ;  /* 0x200800000804efae */ /* 0x0009e4000b901d4e */
.L_x_562:
[-C--:B--2-4-:R-:W-:Y:S01]  /*52e0*/  HMMA.16816.F32 R4, R192, R16.reuse, RZ ;  /* 0x00000010c004723c */ /* 0x094fe200000018ff */
[----:B-----5:R-:W2:Y:S01]  /*52f0*/  LDL R236, [R1+0x10] ;  /* 0x0000100001ec7983 */ /* 0x020ea20000100800 */
[----:B------:R-:W-:Y:S02]  /*5300*/  USHF.L.U32 UR11, UR11, 0xe, URZ ;  /* 0x0000000e0b0b7899 */ /* 0x000fe4000800063f */
[----:B------:R-:W-:Y:S01]  /*5310*/  UISETP.GE.AND UP0, UPT, UR21, UR20, UPT ;  /* 0x000000141500728c */ /* 0x000fe2000bf06270 */
[----:B------:R-:W0:Y:S03]  /*5320*/  LDGDEPBAR ;  /* 0x00000000000079af */ /* 0x000e260000000000 */
[C---:B------:R-:W-:Y:S08]  /*5330*/  HMMA.16816.F32 R8, R188.reuse, R16, RZ ;  /* 0x00000010bc08723c */ /* 0x040ff000000018ff */
[-C--:B------:R-:W-:Y:S08]  /*5340*/  HMMA.16816.F32 R12, R188, R18.reuse, RZ ;  /* 0x00000012bc0c723c */ /* 0x080ff000000018ff */
        /* <DEDUP_REMOVED lines=9> */
[-C--:B-1----:R-:W-:Y:S08]  /*53e0*/  HMMA.16816.F32 R180, R192, R196.reuse, RZ ;  /* 0x000000c4c0b4723c */ /* 0x082ff000000018ff */
[C---:B------:R-:W-:Y:S07]  /*53f0*/  HMMA.16816.F32 R184, R188.reuse, R196, RZ ;  /* 0x000000c4bcb8723c */ /* 0x040fee00000018ff */
[----:B------:R-:W-:Y:S01]  /*5400*/  IMAD.U32 R197, RZ, RZ, UR11 ;  /* 0x0000000bffc57e24 */ /* 0x000fe2000f8e00ff */
[-C--:B------:R-:W-:Y:S08]  /*5410*/  HMMA.16816.F32 R188, R188, R198.reuse, RZ ;  /* 0x000000c6bcbc723c */ /* 0x080ff000000018ff */
[----:B------:R-:W-:Y:S01]  /*5420*/  HMMA.16816.F32 R192, R192, R198, RZ ;  /* 0x000000c6c0c0723c */ /* 0x000fe200000018ff */
[----:B------:R-:W4:Y:S07]  /*5430*/  LDL.64 R198, [R1+0x8] ;  /* 0x0000080001c67983 */ /* 0x000f2e0000100a00 */
[-C--:B------:R-:W-:Y:S08]  /*5440*/  HMMA.16816.F32 R4, R200, R204.reuse, R4 ;  /* 0x000000ccc804723c */ /* 0x080ff00000001804 */
[C---:B------:R-:W-:Y:S08]  /*5450*/  HMMA.16816.F32 R8, R208.reuse, R204, R8 ;  /* 0x000000ccd008723c */ /* 0x040ff00000001808 */
[-C--:B------:R-:W-:Y:S08]  /*5460*/  HMMA.16816.F32 R12, R208, R206.reuse, R12 ;  /* 0x000000ced00c723c */ /* 0x080ff0000000180c */
[C---:B------:R-:W-:Y:S01]  /*5470*/  HMMA.16816.F32 R16, R200.reuse, R206, R16 ;  /* 0x000000cec810723c */ /* 0x040fe20000001810 */
[----:B------:R-:W-:Y:S07]  /*5480*/  LDSM.16.MT88.4 R204, [R0+0x1080] ;  /* 0x0010800000cc783b */ /* 0x000fee0000004200 */
[-C--:B---3--:R-:W-:Y:S08]  /*5490*/  HMMA.16816.F32 R20, R200, R212.reuse, R20 ;  /* 0x000000d4c814723c */ /* 0x088ff00000001814 */
[C---:B------:R-:W-:Y:S08]  /*54a0*/  HMMA.16816.F32 R24, R208.reuse, R212, R24 ;  /* 0x000000d4d018723c */ /* 0x040ff00000001818 */
[-C--:B------:R-:W-:Y:S08]  /*54b0*/  HMMA.16816.F32 R28, R208, R214.reuse, R28 ;  /* 0x000000d6d01c723c */ /* 0x080ff0000000181c */
[C---:B------:R-:W-:Y:S01]  /*54c0*/  HMMA.16816.F32 R32, R200.reuse, R214, R32 ;  /* 0x000000d6c820723c */ /* 0x040fe20000001820 */
[----:B------:R-:W-:Y:S07]  /*54d0*/  LDSM.16.MT88.4 R212, [R0+0x5080] ;  /* 0x0050800000d4783b */ /* 0x000fee0000004200 */
[-C--:B------:R-:W-:Y:S08]  /*54e0*/  HMMA.16816.F32 R164, R200, R216.reuse, R164 ;  /* 0x000000d8c8a4723c */ /* 0x080ff000000018a4 */
[C---:B------:R-:W-:Y:S08]  /*54f0*/  HMMA.16816.F32 R168, R208.reuse, R216, R168 ;  /* 0x000000d8d0a8723c */ /* 0x040ff000000018a8 */
[-C--:B------:R-:W-:Y:S08]  /*5500*/  HMMA.16816.F32 R172, R208, R218.reuse, R172 ;  /* 0x000000dad0ac723c */ /* 0x080ff000000018ac */
[C---:B------:R-:W-:Y:S08]  /*5510*/  HMMA.16816.F32 R176, R200.reuse, R218, R176 ;  /* 0x000000dac8b0723c */ /* 0x040ff000000018b0 */
[-C--:B------:R-:W-:Y:S08]  /*5520*/  HMMA.16816.F32 R180, R200, R220.reuse, R180 ;  /* 0x000000dcc8b4723c */ /* 0x080ff000000018b4 */
[C---:B------:R-:W-:Y:S08]  /*5530*/  HMMA.16816.F32 R184, R208.reuse, R220, R184 ;  /* 0x000000dcd0b8723c */ /* 0x040ff000000018b8 */
[-C--:B------:R-:W-:Y:S01]  /*5540*/  HMMA.16816.F32 R188, R208, R222.reuse, R188 ;  /* 0x000000ded0bc723c */ /* 0x080fe200000018bc */
[----:B------:R-:W-:Y:S07]  /*5550*/  LDSM.16.M88.4 R208, [R235+0x1000] ;  /* 0x00100000ebd0783b */ /* 0x000fee0000000200 */
[----:B------:R-:W-:Y:S01]  /*5560*/  HMMA.16816.F32 R192, R200, R222, R192 ;  /* 0x000000dec8c0723c */ /* 0x000fe200000018c0 */
[----:B------:R-:W-:Y:S03]  /*5570*/  LDSM.16.MT88.4 R200, [R0+0x3080] ;  /* 0x0030800000c8783b */ /* 0x000fe60000004200 */
[----:B----4-:R-:W-:Y:S01]  /*5580*/  IADD3 R196, P0, R198, UR11, RZ ;  /* 0x0000000bc6c47c10 */ /* 0x010fe2000ff1e0ff */
[----:B------:R-:W-:Y:S03]  /*5590*/  UMOV UR11, UR21 ;  /* 0x00000015000b7c82 */ /* 0x000fe60008000000 */
[----:B--2---:R-:W-:Y:S04]  /*55a0*/  LEA.HI.X.SX32 R197, R197, R236, 0x1, P0 ;  /* 0x000000ecc5c57211 */ /* 0x004fe800000f0eff */
[C---:B------:R-:W-:Y:S04]  /*55b0*/  LEA R236, P0, R196.reuse, c[0x0][0x220], 0x2 ;  /* 0x00008800c4ec7a11 */ /* 0x040fe800078010ff */
[----:B------:R-:W-:Y:S02]  /*55c0*/  LEA.HI.X R237, R196, c[0x0][0x224], R197, 0x2, P0 ;  /* 0x00008900c4ed7a11 */ /* 0x000fe400000f14c5 */
[----:B------:R-:W1:Y:S01]  /*55d0*/  LDSM.16.M88.4 R196, [R235] ;  /* 0x00000000ebc4783b */ /* 0x000e620000000200 */
[----:B------:R-:W-:Y:S01]  /*55e0*/  PLOP3.LUT P0, PT, PT, PT, UP0, 0x80, 0x0 ;  /* 0x000000000000781c */ /* 0x000fe20003f0f008 */
        /* <DEDUP_REMOVED lines=8> */
[C---:B------:R-:W-:Y:S01]  /*5670*/  HMMA.16816.F32 R32, R196.reuse, R202, R32 ;  /* 0x000000cac420723c */ /* 0x040fe20000001820 */
[----:B------:R-:W-:Y:S07]  /*5680*/  LDSM.16.M88.4 R200, [R234] ;  /* 0x00000000eac8783b */ /* 0x000fee0000000200 */
[-C--:B------:R-:W-:Y:S08]  /*5690*/  HMMA.16816.F32 R164, R196, R212.reuse, R164 ;  /* 0x000000d4c4a4723c */ /* 0x080ff000000018a4 */
[C---:B------:R-:W-:Y:S08]  /*56a0*/  HMMA.16816.F32 R168, R208.reuse, R212, R168 ;  /* 0x000000d4d0a8723c */ /* 0x040ff000000018a8 */
[-C--:B------:R-:W-:Y:S08]  /*56b0*/  HMMA.16816.F32 R172, R208, R214.reuse, R172 ;  /* 0x000000d6d0ac723c */ /* 0x080ff000000018ac */
[C---:B------:R-:W-:Y:S01]  /*56c0*/  HMMA.16816.F32 R176, R196.reuse, R214, R176 ;  /* 0x000000d6c4b0723c */ /* 0x040fe200000018b0 */
[----:B------:R-:W-:Y:S07]  /*56d0*/  LDSM.16.M88.4 R212, [R234+0x1000] ;  /* 0x00100000ead4783b */ /* 0x000fee0000000200 */
[-C--:B-1----:R-:W-:Y:S08]  /*56e0*/  HMMA.16816.F32 R180, R196, R204.reuse, R180 ;  /* 0x000000ccc4b4723c */ /* 0x082ff000000018b4 */
[C---:B------:R-:W-:Y:S08]  /*56f0*/  HMMA.16816.F32 R184, R208.reuse, R204, R184 ;  /* 0x000000ccd0b8723c */ /* 0x040ff000000018b8 */
[-C--:B------:R-:W-:Y:S01]  /*5700*/  HMMA.16816.F32 R188, R208, R206.reuse, R188 ;  /* 0x000000ced0bc723c */ /* 0x080fe200000018bc */
[----:B------:R-:W1:Y:S07]  /*5710*/  LDSM.16.MT88.4 R208, [R0+0x1880] ;  /* 0x0018800000d0783b */ /* 0x000e6e0000004200 */
[----:B------:R-:W-:Y:S01]  /*5720*/  HMMA.16816.F32 R192, R196, R206, R192 ;  /* 0x000000cec4c0723c */ /* 0x000fe200000018c0 */
[----:B------:R-:W2:Y:S04]  /*5730*/  LDSM.16.MT88.4 R196, [R0+0x3880] ;  /* 0x0038800000c4783b */ /* 0x000ea80000004200 */
[----:B------:R-:W3:Y:S03]  /*5740*/  LDSM.16.MT88.4 R204, [R0+0x5880] ;  /* 0x0058800000cc783b */ /* 0x000ee60000004200 */
[-C--:B-1----:R-:W-:Y:S08]  /*5750*/  HMMA.16816.F32 R4, R200, R208.reuse, R4 ;  /* 0x000000d0c804723c */ /* 0x082ff00000001804 */
[C---:B------:R-:W-:Y:S08]  /*5760*/  HMMA.16816.F32 R8, R212.reuse, R208, R8 ;  /* 0x000000d0d408723c */ /* 0x040ff00000001808 */
[-C--:B------:R-:W-:Y:S07]  /*5770*/  HMMA.16816.F32 R12, R212, R210.reuse, R12 ;  /* 0x000000d2d40c723c */ /* 0x080fee000000180c */
[----:B------:R-:W-:Y:S01]  /*5780*/  RED.E.ADD.F32.FTZ.RN.STRONG.GPU [R236.64], R4 ;  /* 0x00000004ec00798e */ /* 0x000fe2000c10e78e */
[C---:B------:R-:W-:Y:S03]  /*5790*/  HMMA.16816.F32 R16, R200.reuse, R210, R16 ;  /* 0x000000d2c810723c */ /* 0x040fe60000001810 */
[----:B------:R-:W1:Y:S04]  /*57a0*/  LDSM.16.MT88.4 R208, [R0+0x7880] ;  /* 0x0078800000d0783b */ /* 0x000e680000004200 */
[----:B------:R4:W-:Y:S01]  /*57b0*/  RED.E.ADD.F32.FTZ.RN.STRONG.GPU [R236.64+0x400], R5 ;  /* 0x00040005ec00798e */ /* 0x0009e2000c10e78e */
[-C--:B--2---:R-:W-:Y:S03]  /*57c0*/  HMMA.16816.F32 R20, R200, R196.reuse, R20 ;  /* 0x000000c4c814723c */ /* 0x084fe60000001814 */
[----:B------:R4:W-:Y:S04]  /*57d0*/  RED.E.ADD.F32.FTZ.RN.STRONG.GPU [R236.64+0x800], R6 ;  /* 0x00080006ec00798e */ /* 0x0009e8000c10e78e */
[----:B------:R4:W-:Y:S01]  /*57e0*/  RED.E.ADD.F32.FTZ.RN.STRONG.GPU [R236.64+0xc00], R7 ;  /* 0x000c0007ec00798e */ /* 0x0009e2000c10e78e */
[C---:B------:R-:W-:Y:S03]  /*57f0*/  HMMA.16816.F32 R24, R212.reuse, R196, R24 ;  /* 0x000000c4d418723c */ /* 0x040fe60000001818 */
[----:B------:R4:W-:Y:S04]  /*5800*/  RED.E.ADD.F32.FTZ.RN.STRONG.GPU [R236.64+0x1000], R8 ;  /* 0x00100008ec00798e */ /* 0x0009e8000c10e78e */
[----:B------:R4:W-:Y:S01]  /*5810*/  RED.E.ADD.F32.FTZ.RN.STRONG.GPU [R236.64+0x1400], R9 ;  /* 0x00140009ec00798e */ /* 0x0009e2000c10e78e */
[-C--:B------:R-:W-:Y:S03]  /*5820*/  HMMA.16816.F32 R28, R212, R198.reuse, R28 ;  /* 0x000000c6d41c723c */ /* 0x080fe6000000181c */
[----:B------:R4:W-:Y:S04]  /*5830*/  RED.E.ADD.F32.FTZ.RN.STRONG.GPU [R236.64+0x1800], R10 ;  /* 0x0018000aec00798e */ /* 0x0009e8000c10e78e */
[----:B------:R4:W-:Y:S01]  /*5840*/  RED.E.ADD.F32.FTZ.RN.STRONG.GPU [R236.64+0x1c00], R11 ;  /* 0x001c000bec00798e */ /* 0x0009e2000c10e78e */
[C---:B------:R-:W-:Y:S03]  /*5850*/  HMMA.16816.F32 R32, R200.reuse, R198, R32 ;  /* 0x000000c6c820723c */ /* 0x040fe60000001820 */
[----:B------:R4:W-:Y:S04]  /*5860*/  RED.E.ADD.F32.FTZ.RN.STRONG.GPU [R236.64+0x2000], R16 ;  /* 0x00200010ec00798e */ /* 0x0009e8000c10e78e */
[----:B------:R4:W-:Y:S01]  /*5870*/  RED.E.ADD.F32.FTZ.RN.STRONG.GPU [R236.64+0x2400], R17 ;  /* 0x00240011ec00798e */ /* 0x0009e2000c10e78e */
[-C--:B---3--:R-:W-:Y:S03]  /*5880*/  HMMA.16816.F32 R164, R200, R204.reuse, R164 ;  /* 0x000000ccc8a4723c */ /* 0x088fe600000018a4 */
        /* <DEDUP_REMOVED lines=11> */
[-C--:B-1----:R-:W-:Y:S03]  /*5940*/  HMMA.16816.F32 R180, R200, R208.reuse, R180 ;  /* 0x000000d0c8b4723c */ /* 0x082fe600000018b4 */
        /* <DEDUP_REMOVED lines=8> */
[----:B------:R-:W-:Y:S03]  /*59d0*/  HMMA.16816.F32 R192, R200, R210, R192 ;  /* 0x000000d2c8c0723c */ /* 0x000fe600000018c0 */
        /* <DEDUP_REMOVED lines=41> */
.L_x_560:
[----:B------:R-:W1:Y:S01]  /*5c70*/  S2R R2, SR_TID.X ;  /* 0x0000000000027919 */ /* 0x000e620000002100 */
[----:B------:R-:W-:Y:S01]  /*5c80*/  SHF.R.S32.HI R3, RZ, 0x1f, R244 ;  /* 0x0000001fff037819 */ /* 0x000fe200000114f4 */
[----:B------:R-:W-:Y:S01]  /*5c90*/  FMUL.FTZ R100, R100, c[0x0][0x298] ;  /* 0x0000a60064647a20 */ /* 0x000fe20000410000 */
[----:B------:R-:W-:Y:S01]  /*5ca0*/  LOP3.LUT P0, RZ, R252, 0x4, RZ, 0xc0, !PT ;  /* 0x00000004fcff7812 */ /* 0x000fe2000780c0ff */
[----:B------:R-:W-:Y:S01]  /*5cb0*/  BAR.SYNC.DEFER_BLOCKING 0x1, 0x100 ;  /* 0x0044000000007b1d */ /* 0x000fe20000010000 */
[----:B------:R-:W-:Y:S01]  /*5cc0*/  LEA.HI R4, R3, R244, RZ, 0x6 ;  /* 0x000000f403047211 */ /* 0x000fe200078f30ff */
[----:B----4-:R-:W-:Y:S01]  /*5cd0*/  FMUL.FTZ R34, R101, c[0x0][0x298] ;  /* 0x0000a60065227a20 */ /* 0x010fe20000410000 */
        /* <DEDUP_REMOVED lines=22> */
[----:B------:R-:W-:Y:S01]  /*5e40*/  LEA.HI R0, R0, R2, RZ, 0x5 ;  /* 0x0000000200007211 */ /* 0x000fe200078f28ff */
[----:B------:R-:W-:Y:S01]  /*5e50*/  IMAD.SHL.U32 R2, R252, 0x40, RZ ;  /* 0x00000040fc027824 */ /* 0x000fe200078e00ff */
[----:B------:R-:W-:Y:S01]  /*5e60*/  F2FP.PACK_AB R64, R65, R64 ;  /* 0x000000404140723e */ /* 0x000fe200000000ff */
[----:B------:R-:W-:Y:S01]  /*5e70*/  FMUL.FTZ R28, R109, c[0x0][0x298] ;  /* 0x0000a6006d1c7a20 */ /* 0x000fe20000410000 */
[----:B------:R-:W-:Y:S01]  /*5e80*/  SHF.R.S32.HI R8, RZ, 0x5, R0 ;  /* 0x00000005ff087819 */ /* 0x000fe20000011400 */
[----:B------:R-:W-:Y:S01]  /*5e90*/  FMUL.FTZ R110, R110, c[0x0][0x298] ;  /* 0x0000a6006e6e7a20 */ /* 0x000fe20000410000 */
[----:B------:R-:W-:Y:S01]  /*5ea0*/  LOP3.LUT R6, R2, 0x1c0, RZ, 0xc0, !PT ;  /* 0x000001c002067812 */ /* 0x000fe200078ec0ff */
[----:B------:R-:W-:Y:S01]  /*5eb0*/  FMUL.FTZ R27, R111, c[0x0][0x298] ;  /* 0x0000a6006f1b7a20 */ /* 0x000fe20000410000 */
[----:B------:R-:W-:Y:S01]  /*5ec0*/  LEA.HI R0, R0, R8, RZ, 0x1 ;  /* 0x0000000800007211 */ /* 0x000fe200078f08ff */
[----:B------:R-:W-:Y:S01]  /*5ed0*/  FMUL.FTZ R116, R116, c[0x0][0x298] ;  /* 0x0000a60074747a20 */ /* 0x000fe20000410000 */
[----:B------:R-:W-:Y:S01]  /*5ee0*/  SHF.R.S32.HI R2, RZ, 0x6, R4 ;  /* 0x00000006ff027819 */ /* 0x000fe20000011404 */
[----:B------:R-:W-:Y:S01]  /*5ef0*/  FMUL.FTZ R26, R117, c[0x0][0x298] ;  /* 0x0000a600751a7a20 */ /* 0x000fe20000410000 */
[CC--:B------:R-:W-:Y:S01]  /*5f00*/  LEA.HI R4, R3.reuse, R244.reuse, RZ, 0x2 ;  /* 0x000000f403047211 */ /* 0x0c0fe200078f10ff */
[----:B------:R-:W-:Y:S01]  /*5f10*/  FMUL.FTZ R118, R118, c[0x0][0x298] ;  /* 0x0000a60076767a20 */ /* 0x000fe20000410000 */
[----:B------:R-:W-:Y:S01]  /*5f20*/  LOP3.LUT R0, R0, 0xfffffffe, RZ, 0xc0, !PT ;  /* 0xfffffffe00007812 */ /* 0x000fe200078ec0ff */
[----:B------:R-:W-:Y:S01]  /*5f30*/  IMAD.SHL.U32 R2, R2, 0x8, RZ ;  /* 0x0000000802027824 */ /* 0x000fe200078e00ff */
[----:B------:R-:W-:Y:S01]  /*5f40*/  LEA.HI R3, R3, R244, RZ, 0x5 ;  /* 0x000000f403037211 */ /* 0x000fe200078f28ff */
[----:B------:R-:W-:Y:S01]  /*5f50*/  FMUL.FTZ R25, R119, c[0x0][0x298] ;  /* 0x0000a60077197a20 */ /* 0x000fe20000410000 */
[----:B------:R-:W-:Y:S01]  /*5f60*/  LOP3.LUT R5, R4, 0x7ffffffc, RZ, 0xc0, !PT ;  /* 0x7ffffffc04057812 */ /* 0x000fe200078ec0ff */
[----:B------:R-:W-:Y:S01]  /*5f70*/  IMAD.IADD R0, R8, 0x1, -R0 ;  /* 0x0000000108007824 */ /* 0x000fe200078e0a00 */
[----:B------:R-:W-:Y:S01]  /*5f80*/  LOP3.LUT R4, R3, 0xffffffe0, RZ, 0xc0, !PT ;  /* 0xffffffe003047812 */ /* 0x000fe200078ec0ff */
[----:B------:R-:W-:Y:S01]  /*5f90*/  FMUL.FTZ R128, R128, c[0x0][0x298] ;  /* 0x0000a60080807a20 */ /* 0x000fe20000410000 */
[----:B------:R-:W-:Y:S01]  /*5fa0*/  LOP3.LUT R3, R6, 0x18, R2, 0xf8, !PT ;  /* 0x0000001806037812 */ /* 0x000fe200078ef802 */
[----:B------:R-:W-:Y:S01]  /*5fb0*/  IMAD.IADD R2, R244, 0x1, -R5 ;  /* 0x00000001f4027824 */ /* 0x000fe200078e0a05 */
[----:B------:R-:W-:Y:S01]  /*5fc0*/  SHF.R.U32.HI R6, RZ, 0x3, R6 ;  /* 0x00000003ff067819 */ /* 0x000fe20000011606 */
[----:B------:R-:W-:Y:S01]  /*5fd0*/  IMAD.SHL.U32 R5, R0, 0x400, RZ ;  /* 0x0000040000057824 */ /* 0x000fe200078e00ff */
[----:B------:R-:W-:Y:S01]  /*5fe0*/  F2FP.PACK_AB R66, R67, R66 ;  /* 0x000000424342723e */ /* 0x000fe200000000ff */
[----:B------:R-:W-:Y:S01]  /*5ff0*/  IMAD.IADD R0, R244, 0x1, -R4 ;  /* 0x00000001f4007824 */ /* 0x000fe200078e0a04 */
[----:B------:R-:W-:Y:S01]  /*6000*/  LOP3.LUT R3, R3, R6, RZ, 0x3c, !PT ;  /* 0x0000000603037212 */ /* 0x000fe200078e3cff */
[----:B------:R-:W-:Y:S01]  /*6010*/  IMAD R5, R2, 0x2, R5 ;  /* 0x0000000202057824 */ /* 0x000fe200078e0205 */
[----:B------:R-:W-:Y:S01]  /*6020*/  F2FP.PACK_AB R56, R57, R56 ;  /* 0x000000383938723e */ /* 0x000fe200000000ff */
[----:B------:R-:W-:Y:S01]  /*6030*/  IMAD.SHL.U32 R4, R8, 0x40, RZ ;  /* 0x0000004008047824 */ /* 0x000fe200078e00ff */
[----:B------:R-:W-:Y:S01]  /*6040*/  SHF.R.S32.HI R2, RZ, 0x1f, R0 ;  /* 0x0000001fff027819 */ /* 0x000fe20000011400 */
[----:B------:R-:W-:Y:S01]  /*6050*/  IMAD.IADD R3, R3, 0x1, R5 ;  /* 0x0000000103037824 */ /* 0x000fe200078e0205 */
[----:B------:R-:W-:Y:S01]  /*6060*/  F2FP.PACK_AB R58, R59, R58 ;  /* 0x0000003a3b3a723e */ /* 0x000fe200000000ff */
[----:B------:R-:W-:Y:S01]  /*6070*/  IMAD.SHL.U32 R6, R0, 0x8, RZ ;  /* 0x0000000800067824 */ /* 0x000fe200078e00ff */
[----:B------:R-:W-:Y:S01]  /*6080*/  LOP3.LUT R7, R4, 0x1c0, RZ, 0xc0, !PT ;  /* 0x000001c004077812 */ /* 0x000fe200078ec0ff */
[----:B------:R-:W-:Y:S01]  /*6090*/  FMUL.FTZ R22, R129, c[0x0][0x298] ;  /* 0x0000a60081167a20 */ /* 0x000fe20000410000 */
[----:B------:R-:W-:Y:S01]  /*60a0*/  LEA.HI R2, R2, R0, RZ, 0x3 ;  /* 0x0000000002027211 */ /* 0x000fe200078f18ff */
[----:B------:R-:W-:Y:S01]  /*60b0*/  IMAD.SHL.U32 R0, R3, 0x2, RZ ;  /* 0x0000000203007824 */ /* 0x000fe200078e00ff */
[----:B------:R-:W-:Y:S01]  /*60c0*/  LOP3.LUT R4, R7, 0x38, R6, 0xf8, !PT ;  /* 0x0000003807047812 */ /* 0x000fe200078ef806 */
[----:B------:R-:W-:Y:S01]  /*60d0*/  FMUL.FTZ R130, R130, c[0x0][0x298] ;  /* 0x0000a60082827a20 */ /* 0x000fe20000410000 */
[----:B------:R-:W-:Y:S01]  /*60e0*/  SHF.R.U32.HI R35, RZ, 0x3, R7 ;  /* 0x00000003ff237819 */ /* 0x000fe20000011607 */
[----:B------:R-:W-:Y:S01]  /*60f0*/  IMAD.SHL.U32 R7, R2, 0x200, RZ ;  /* 0x0000020002077824 */ /* 0x000fe200078e00ff */
[C---:B------:R-:W-:Y:S01]  /*6100*/  IADD3 R2, R0.reuse, 0x40, RZ ;  /* 0x0000004000027810 */ /* 0x040fe20007ffe0ff */
[----:B------:R-:W-:Y:S01]  /*6110*/  STS [R0+0x8080], R36 ;  /* 0x0080802400007388 */ /* 0x000fe20000000800 */
[C---:B------:R-:W-:Y:S01]  /*6120*/  IADD3 R3, R0.reuse, 0x440, RZ ;  /* 0x0000044000037810 */ /* 0x040fe20007ffe0ff */
[----:B------:R-:W-:Y:S01]  /*6130*/  FMUL.FTZ R21, R131, c[0x0][0x298] ;  /* 0x0000a60083157a20 */ /* 0x000fe20000410000 */
[C---:B------:R-:W-:Y:S01]  /*6140*/  @P0 IADD3 R2, R0.reuse, -0x40, RZ ;  /* 0xffffffc000020810 */ /* 0x040fe20007ffe0ff */
[----:B------:R-:W-:Y:S01]  /*6150*/  STS [R0+0x8480], R38 ;  /* 0x0084802600007388 */ /* 0x000fe20000000800 */
[----:B------:R-:W-:Y:S01]  /*6160*/  @P0 IADD3 R3, R0, 0x3c0, RZ ;  /* 0x000003c000030810 */ /* 0x000fe20007ffe0ff */
[----:B------:R-:W-:Y:S01]  /*6170*/  FMUL.FTZ R120, R120, c[0x0][0x298] ;  /* 0x0000a60078787a20 */ /* 0x000fe20000410000 */
[----:B------:R-:W-:Y:S01]  /*6180*/  F2FP.PACK_AB R60, R61, R60 ;  /* 0x0000003c3d3c723e */ /* 0x000fe200000000ff */
[----:B------:R-:W-:Y:S01]  /*6190*/  STS [R2+0x8080], R48 ;  /* 0x0080803002007388 */ /* 0x000fe20000000800 */
[----:B------:R-:W-:Y:S01]  /*61a0*/  F2FP.PACK_AB R62, R63, R62 ;  /* 0x0000003e3f3e723e */ /* 0x000fe200000000ff */
        /* <DEDUP_REMOVED lines=51> */
[----:B------:R-:W-:Y:S01]  /*64e0*/  FMUL.FTZ R146, R146, c[0x0][0x298] ;  /* 0x0000a60092927a20 */ /* 0x000fe20000410000 */
[----:B------:R-:W-:Y:S01]  /*64f0*/  F2FP.PACK_AB R25, R25, R118 ;  /* 0x000000761919723e */ /* 0x000fe200000000ff */
[----:B------:R-:W-:Y:S01]  /*6500*/  FMUL.FTZ R13, R147, c[0x0][0x298] ;  /* 0x0000a600930d7a20 */ /* 0x000fe20000410000 */
        /* <DEDUP_REMOVED lines=49> */
[----:B------:R-:W-:Y:S01]  /*6820*/  F2FP.PACK_AB R12, R12, R140 ;  /* 0x0000008c0c0c723e */ /* 0x000fe200000000ff */
[----:B------:R-:W-:Y:S01]  /*6830*/  USHF.R.S32.HI UR6, URZ, 0x1f, UR10 ;  /* 0x0000001f3f067899 */ /* 0x000fe2000801140a */
[----:B------:R-:W-:Y:S01]  /*6840*/  F2FP.PACK_AB R11, R11, R142 ;  /* 0x0000008e0b0b723e */ /* 0x000fe200000000ff */
[----:B------:R-:W-:Y:S01]  /*6850*/  STS [R0+0xf480], R90 ;  /* 0x00f4805a00007388 */ /* 0x000fe20000000800 */
[----:B------:R-:W-:Y:S01]  /*6860*/  F2FP.PACK_AB R149, R149, R148 ;  /* 0x000000949595723e */ /* 0x000fe200000000ff */
[----:B------:R-:W-:Y:S01]  /*6870*/  ULDC.64 UR4, c[0x0][0x340] ;  /* 0x0000d00000047ab9 */ /* 0x000fe20000000a00 */
[----:B------:R-:W-:Y:S01]  /*6880*/  F2FP.PACK_AB R150, R151, R150 ;  /* 0x000000969796723e */ /* 0x000fe200000000ff */
[----:B------:R-:W-:Y:S01]  /*6890*/  STS [R2+0xf080], R92 ;  /* 0x00f0805c02007388 */ /* 0x000fe20000000800 */
[----:B------:R-:W-:Y:S01]  /*68a0*/  F2FP.PACK_AB R10, R10, R160 ;  /* 0x000000a00a0a723e */ /* 0x000fe200000000ff */
[----:B------:R-:W-:Y:S01]  /*68b0*/  UIMAD UR4, UR6, UR4, URZ ;  /* 0x00000004060472a4 */ /* 0x000fe2000f8e023f */
[----:B------:R-:W-:Y:S01]  /*68c0*/  F2FP.PACK_AB R9, R9, R162 ;  /* 0x000000a20909723e */ /* 0x000fe200000000ff */
[----:B------:R-:W-:Y:S01]  /*68d0*/  STS [R2+0xf480], R94 ;  /* 0x00f4805e02007388 */ /* 0x000fe20000000800 */
[----:B------:R-:W-:Y:S01]  /*68e0*/  F2FP.PACK_AB R152, R153, R152 ;  /* 0x000000989998723e */ /* 0x000fe200000000ff */
[----:B------:R-:W-:Y:S01]  /*68f0*/  UIMAD UR4, UR10, UR5, UR4 ;  /* 0x000000050a0472a4 */ /* 0x000fe2000f8e0204 */
[----:B------:R-:W-:Y:S01]  /*6900*/  F2FP.PACK_AB R154, R155, R154 ;  /* 0x0000009a9b9a723e */ /* 0x000fe200000000ff */
[----:B------:R-:W-:Y:S01]  /*6910*/  STS [R0+0x80], R34 ;  /* 0x0000802200007388 */ /* 0x000fe20000000800 */
[----:B------:R-:W-:Y:S01]  /*6920*/  LOP3.LUT R35, R4, R35, RZ, 0x3c, !PT ;  /* 0x0000002304237212 */ /* 0x000fe200078e3cff */
[----:B------:R-:W-:Y:S01]  /*6930*/  BSSY B0, `(.L_x_564) ;  /* 0x0000050000007945 */ /* 0x000fe20003800000 */
[----:B------:R-:W-:Y:S01]  /*6940*/  F2FP.PACK_AB R5, R157, R156 ;  /* 0x0000009c9d05723e */ /* 0x000fe200000000ff */
[----:B------:R-:W-:Y:S01]  /*6950*/  STS [R0+0x480], R33 ;  /* 0x0004802100007388 */ /* 0x000fe20000000800 */
[----:B------:R-:W-:-:S02]  /*6960*/  F2FP.PACK_AB R4, R159, R158 ;  /* 0x0000009e9f04723e */ /* 0x000fc400000000ff */
[----:B------:R-:W-:Y:S01]  /*6970*/  LOP3.LUT R7, R35, 0x7ffff000, R7, 0xf8, !PT ;  /* 0x7ffff00023077812 */ /* 0x000fe200078ef807 */
        /* <DEDUP_REMOVED lines=23> */
[----:B------:R-:W-:Y:S04]  /*6af0*/  STS [R0+0x6480], R150 ;  /* 0x0064809600007388 */ /* 0x000fe80000000800 */
[----:B------:R-:W-:Y:S04]  /*6b00*/  STS [R2+0x6080], R10 ;  /* 0x0060800a02007388 */ /* 0x000fe80000000800 */
[----:B------:R2:W-:Y:S04]  /*6b10*/  STS [R2+0x6480], R9 ;  /* 0x0064800902007388 */ /* 0x0005e80000000800 */
[----:B------:R-:W-:Y:S04]  /*6b20*/  STS [R0+0x7080], R152 ;  /* 0x0070809800007388 */ /* 0x000fe80000000800 */
[----:B------:R3:W-:Y:S04]  /*6b30*/  STS [R0+0x7480], R154 ;  /* 0x0074809a00007388 */ /* 0x0007e80000000800 */
[----:B------:R4:W-:Y:S04]  /*6b40*/  STS [R2+0x7080], R5 ;  /* 0x0070800502007388 */ /* 0x0009e80000000800 */
[----:B------:R5:W-:Y:S04]  /*6b50*/  STS [R2+0x7480], R4 ;  /* 0x0074800402007388 */ /* 0x000be80000000800 */
[----:B-1----:R-:W1:Y:S04]  /*6b60*/  S2R R12, SR_CTAID.X ;  /* 0x00000000000c7919 */ /* 0x002e680000002500 */
[----:B------:R-:W5:Y:S01]  /*6b70*/  S2R R21, SR_CTAID.Y ;  /* 0x0000000000157919 */ /* 0x000f620000002600 */
[----:B--2---:R-:W-:Y:S01]  /*6b80*/  SHF.R.S32.HI R9, RZ, 0x1f, R8 ;  /* 0x0000001fff097819 */ /* 0x004fe20000011408 */
[----:B---3--:R-:W-:-:S02]  /*6b90*/  IMAD.SHL.U32 R0, R7, 0x2, RZ ;  /* 0x0000000207007824 */ /* 0x008fc400078e00ff */
[----:B------:R-:W-:Y:S01]  /*6ba0*/  BAR.SYNC.DEFER_BLOCKING 0x1, 0x100 ;  /* 0x0044000000007b1d */ /* 0x000fe20000010000 */
[----:B------:R-:W-:Y:S01]  /*6bb0*/  SHF.R.S32.HI R7, RZ, 0x1f, R6 ;  /* 0x0000001fff077819 */ /* 0x000fe20000011406 */
[----:B----4-:R-:W-:-:S04]  /*6bc0*/  IMAD.MOV.U32 R5, RZ, RZ, -0x40 ;  /* 0xffffffc0ff057424 */ /* 0x010fc800078e00ff */
[----:B-1----:R-:W-:Y:S01]  /*6bd0*/  IMAD R5, R12, R5, c[0x0][0x2f0] ;  /* 0x0000bc000c057624 */ /* 0x002fe200078e0205 */
[----:B-----5:R-:W-:Y:S01]  /*6be0*/  SHF.R.S32.HI R22, RZ, 0x1f, R21 ;  /* 0x0000001fff167819 */ /* 0x020fe20000011415 */
[----:B------:R-:W-:-:S03]  /*6bf0*/  IMAD.WIDE.U32 R2, R21, c[0x0][0x338], R6 ;  /* 0x0000ce0015027a25 */ /* 0x000fc600078e0006 */
[----:B------:R-:W-:Y:S01]  /*6c00*/  IMNMX R20, R5, 0x40, PT ;  /* 0x0000004005147817 */ /* 0x000fe20003800200 */
[----:B------:R-:W-:-:S03]  /*6c10*/  IMAD R4, R22, c[0x0][0x338], RZ ;  /* 0x0000ce0016047a24 */ /* 0x000fc600078e02ff */
[----:B------:R-:W-:Y:S01]  /*6c20*/  ISETP.GE.AND P2, PT, R8, R20, PT ;  /* 0x000000140800720c */ /* 0x000fe20003f46270 */
[----:B------:R-:W-:Y:S01]  /*6c30*/  IMAD R4, R21, c[0x0][0x33c], R4 ;  /* 0x0000cf0015047a24 */ /* 0x000fe200078e0204 */
[----:B------:R1:W2:Y:S02]  /*6c40*/  LDS.128 R24, [R0+0x8480] ;  /* 0x0084800000187984 */ /* 0x0002a40000000c00 */
[----:B------:R-:W-:Y:S01]  /*6c50*/  ISETP.GE.OR P0, PT, R6, c[0x0][0x324], P2 ;  /* 0x0000c90006007a0c */ /* 0x000fe20001706670 */
[----:B------:R-:W-:Y:S01]  /*6c60*/  IMAD.IADD R3, R3, 0x1, R4 ;  /* 0x0000000103037824 */ /* 0x000fe200078e0204 */
[----:B------:R1:W3:Y:S01]  /*6c70*/  LDS.128 R28, [R0+0x8880] ;  /* 0x00888000001c7984 */ /* 0x0002e20000000c00 */
[----:B------:R-:W-:-:S03]  /*6c80*/  IMAD.U32 R4, RZ, RZ, UR10 ;  /* 0x0000000aff047e24 */ /* 0x000fc6000f8e00ff */
[----:B------:R1:W4:Y:S01]  /*6c90*/  LDS.128 R32, [R0+0x8c80] ;  /* 0x008c800000207984 */ /* 0x0003220000000c00 */
[----:B------:R-:W-:-:S03]  /*6ca0*/  IMAD.WIDE.U32 R10, R4, c[0x0][0x340], R2 ;  /* 0x0000d000040a7a25 */ /* 0x000fc600078e0002 */
[----:B------:R1:W1:Y:S01]  /*6cb0*/  LDS.128 R36, [R0+0x9080] ;  /* 0x0090800000247984 */ /* 0x0002620000000c00 */
[----:B------:R-:W-:Y:S01]  /*6cc0*/  IMAD.WIDE R4, R12, 0x40, R8 ;  /* 0x000000400c047825 */ /* 0x000fe200078e0208 */
[----:B------:R-:W-:Y:S02]  /*6cd0*/  IADD3 R3, R11, UR4, RZ ;  /* 0x000000040b037c10 */ /* 0x000fe4000fffe0ff */
        /* <DEDUP_REMOVED lines=21> */
.L_x_565:
[----:B--234-:R-:W-:Y:S05]  /*6e30*/  BSYNC B0 ;  /* 0x0000000000007941 */ /* 0x01cfea0003800000 */
.L_x_564:
        /* <DEDUP_REMOVED lines=17> */
.L_x_567:
[----:B------:R-:W-:Y:S05]  /*6f50*/  BSYNC B0 ;  /* 0x0000000000007941 */ /* 0x000fea0003800000 */
.L_x_566:
        /* <DEDUP_REMOVED lines=17> */
.L_x_569:
[----:B------:R-:W-:Y:S05]  /*7070*/  BSYNC B0 ;  /* 0x0000000000007941 */ /* 0x000fea0003800000 */
.L_x_568:
        /* <DEDUP_REMOVED lines=16> */
.L_x_571:
[----:B------:R-:W-:Y:S05]  /*7180*/  BSYNC B0 ;  /* 0x0000000000007941 */ /* 0x000fea0003800000 */
.L_x_570:
        /* <DEDUP_REMOVED lines=16> */
.L_x_573:
[----:B------:R-:W-:Y:S05]  /*7290*/  BSYNC B0 ;  /* 0x0000000000007941 */ /* 0x000fea0003800000 */
.L_x_572:
        /* <DEDUP_REMOVED lines=16> */
.L_x_575:
[----:B------:R-:W-:Y:S05]  /*73a0*/  BSYNC B0 ;  /* 0x0000000000007941 */ /* 0x000fea0003800000 */
.L_x_574:
        /* <DEDUP_REMOVED lines=16> */
.L_x_577:
[----:B------:R-:W-:Y:S05]  /*74b0*/  BSYNC B0 ;  /* 0x0000000000007941 */ /* 0x000fea0003800000 */
.L_x_576:
        /* <DEDUP_REMOVED lines=15> */
.L_x_579:
[----:B------:R-:W-:Y:S05]  /*75b0*/  BSYNC B0 ;  /* 0x0000000000007941 */ /* 0x000fea0003800000 */
.L_x_578:
[----:B------:R-:W-:Y:S01]  /*75c0*/  IMAD R0, R22, c[0x0][0x308], RZ ;  /* 0x0000c20016007a24 */ /* 0x000fe200078e02ff */
[----:B------:R-:W-:Y:S01]  /*75d0*/  ULDC.64 UR4, c[0x0][0x310] ;  /* 0x0000c40000047ab9 */ /* 0x000fe20000000a00 */
[C---:B--2---:R-:W-:Y:S01]  /*75e0*/  IMAD.WIDE.U32 R2, R21.reuse, c[0x0][0x308], R6 ;  /* 0x0000c20015027a25 */ /* 0x044fe200078e0006 */
[----:B------:R-:W-:Y:S01]  /*75f0*/  ISETP.GE.OR P0, PT, R6, c[0x0][0x2f4], P2 ;  /* 0x0000bd0006007a0c */ /* 0x000fe20001706670 */
[----:B------:R-:W-:Y:S01]  /*7600*/  UIMAD UR4, UR6, UR4, URZ ;  /* 0x00000004060472a4 */ /* 0x000fe2000f8e023f */
[----:B------:R-:W-:Y:S01]  /*7610*/  BSSY B0, `(.L_x_580) ;  /* 0x0000010000007945 */ /* 0x000fe20003800000 */
[----:B------:R-:W-:Y:S02]  /*7620*/  IMAD R0, R21, c[0x0][0x30c], R0 ;  /* 0x0000c30015007a24 */ /* 0x000fe400078e0200 */
[----:B------:R-:W-:-:S03]  /*7630*/  UIMAD UR4, UR10, UR5, UR4 ;  /* 0x000000050a0472a4 */ /* 0x000fc6000f8e0204 */
[----:B------:R-:W-:Y:S02]  /*7640*/  IADD3 R3, R3, R0, RZ ;  /* 0x0000000003037210 */ /* 0x000fe40007ffe0ff */
        /* <DEDUP_REMOVED lines=12> */
.L_x_581:
[----:B------:R-:W-:Y:S05]  /*7710*/  BSYNC B0 ;  /* 0x0000000000007941 */ /* 0x000fea0003800000 */
.L_x_580:
        /* <DEDUP_REMOVED lines=15> */
.L_x_583:
[----:B------:R-:W-:Y:S05]  /*7810*/  BSYNC B0 ;  /* 0x0000000000007941 */ /* 0x000fea0003800000 */
.L_x_582:
        /* <DEDUP_REMOVED lines=15> */
.L_x_585:
[----:B------:R-:W-:Y:S05]  /*7910*/  BSYNC B0 ;  /* 0x0000000000007941 */ /* 0x000fea0003800000 */
.L_x_584:
        /* <DEDUP_REMOVED lines=14> */
.L_x_587:
[----:B------:R-:W-:Y:S05]  /*7a00*/  BSYNC B0 ;  /* 0x0000000000007941 */ /* 0x000fea0003800000 */
.L_x_586:
        /* <DEDUP_REMOVED lines=14> */
.L_x_589:
[----:B------:R-:W-:Y:S05]  /*7af0*/  BSYNC B0 ;  /* 0x0000000000007941 */ /* 0x000fea0003800000 */
.L_x_588:
        /* <DEDUP_REMOVED lines=14> */
.L_x_591:
[----:B------:R-:W-:Y:S05]  /*7be0*/  BSYNC B0 ;  /* 0x0000000000007941 */ /* 0x000fea0003800000 */
.L_x_590:
        /* <DEDUP_REMOVED lines=14> */
.L_x_593:
[----:B------:R-:W-:Y:S05]  /*7cd0*/  BSYNC B0 ;  /* 0x0000000000007941 */ /* 0x000fea0003800000 */
.L_x_592:
[----:B------:R-:W-:-:S13]  /*7ce0*/  ISETP.GE.OR P0, PT, R6, c[0x0][0x2f4], P1 ;  /* 0x0000bd0006007a0c */ /* 0x000fda0000f06670 */
[----:B------:R-:W-:Y:S05]  /*7cf0*/  @P0 EXIT ;  /* 0x000000000000094d */ /* 0x000fea0003800000 */
[----:B------:R-:W-:Y:S02]  /*7d00*/  IADD3 R6, P0, R4, 0x38, RZ ;  /* 0x0000003804067810 */ /* 0x000fe40007f1e0ff */
[----:B------:R-:W-:Y:S02]  /*7d10*/  MOV R2, R8 ;  /* 0x0000000800027202 */ /* 0x000fe40000000f00 */
[----:B------:R-:W-:-:S03]  /*7d20*/  IADD3.X R0, RZ, R5, RZ, P0, !PT ;  /* 0x00000005ff007210 */ /* 0x000fc600007fe4ff */
[----:B------:R-:W-:-:S04]  /*7d30*/  IMAD.WIDE.U32 R4, R6, c[0x0][0x300], R2 ;  /* 0x0000c00006047a25 */ /* 0x000fc800078e0002 */
[----:B------:R-:W-:Y:S01]  /*7d40*/  IMAD R0, R0, c[0x0][0x300], RZ ;  /* 0x0000c00000007a24 */ /* 0x000fe200078e02ff */
[----:B------:R-:W-:-:S03]  /*7d50*/  LEA R2, P0, R4, c[0x0][0x2e8], 0x1 ;  /* 0x0000ba0004027a11 */ /* 0x000fc600078008ff */
[----:B------:R-:W-:-:S05]  /*7d60*/  IMAD R0, R6, c[0x0][0x304], R0 ;  /* 0x0000c10006007a24 */ /* 0x000fca00078e0200 */
[----:B------:R-:W-:-:S04]  /*7d70*/  IADD3 R0, R5, R0, RZ ;  /* 0x0000000005007210 */ /* 0x000fc80007ffe0ff */
[----:B------:R-:W-:-:S05]  /*7d80*/  LEA.HI.X R3, R4, c[0x0][0x2ec], R0, 0x1, P0 ;  /* 0x0000bb0004037a11 */ /* 0x000fca00000f0c00 */
[----:B------:R-:W-:Y:S01]  /*7d90*/  STG.E.128 [R2.64], R80 ;  /* 0x0000005002007986 */ /* 0x000fe2000c101d0e */
[----:B------:R-:W-:Y:S05]  /*7da0*/  EXIT ;  /* 0x000000000000794d */ /* 0x000fea0003800000 */
.L_x_594:
        /* <DEDUP_REMOVED lines=13> */
.L_x_1161:


//--------------------- .text._ZN7cutlass13device_kernelIN5flash19enable_sm80_to_sm89INS1_16FlashAttnBwdSm80INS1_25CollectiveMainloopBwdSm80ILi1ELi1EN4cute5tupleIJNS5_1CILi64EEES8_NS7_ILi256EEEEEENS_6half_tEfNS_4arch4Sm80ELb0ELb0ELb1ELb0ELb0ELb0ELb0ELb0ELi2ELi4ELi2ELi2ELb0EEENS1_24CollectiveEpilogueBwdGQAISA_fSD_Li256ELb0ELb0EEENS1_19SingleTileSchedulerILb0ELb0ELb0ELi64EEEEEEEEEvNT_6ParamsE --------------------------
	.section	.text._ZN7cutlass13device_kernelIN5flash19enable_sm80_to_sm89INS1_16FlashAttnBwdSm80INS1_25CollectiveMainloopBwdSm80ILi1ELi1EN4cute5tupleIJNS5_1CILi64EEES8_NS7_ILi256EEEEEENS_6half_tEfNS_4arch4Sm80ELb0ELb0ELb1ELb0ELb0ELb0ELb0ELb0ELi2ELi4ELi2ELi2ELb0EEENS1_24CollectiveEpilogueBwdGQAISA_fSD_Li256ELb0ELb0EEENS1_19SingleTileSchedulerILb0ELb0ELb0ELi64EEEEEEEEEvNT_6ParamsE,"ax",@progbits
	.sectioninfo	@"SHI_REGISTERS=255"
	.align	128
.text._ZN7cutlass13device_kernelIN5flash19enable_sm80_to_sm89INS1_16FlashAttnBwdSm80INS1_25CollectiveMainloopBwdSm80ILi1ELi1EN4cute5tupleIJNS5_1CILi64EEES8_NS7_ILi256EEEEEENS_6half_tEfNS_4arch4Sm80ELb0ELb0ELb1ELb0ELb0ELb0ELb0ELb0ELi2ELi4ELi2ELi2ELb0EEENS1_24CollectiveEpilogueBwdGQAISA_fSD_Li256ELb0ELb0EEENS1_19SingleTileSchedulerILb0ELb0ELb0ELi64EEEEEEEEEvNT_6ParamsE:
        .type           _ZN7cutlass13device_kernelIN5flash19enable_sm80_to_sm89INS1_16FlashAttnBwdSm80INS1_25CollectiveMainloopBwdSm80ILi1ELi1EN4cute5tupleIJNS5_1CILi64EEES8_NS7_ILi256EEEEEENS_6half_tEfNS_4arch4Sm80ELb0ELb0ELb1ELb0ELb0ELb0ELb0ELb0ELi2ELi4ELi2ELi2ELb0EEENS1_24CollectiveEpilogueBwdGQAISA_fSD_Li256ELb0ELb0EEENS1_19SingleTileSchedulerILb0ELb0ELb0ELi64EEEEEEEEEvNT_6ParamsE,@function
        .size           _ZN7cutlass13device_kernelIN5flash19enable_sm80_to_sm89INS1_16FlashAttnBwdSm80INS1_25CollectiveMainloopBwdSm80ILi1ELi1EN4cute5tupleIJNS5_1CILi64EEES8_NS7_ILi256EEEEEENS_6half_tEfNS_4arch4Sm80ELb0ELb0ELb1ELb0ELb0ELb0ELb0ELb0ELi2ELi4ELi2ELi2ELb0EEENS1_24CollectiveEpilogueBwdGQAISA_fSD_Li256ELb0ELb0EEENS1_19SingleTileSchedulerILb0ELb0ELb0ELi64EEEEEEEEEvNT_6ParamsE,(.L_x_1162 - _ZN7cutlass13device_kernelIN5flash19enable_sm80_to_sm89INS1_16FlashAttnBwdSm80INS1_25CollectiveMainloopBwdSm80ILi1ELi1EN4cute5tupleIJNS5_1CILi64EEES8_NS7_ILi256EEEEEENS_6half_tEfNS_4arch4Sm80ELb0ELb0ELb1ELb0ELb0ELb0ELb0ELb0ELi2ELi4ELi2ELi2ELb0EEENS1_24CollectiveEpilogueBwdGQAISA_fSD_Li256ELb0ELb0EEENS1_19SingleTileSchedulerILb0ELb0ELb0ELi64EEEEEEEEEvNT_6ParamsE)
        .other          _ZN7cutlass13device_kernelIN5flash19enable_sm80_to_sm89INS1_16FlashAttnBwdSm80INS1_25CollectiveMainloopBwdSm80ILi1ELi1EN4cute5tupleIJNS5_1CILi64EEES8_NS7_ILi256EEEEEENS_6half_tEfNS_4arch4Sm80ELb0ELb0ELb1ELb0ELb0ELb0ELb0ELb0ELi2ELi4ELi2ELi2ELb0EEENS1_24CollectiveEpilogueBwdGQAISA_fSD_Li256ELb0ELb0EEENS1_19SingleTileSchedulerILb0ELb0ELb0ELi64EEEEEEEEEvNT_6ParamsE,@"STO_CUDA_ENTRY STV_DEFAULT"
_ZN7cutlass13device_kernelIN5flash19enable_sm80_to_sm89INS1_16FlashAttnBwdSm80INS1_25CollectiveMainloopBwdSm80ILi1ELi1EN4cute5tupleIJNS5_1CILi64EEES8_NS7_ILi256EEEEEENS_6half_tEfNS_4arch4Sm80ELb0ELb0ELb1ELb0ELb0ELb0ELb0ELb0ELi2ELi4ELi2ELi2ELb0EEENS1_24CollectiveEpilogueBwdGQAISA_fSD_Li256ELb0ELb0EEENS1_19SingleTileSchedulerILb0ELb0ELb0ELi64EEEEEEEEEvNT_6ParamsE:
        /* <DEDUP_REMOVED lines=8> */
[----:B------:R-:W-:Y:S01]  /*0080*/  IMAD.MOV.U32 R25, RZ, RZ, R3 ;  /* 0x000000ffff197224 */ /* 0x000fe200078e0003 */
[----:B------:R-:W2:Y:S01]  /*0090*/  S2R R18, SR_CTAID.Y ;  /* 0x0000000000127919 */ /* 0x000ea20000002600 */
[----:B------:R-:W-:Y:S01]  /*00a0*/  ULDC.64 UR4, c[0x0][0x1e8] ;  /* 0x00007a0000047ab9 */ /* 0x000fe20000000a00 */
[----:B------:R-:W-:Y:S01]  /*00b0*/  ISETP.NE.AND P0, PT, R0, 0x1, PT ;  /* 0x000000010000780c */ /* 0x000fe20003f05270 */
[----:B------:R-:W-:Y:S01]  /*00c0*/  UIMAD UR4, UR11, UR4, URZ ;  /* 0x000000040b0472a4 */ /* 0x000fe2000f8e023f */
[----:B------:R-:W3:Y:S01]  /*00d0*/  S2R R10, SR_CTAID.X ;  /* 0x00000000000a7919 */ /* 0x000ee20000002500 */
[----:B------:R-:W-:Y:S01]  /*00e0*/  IMAD.MOV.U32 R22, RZ, RZ, -0x40 ;  /* 0xffffffc0ff167424 */ /* 0x000fe200078e00ff */
[----:B------:R-:W-:Y:S01]  /*00f0*/  ULDC.64 UR14, c[0x0][0x118] ;  /* 0x00004600000e7ab9 */ /* 0x000fe20000000a00 */
[----:B------:R-:W-:Y:S01]  /*0100*/  IMAD.U32 R13, RZ, RZ, UR10 ;  /* 0x0000000aff0d7e24 */ /* 0x000fe2000f8e00ff */
[----:B------:R-:W-:Y:S01]  /*0110*/  UIMAD UR6, UR10, UR5, UR4 ;  /* 0x000000050a0672a4 */ /* 0x000fe2000f8e0204 */
[----:B------:R-:W-:Y:S01]  /*0120*/  IMAD.MOV.U32 R17, RZ, RZ, c[0x0][0x1dc] ;  /* 0x00007700ff117624 */ /* 0x000fe200078e00ff */
[----:B------:R-:W-:Y:S01]  /*0130*/  UMOV UR16, 0x6 ;  /* 0x0000000600107882 */ /* 0x000fe20000000000 */
[----:B------:R-:W-:Y:S01]  /*0140*/  CS2R R158, SRZ ;  /* 0x00000000009e7805 */ /* 0x000fe2000001ff00 */
[----:B------:R-:W-:Y:S01]  /*0150*/  ULDC.64 UR4, c[0x0][0x1b8] ;  /* 0x00006e0000047ab9 */ /* 0x000fe20000000a00 */
[----:B------:R-:W-:Y:S01]  /*0160*/  CS2R R156, SRZ ;  /* 0x00000000009c7805 */ /* 0x000fe2000001ff00 */
[----:B------:R-:W-:Y:S01]  /*0170*/  UIMAD UR4, UR11, UR4, URZ ;  /* 0x000000040b0472a4 */ /* 0x000fe2000f8e023f */
[----:B------:R-:W-:Y:S01]  /*0180*/  CS2R R162, SRZ ;  /* 0x0000000000a27805 */ /* 0x000fe2000001ff00 */
[----:B------:R-:W-:Y:S01]  /*0190*/  ULDC UR20, c[0x0][0x168] ;  /* 0x00005a0000147ab9 */ /* 0x000fe20000000800 */
[----:B------:R-:W-:Y:S01]  /*01a0*/  CS2R R160, SRZ ;  /* 0x0000000000a07805 */ /* 0x000fe2000001ff00 */
[----:B------:R-:W-:Y:S01]  /*01b0*/  UIMAD UR4, UR10, UR5, UR4 ;  /* 0x000000050a0472a4 */ /* 0x000fe2000f8e0204 */
[----:B------:R-:W-:Y:S01]  /*01c0*/  CS2R R154, SRZ ;  /* 0x00000000009a7805 */ /* 0x000fe2000001ff00 */
[--C-:B-1----:R-:W-:Y:S01]  /*01d0*/  IMAD.MOV.U32 R24, RZ, RZ, R2.reuse ;  /* 0x000000ffff187224 */ /* 0x102fe200078e0002 */
[----:B------:R1:W-:Y:S01]  /*01e0*/  STL [R1], R2 ;  /* 0x0000000201007387 */ /* 0x0003e20000100800 */
[----:B------:R-:W-:Y:S01]  /*01f0*/  IMAD.MOV.U32 R24, RZ, RZ, R2 ;  /* 0x000000ffff187224 */ /* 0x000fe200078e0002 */
[----:B------:R-:W-:Y:S01]  /*0200*/  UISETP.GE.AND UP0, UPT, UR20, 0x1, UPT ;  /* 0x000000011400788c */ /* 0x000fe2000bf06270 */
[----:B--2---:R-:W-:Y:S01]  /*0210*/  @P0 IMAD.HI.U32 R3, R18, c[0x0][0x24c], RZ ;  /* 0x0000930012030a27 */ /* 0x004fe200078e00ff */
[----:B------:R-:W-:Y:S01]  /*0220*/  SHF.R.S32.HI R23, RZ, 0x1f, R18 ;  /* 0x0000001fff177819 */ /* 0x000fe20000011412 */
[----:B------:R-:W-:Y:S01]  /*0230*/  CS2R R152, SRZ ;  /* 0x0000000000987805 */ /* 0x000fe2000001ff00 */
[----:B------:R-:W-:Y:S01]  /*0240*/  SHF.R.S32.HI R19, RZ, 0x1f, R24 ;  /* 0x0000001fff137819 */ /* 0x000fe20000011418 */
[----:B------:R-:W-:Y:S01]  /*0250*/  IMAD.MOV.U32 R0, RZ, RZ, R18 ;  /* 0x000000ffff007224 */ /* 0x000fe200078e0012 */
[----:B------:R-:W-:Y:S01]  /*0260*/  @P0 SHF.R.U32.HI R0, RZ, c[0x0][0x250], R3 ;  /* 0x00009400ff000a19 */ /* 0x000fe20000011603 */
[----:B---3--:R-:W-:Y:S01]  /*0270*/  IMAD R22, R10, R22, c[0x0][0x198] ;  /* 0x000066000a167624 */ /* 0x008fe200078e0216 */
[----:B------:R-:W-:Y:S01]  /*0280*/  CS2R R150, SRZ ;  /* 0x0000000000967805 */ /* 0x000fe2000001ff00 */
[----:B------:R-:W-:Y:S01]  /*0290*/  IMAD.SHL.U32 R30, R24, 0x4, RZ ;  /* 0x00000004181e7824 */ /* 0x000fe200078e00ff */
[----:B------:R-:W-:Y:S01]  /*02a0*/  CS2R R148, SRZ ;  /* 0x0000000000947805 */ /* 0x000fe2000001ff00 */
[----:B------:R-:W-:Y:S01]  /*02b0*/  CS2R R142, SRZ ;  /* 0x00000000008e7805 */ /* 0x000fe2000001ff00 */
[----:B------:R-:W-:Y:S01]  /*02c0*/  CS2R R140, SRZ ;  /* 0x00000000008c7805 */ /* 0x000fe2000001ff00 */
[----:B------:R-:W-:Y:S01]  /*02d0*/  CS2R R146, SRZ ;  /* 0x0000000000927805 */ /* 0x000fe2000001ff00 */
[----:B------:R-:W-:Y:S01]  /*02e0*/  SHF.R.S32.HI R31, RZ, 0x1f, R30 ;  /* 0x0000001fff1f7819 */ /* 0x000fe2000001141e */
        /* <DEDUP_REMOVED lines=8> */
[----:B-1----:R-:W-:Y:S01]  /*0370*/  LEA.HI R2, R19, R24, RZ, 0x3 ;  /* 0x0000001813027211 */ /* 0x002fe200078f18ff */
[----:B------:R-:W-:Y:S01]  /*0380*/  CS2R R128, SRZ ;  /* 0x0000000000807805 */ /* 0x000fe2000001ff00 */
[----:B------:R-:W-:Y:S01]  /*0390*/  CS2R R122, SRZ ;  /* 0x00000000007a7805 */ /* 0x000fe2000001ff00 */
[----:B------:R-:W-:Y:S01]  /*03a0*/  CS2R R120, SRZ ;  /* 0x0000000000787805 */ /* 0x000fe2000001ff00 */
[----:B------:R-:W-:Y:S01]  /*03b0*/  SHF.R.S32.HI R26, RZ, 0x3, R2 ;  /* 0x00000003ff1a7819 */ /* 0x000fe20000011402 */
[----:B------:R-:W-:Y:S01]  /*03c0*/  CS2R R118, SRZ ;  /* 0x0000000000767805 */ /* 0x000fe2000001ff00 */
[----:B------:R-:W-:Y:S01]  /*03d0*/  LOP3.LUT R2, R2, 0xfffffff8, RZ, 0xc0, !PT ;  /* 0xfffffff802027812 */ /* 0x000fe200078ec0ff */
[----:B------:R-:W-:Y:S01]  /*03e0*/  CS2R R116, SRZ ;  /* 0x0000000000747805 */ /* 0x000fe2000001ff00 */
[----:B------:R-:W-:Y:S01]  /*03f0*/  SHF.R.S32.HI R27, RZ, 0x1f, R26 ;  /* 0x0000001fff1b7819 */ /* 0x000fe2000001141a */
[----:B------:R-:W-:Y:S01]  /*0400*/  IMAD.SHL.U32 R3, R26, 0x40, RZ ;  /* 0x000000401a037824 */ /* 0x000fe200078e00ff */
[----:B------:R-:W-:Y:S01]  /*0410*/  CS2R R110, SRZ ;  /* 0x00000000006e7805 */ /* 0x000fe2000001ff00 */
[----:B------:R-:W-:Y:S01]  /*0420*/  IMAD.IADD R20, R24, 0x1, -R2 ;  /* 0x0000000118147824 */ /* 0x000fe200078e0a02 */
[----:B------:R-:W-:Y:S01]  /*0430*/  SHF.R.S32.HI R2, RZ, 0x1f, R0 ;  /* 0x0000001fff027819 */ /* 0x000fe20000011400 */
[----:B------:R-:W-:Y:S01]  /*0440*/  IMAD.WIDE R10, R10, 0x40, R26 ;  /* 0x000000400a0a7825 */ /* 0x000fe200078e021a */
[----:B------:R1:W-:Y:S01]  /*0450*/  STL.64 [R1+0x8], R26 ;  /* 0x0000081a01007387 */ /* 0x0003e20000100a00 */
[----:B------:R-:W-:Y:S01]  /*0460*/  CS2R R108, SRZ ;  /* 0x00000000006c7805 */ /* 0x000fe2000001ff00 */
[----:B------:R-:W-:Y:S01]  /*0470*/  CS2R R114, SRZ ;  /* 0x0000000000727805 */ /* 0x000fe2000001ff00 */
[----:B------:R-:W-:Y:S01]  /*0480*/  IMAD.SHL.U32 R14, R20, 0x8, RZ ;  /* 0x00000008140e7824 */ /* 0x000fe200078e00ff */
[----:B------:R-:W-:Y:S01]  /*0490*/  CS2R R112, SRZ ;  /* 0x0000000000707805 */ /* 0x000fe2000001ff00 */
[C---:B------:R-:W-:Y:S01]  /*04a0*/  IMAD R4, R2.reuse, c[0x0][0x1e0], RZ ;  /* 0x0000780002047a24 */ /* 0x040fe200078e02ff */
[----:B------:R-:W-:Y:S01]  /*04b0*/  CS2R R106, SRZ ;  /* 0x00000000006a7805 */ /* 0x000fe2000001ff00 */
[----:B------:R-:W-:Y:S01]  /*04c0*/  IMAD R6, R2, c[0x0][0x1b0], RZ ;  /* 0x00006c0002067a24 */ /* 0x000fe200078e02ff */
[----:B------:R-:W-:Y:S01]  /*04d0*/  SHF.R.S32.HI R15, RZ, 0x1f, R14 ;  /* 0x0000001fff0f7819 */ /* 0x000fe2000001140e */
[C---:B------:R-:W-:Y:S01]  /*04e0*/  IMAD R7, R0.reuse, c[0x0][0x1e4], R4 ;  /* 0x0000790000077a24 */ /* 0x040fe200078e0204 */
[----:B------:R-:W-:Y:S01]  /*04f0*/  LOP3.LUT R2, R3, 0x1c0, RZ, 0xc0, !PT ;  /* 0x000001c003027812 */ /* 0x000fe200078ec0ff */
[----:B------:R-:W-:Y:S01]  /*0500*/  IMAD R6, R0, c[0x0][0x1b4], R6 ;  /* 0x00006d0000067a24 */ /* 0x000fe200078e0206 */
[----:B------:R-:W-:Y:S01]  /*0510*/  ISETP.GE.AND P6, PT, R14, c[0x0][0x1cc], PT ;  /* 0x000073000e007a0c */ /* 0x000fe20003fc6270 */
[--C-:B------:R-:W-:Y:S01]  /*0520*/  IMAD.WIDE.U32 R4, R0, c[0x0][0x1e0], R14.reuse ;  /* 0x0000780000047a25 */ /* 0x100fe200078e000e */
[----:B------:R-:W-:Y:S01]  /*0530*/  LOP3.LUT R9, R2, 0x38, R14, 0xf8, !PT ;  /* 0x0000003802097812 */ /* 0x000fe200078ef80e */
[----:B------:R-:W-:Y:S01]  /*0540*/  CS2R R104, SRZ ;  /* 0x0000000000687805 */ /* 0x000fe2000001ff00 */
[----:B------:R-:W-:Y:S01]  /*0550*/  SHF.R.U32.HI R8, RZ, 0x3, R2 ;  /* 0x00000003ff087819 */ /* 0x000fe20000011602 */
[----:B------:R-:W-:Y:S01]  /*0560*/  IMAD.WIDE.U32 R2, R0, c[0x0][0x1b0], R14 ;  /* 0x00006c0000027a25 */ /* 0x000fe200078e000e */
[----:B------:R-:W-:Y:S01]  /*0570*/  CS2R R102, SRZ ;  /* 0x0000000000667805 */ /* 0x000fe2000001ff00 */
[----:B------:R-:W-:Y:S01]  /*0580*/  CS2R R100, SRZ ;  /* 0x0000000000647805 */ /* 0x000fe2000001ff00 */
[----:B------:R-:W-:Y:S01]  /*0590*/  LOP3.LUT R16, R9, R8, RZ, 0x3c, !PT ;  /* 0x0000000809107212 */ /* 0x000fe200078e3cff */
[----:B------:R-:W-:Y:S01]  /*05a0*/  IMAD.IADD R5, R5, 0x1, R7 ;  /* 0x0000000105057824 */ /* 0x000fe200078e0207 */
[----:B------:R-:W-:Y:S01]  /*05b0*/  CS2R R94, SRZ ;  /* 0x00000000005e7805 */ /* 0x000fe2000001ff00 */
[----:B------:R-:W-:Y:S01]  /*05c0*/  IMAD.U32 R0, RZ, RZ, UR10 ;  /* 0x0000000aff007e24 */ /* 0x000fe2000f8e00ff */
[----:B------:R-:W-:Y:S01]  /*05d0*/  CS2R R92, SRZ ;  /* 0x00000000005c7805 */ /* 0x000fe2000001ff00 */
[----:B------:R-:W-:Y:S01]  /*05e0*/  IMAD.IADD R3, R3, 0x1, R6 ;  /* 0x0000000103037824 */ /* 0x000fe200078e0206 */
[----:B------:R-:W-:Y:S01]  /*05f0*/  CS2R R98, SRZ ;  /* 0x0000000000627805 */ /* 0x000fe2000001ff00 */
[----:B------:R-:W-:Y:S01]  /*0600*/  IMAD.WIDE.U32 R4, R0, c[0x0][0x1e8], R4 ;  /* 0x00007a0000047a25 */ /* 0x000fe200078e0004 */
[----:B------:R-:W-:Y:S01]  /*0610*/  CS2R R96, SRZ ;  /* 0x0000000000607805 */ /* 0x000fe2000001ff00 */
[----:B------:R-:W-:Y:S01]  /*0620*/  CS2R R90, SRZ ;  /* 0x00000000005a7805 */ /* 0x000fe2000001ff00 */
[----:B------:R-:W-:Y:S01]  /*0630*/  CS2R R88, SRZ ;  /* 0x0000000000587805 */ /* 0x000fe2000001ff00 */
[----:B------:R-:W-:Y:S01]  /*0640*/  IMAD.U32 R6, RZ, RZ, UR10 ;  /* 0x0000000aff067e24 */ /* 0x000fe2000f8e00ff */
[----:B------:R-:W-:Y:S01]  /*0650*/  IADD3 R5, R5, UR6, RZ ;  /* 0x0000000605057c10 */ /* 0x000fe2000fffe0ff */
[----:B------:R-:W-:Y:S01]  /*0660*/  IMAD R0, R27, c[0x0][0x178], RZ ;  /* 0x00005e001b007a24 */ /* 0x000fe200078e02ff */
[----:B------:R-:W-:Y:S01]  /*0670*/  CS2R R86, SRZ ;  /* 0x0000000000567805 */ /* 0x000fe2000001ff00 */
[----:B------:R-:W-:Y:S01]  /*0680*/  IMAD.WIDE.U32 R2, R6, c[0x0][0x1b8], R2 ;  /* 0x00006e0006027a25 */ /* 0x000fe200078e0002 */
[----:B------:R-:W-:Y:S01]  /*0690*/  CS2R R84, SRZ ;  /* 0x0000000000547805 */ /* 0x000fe2000001ff00 */
[----:B------:R-:W-:Y:S01]  /*06a0*/  CS2R R78, SRZ ;  /* 0x00000000004e7805 */ /* 0x000fe2000001ff00 */
[----:B------:R-:W-:Y:S01]  /*06b0*/  CS2R R76, SRZ ;  /* 0x00000000004c7805 */ /* 0x000fe2000001ff00 */
[----:B------:R-:W-:Y:S01]  /*06c0*/  IMAD R6, R11, c[0x0][0x1d8], RZ ;  /* 0x000076000b067a24 */ /* 0x000fe200078e02ff */
[----:B------:R-:W-:Y:S01]  /*06d0*/  IADD3 R3, R3, UR4, RZ ;  /* 0x0000000403037c10 */ /* 0x000fe2000fffe0ff */
[C---:B------:R-:W-:Y:S01]  /*06e0*/  IMAD R0, R26.reuse, c[0x0][0x17c], R0 ;  /* 0x00005f001a007a24 */ /* 0x040fe200078e0200 */
[----:B------:R-:W-:Y:S01]  /*06f0*/  ULDC.64 UR4, c[0x0][0x188] ;  /* 0x0000620000047ab9 */ /* 0x000fe20000000a00 */
[----:B------:R-:W-:Y:S01]  /*0700*/  IMAD.WIDE.U32 R8, R26, c[0x0][0x178], R14 ;  /* 0x00005e001a087a25 */ /* 0x000fe200078e000e */
[----:B------:R-:W-:Y:S01]  /*0710*/  UIMAD UR4, UR11, UR4, URZ ;  /* 0x000000040b0472a4 */ /* 0x000fe2000f8e023f */
[----:B------:R-:W-:Y:S01]  /*0720*/  CS2R R82, SRZ ;  /* 0x0000000000527805 */ /* 0x000fe2000001ff00 */
[----:B------:R-:W-:Y:S01]  /*0730*/  CS2R R80, SRZ ;  /* 0x0000000000507805 */ /* 0x000fe2000001ff00 */
[C---:B------:R-:W-:Y:S01]  /*0740*/  IMAD R6, R10.reuse, c[0x0][0x1dc], R6 ;  /* 0x000077000a067a24 */ /* 0x040fe200078e0206 */
[----:B------:R-:W-:Y:S01]  /*0750*/  UIMAD UR5, UR10, UR5, UR4 ;  /* 0x000000050a0572a4 */ /* 0x000fe2000f8e0204 */
[----:B------:R-:W-:Y:S01]  /*0760*/  IMAD.WIDE.U32 R4, R10, c[0x0][0x1d8], R4 ;  /* 0x000076000a047a25 */ /* 0x000fe200078e0004 */
[----:B------:R-:W-:Y:S01]  /*0770*/  CS2R R74, SRZ ;  /* 0x00000000004a7805 */ /* 0x000fe2000001ff00 */
[----:B------:R-:W-:Y:S01]  /*0780*/  CS2R R72, SRZ ;  /* 0x0000000000487805 */ /* 0x000fe2000001ff00 */
[----:B------:R-:W-:Y:S01]  /*0790*/  CS2R R70, SRZ ;  /* 0x0000000000467805 */ /* 0x000fe2000001ff00 */
[----:B------:R-:W-:Y:S01]  /*07a0*/  IMAD.IADD R9, R9, 0x1, R0 ;  /* 0x0000000109097824 */ /* 0x000fe200078e0200 */
[----:B------:R-:W-:Y:S01]  /*07b0*/  CS2R R68, SRZ ;  /* 0x0000000000447805 */ /* 0x000fe2000001ff00 */
[----:B------:R-:W-:Y:S01]  /*07c0*/  IMAD R0, R23, c[0x0][0x180], RZ ;  /* 0x0000600017007a24 */ /* 0x000fe200078e02ff */
[----:B------:R-:W-:Y:S01]  /*07d0*/  CS2R R62, SRZ ;  /* 0x00000000003e7805 */ /* 0x000fe2000001ff00 */
[----:B------:R-:W-:Y:S01]  /*07e0*/  IMAD R7, R11, c[0x0][0x1a8], RZ ;  /* 0x00006a000b077a24 */ /* 0x000fe200078e02ff */
[----:B------:R-:W-:Y:S01]  /*07f0*/  CS2R R60, SRZ ;  /* 0x00000000003c7805 */ /* 0x000fe2000001ff00 */
[----:B------:R-:W-:Y:S01]  /*0800*/  IMAD.IADD R5, R5, 0x1, R6 ;  /* 0x0000000105057824 */ /* 0x000fe200078e0206 */
[----:B------:R-:W-:Y:S01]  /*0810*/  LEA R6, P0, R4, c[0x0][0x1c0], 0x1 ;  /* 0x0000700004067a11 */ /* 0x000fe200078008ff */
[----:B------:R-:W-:Y:S01]  /*0820*/  IMAD R0, R18, c[0x0][0x184], R0 ;  /* 0x0000610012007a24 */ /* 0x000fe200078e0200 */
[----:B------:R-:W-:Y:S01]  /*0830*/  CS2R R66, SRZ ;  /* 0x0000000000427805 */ /* 0x000fe2000001ff00 */
[----:B------:R-:W-:Y:S01]  /*0840*/  IMAD R12, R10, c[0x0][0x1ac], R7 ;  /* 0x00006b000a0c7a24 */ /* 0x000fe200078e0207 */
[----:B------:R-:W-:Y:S01]  /*0850*/  LEA.HI.X R7, R4, c[0x0][0x1c4], R5, 0x1, P0 ;  /* 0x0000710004077a11 */ /* 0x000fe200000f0c05 */
[----:B------:R-:W-:Y:S01]  /*0860*/  IMAD.WIDE.U32 R8, R18, c[0x0][0x180], R8 ;  /* 0x0000600012087a25 */ /* 0x000fe200078e0008 */
[----:B------:R-:W-:Y:S01]  /*0870*/  CS2R R64, SRZ ;  /* 0x0000000000407805 */ /* 0x000fe2000001ff00 */
[----:B------:R-:W-:Y:S01]  /*0880*/  CS2R R58, SRZ ;  /* 0x00000000003a7805 */ /* 0x000fe2000001ff00 */
[----:B------:R-:W-:Y:S01]  /*0890*/  CS2R R56, SRZ ;  /* 0x0000000000387805 */ /* 0x000fe2000001ff00 */
[----:B------:R-:W-:Y:S01]  /*08a0*/  IMAD.WIDE.U32 R10, R10, c[0x0][0x1a8], R2 ;  /* 0x00006a000a0a7a25 */ /* 0x000fe200078e0002 */
[----:B------:R-:W-:Y:S01]  /*08b0*/  CS2R R54, SRZ ;  /* 0x0000000000367805 */ /* 0x000fe2000001ff00 */
[----:B------:R-:W-:Y:S01]  /*08c0*/  CS2R R52, SRZ ;  /* 0x0000000000347805 */ /* 0x000fe2000001ff00 */
[----:B------:R-:W-:Y:S01]  /*08d0*/  CS2R R46, SRZ ;  /* 0x00000000002e7805 */ /* 0x000fe2000001ff00 */
[----:B------:R-:W-:Y:S01]  /*08e0*/  IMAD.MOV.U32 R5, RZ, RZ, c[0x0][0x1d8] ;  /* 0x00007600ff057624 */ /* 0x000fe200078e00ff */
[C---:B------:R-:W-:Y:S01]  /*08f0*/  LEA R2, P0, R10.reuse, c[0x0][0x190], 0x1 ;  /* 0x000064000a027a11 */ /* 0x040fe200078008ff */
[----:B------:R-:W-:Y:S01]  /*0900*/  IMAD.IADD R9, R9, 0x1, R0 ;  /* 0x0000000109097824 */ /* 0x000fe200078e0200 */
[----:B------:R-:W-:Y:S01]  /*0910*/  CS2R R44, SRZ ;  /* 0x00000000002c7805 */ /* 0x000fe2000001ff00 */
[----:B------:R-:W-:Y:S01]  /*0920*/  IMAD.IADD R0, R11, 0x1, R12 ;  /* 0x000000010b007824 */ /* 0x000fe200078e020c */
[----:B------:R-:W-:Y:S01]  /*0930*/  LEA R4, P1, R5, R6, 0x6 ;  /* 0x0000000605047211 */ /* 0x000fe200078230ff */
[----:B------:R-:W-:Y:S01]  /*0940*/  IMAD.WIDE.U32 R12, R13, c[0x0][0x188], R8 ;  /* 0x000062000d0c7a25 */ /* 0x000fe200078e0008 */
[----:B------:R-:W-:Y:S01]  /*0950*/  LEA.HI R8, R19, R24, RZ, 0x6 ;  /* 0x0000001813087211 */ /* 0x000fe200078f30ff */
[----:B------:R-:W-:Y:S01]  /*0960*/  CS2R R50, SRZ ;  /* 0x0000000000327805 */ /* 0x000fe2000001ff00 */
[----:B------:R-:W-:Y:S01]  /*0970*/  LEA.HI.X R3, R10, c[0x0][0x194], R0, 0x1, P0 ;  /* 0x000065000a037a11 */ /* 0x000fe200000f0c00 */
[----:B------:R-:W-:Y:S01]  /*0980*/  IMAD.IADD R0, R22, 0x1, -R26 ;  /* 0x0000000116007824 */ /* 0x000fe200078e0a1a */
[----:B------:R-:W-:Y:S01]  /*0990*/  LEA.HI.X R5, R5, R7, R17, 0x6, P1 ;  /* 0x0000000705057211 */ /* 0x000fe200008f3411 */
[----:B------:R-:W-:Y:S01]  /*09a0*/  IMAD.MOV.U32 R9, RZ, RZ, c[0x0][0x1a8] ;  /* 0x00006a00ff097624 */ /* 0x000fe200078e00ff */
[----:B------:R-:W-:Y:S01]  /*09b0*/  IADD3 R17, R14, 0x40, RZ ;  /* 0x000000400e117810 */ /* 0x000fe20007ffe0ff */
[----:B------:R-:W-:Y:S01]  /*09c0*/  IMAD.MOV.U32 R10, RZ, RZ, c[0x0][0x1ac] ;  /* 0x00006b00ff0a7624 */ /* 0x000fe200078e00ff */
[----:B------:R-:W-:Y:S01]  /*09d0*/  SHF.R.S32.HI R21, RZ, 0x6, R8 ;  /* 0x00000006ff157819 */ /* 0x000fe20000011408 */
[----:B------:R-:W-:Y:S01]  /*09e0*/  CS2R R48, SRZ ;  /* 0x0000000000307805 */ /* 0x000fe2000001ff00 */
[----:B------:R-:W-:Y:S01]  /*09f0*/  ISETP.LT.OR P2, PT, R0, 0x1, P6 ;  /* 0x000000010000780c */ /* 0x000fe20003741670 */
[----:B------:R-:W-:Y:S01]  /*0a00*/  CS2R R42, SRZ ;  /* 0x00000000002a7805 */ /* 0x000fe2000001ff00 */
[----:B------:R-:W-:Y:S01]  /*0a10*/  ISETP.GE.AND P3, PT, R17, c[0x0][0x1cc], PT ;  /* 0x0000730011007a0c */ /* 0x000fe20003f66270 */
[----:B------:R-:W-:Y:S01]  /*0a20*/  IMAD R8, R21, 0x200, R16 ;  /* 0x0000020015087824 */ /* 0x000fe200078e0210 */
[----:B------:R-:W-:Y:S01]  /*0a30*/  IADD3 R11, R14, 0x80, RZ ;  /* 0x000000800e0b7810 */ /* 0x000fe20007ffe0ff */
[----:B------:R-:W-:Y:S01]  /*0a40*/  CS2R R40, SRZ ;  /* 0x0000000000287805 */ /* 0x000fe2000001ff00 */
[----:B------:R-:W-:Y:S01]  /*0a50*/  ISETP.LT.OR P0, PT, R0, 0x1, P3 ;  /* 0x000000010000780c */ /* 0x000fe20001f01670 */
[----:B------:R-:W-:Y:S01]  /*0a60*/  IMAD.SHL.U32 R242, R8, 0x2, RZ ;  /* 0x0000000208f27824 */ /* 0x000fe200078e00ff */
[----:B------:R-:W-:Y:S01]  /*0a70*/  ISETP.GE.AND P5, PT, R11, c[0x0][0x1cc], PT ;  /* 0x000073000b007a0c */ /* 0x000fe20003fa6270 */
[----:B------:R-:W-:Y:S01]  /*0a80*/  CS2R R38, SRZ ;  /* 0x0000000000267805 */ /* 0x000fe2000001ff00 */
[----:B------:R-:W-:Y:S01]  /*0a90*/  LEA R8, P4, R9, R2, 0x6 ;  /* 0x0000000209087211 */ /* 0x000fe200078830ff */
[----:B------:R-:W-:Y:S01]  /*0aa0*/  CS2R R36, SRZ ;  /* 0x0000000000247805 */ /* 0x000fe2000001ff00 */
[----:B------:R-:W-:Y:S01]  /*0ab0*/  IADD3 R16, R14, 0xc0, RZ ;  /* 0x000000c00e107810 */ /* 0x000fe20007ffe0ff */
[----:B------:R2:W-:Y:S01]  /*0ac0*/  LDGSTS.E.BYPASS.LTC128B.128 [R242+0x8080], [R6.64], !P2 ;  /* 0x0808000006f27fae */ /* 0x0005e2000d101d4e */
[----:B------:R-:W-:-:S02]  /*0ad0*/  ISETP.LT.OR P2, PT, R0, 0x1, P5 ;  /* 0x000000010000780c */ /* 0x000fc40002f41670 */
[----:B------:R-:W-:Y:S02]  /*0ae0*/  LEA.HI.X R9, R9, R3, R10, 0x6, P4 ;  /* 0x0000000309097211 */ /* 0x000fe400020f340a */
[----:B------:R-:W-:Y:S01]  /*0af0*/  ISETP.GE.AND P1, PT, R16, c[0x0][0x1cc], PT ;  /* 0x0000730010007a0c */ /* 0x000fe20003f26270 */
        /* <DEDUP_REMOVED lines=8> */
[----:B------:R2:W-:Y:S01]  /*0b80*/  LDGSTS.E.BYPASS.LTC128B.128 [R242+0xc080], [R6.64+0x100], !P2 ;  /* 0x0c08010006f27fae */ /* 0x0005e2000d101d4e */
[C---:B------:R-:W-:Y:S01]  /*0b90*/  ISETP.LT.OR P4, PT, R0.reuse, 0x21, P6 ;  /* 0x000000210000780c */ /* 0x040fe20003781670 */
[----:B------:R-:W-:Y:S01]  /*0ba0*/  UIMAD UR5, UR10, UR5, UR6 ;  /* 0x000000050a0572a4 */ /* 0x000fe2000f8e0206 */
[C---:B------:R-:W-:Y:S01]  /*0bb0*/  ISETP.LT.OR P3, PT, R0.reuse, 0x21, P3 ;  /* 0x000000210000780c */ /* 0x040fe20001f61670 */
[----:B------:R1:W-:Y:S01]  /*0bc0*/  STL.64 [R1+0x18], R32 ;  /* 0x0000182001007387 */ /* 0x0003e20000100a00 */
[C---:B------:R-:W-:Y:S01]  /*0bd0*/  ISETP.LT.OR P2, PT, R0.reuse, 0x21, P5 ;  /* 0x000000210000780c */ /* 0x040fe20002f41670 */
[----:B------:R-:W-:Y:S01]  /*0be0*/  UIADD3 UR8, UR13, UR5, URZ ;  /* 0x000000050d087290 */ /* 0x000fe2000fffe03f */
[----:B------:R-:W-:Y:S01]  /*0bf0*/  ISETP.LT.OR P1, PT, R0, 0x21, P1 ;  /* 0x000000210000780c */ /* 0x000fe20000f21670 */
[----:B------:R-:W-:Y:S01]  /*0c00*/  ULDC.64 UR6, c[0x0][0x178] ;  /* 0x00005e0000067ab9 */ /* 0x000fe20000000a00 */
[----:B------:R-:W-:Y:S01]  /*0c10*/  ISETP.GE.AND P6, PT, R14, c[0x0][0x19c], PT ;  /* 0x000067000e007a0c */ /* 0x000fe20003fc6270 */
[----:B------:R2:W-:Y:S01]  /*0c20*/  LDGSTS.E.BYPASS.LTC128B.128 [R242+0xe080], [R6.64+0x180], !P0 ;  /* 0x0e08018006f27fae */ /* 0x0005e2000c101d4e */
[----:B------:R-:W-:Y:S01]  /*0c30*/  ISETP.GE.AND P0, PT, R17, c[0x0][0x19c], PT ;  /* 0x0000670011007a0c */ /* 0x000fe20003f06270 */
[----:B------:R-:W-:Y:S01]  /*0c40*/  ULDC.64 UR4, c[0x0][0x218] ;  /* 0x0000860000047ab9 */ /* 0x000fe20000000a00 */
[----:B------:R-:W-:Y:S01]  /*0c50*/  IADD3 R10, -R26, c[0x0][0x168], RZ ;  /* 0x00005a001a0a7a10 */ /* 0x000fe20007ffe1ff */
[----:B------:R3:W-:Y:S01]  /*0c60*/  LDGSTS.E.BYPASS.LTC128B.128 [R242+0x9080], [R4.64], !P4 ;  /* 0x0908000004f27fae */ /* 0x0007e2000e101d4e */
[----:B------:R-:W-:Y:S01]  /*0c70*/  ISETP.LT.OR P4, PT, R0, 0x1, P6 ;  /* 0x000000010000780c */ /* 0x000fe20003781670 */
[----:B------:R-:W-:-:S02]  /*0c80*/  UIMAD UR4, UR11, UR4, URZ ;  /* 0x000000040b0472a4 */ /* 0x000fc4000f8e023f */
[----:B------:R3:W-:Y:S01]  /*0c90*/  LDGSTS.E.BYPASS.LTC128B.128 [R242+0xb080], [R4.64+0x80], !P3 ;  /* 0x0b08008004f27fae */ /* 0x0007e2000d901d4e */
[C---:B------:R-:W-:Y:S01]  /*0ca0*/  ISETP.LT.OR P3, PT, R0.reuse, 0x1, P0 ;  /* 0x000000010000780c */ /* 0x040fe20000761670 */
[----:B------:R-:W-:Y:S01]  /*0cb0*/  USHF.L.U32 UR9, UR6, 0x6, URZ ;  /* 0x0000000606097899 */ /* 0x000fe2000800063f */
[----:B------:R-:W-:Y:S01]  /*0cc0*/  ISETP.LT.OR P0, PT, R0, 0x21, P0 ;  /* 0x000000210000780c */ /* 0x000fe20000701670 */
[----:B------:R3:W-:Y:S01]  /*0cd0*/  LDGSTS.E.BYPASS.LTC128B.128 [R242+0xd080], [R4.64+0x100], !P2 ;  /* 0x0d08010004f27fae */ /* 0x0007e2000d101d4e */
[----:B------:R-:W-:Y:S01]  /*0ce0*/  ISETP.GE.AND P2, PT, R11, c[0x0][0x19c], PT ;  /* 0x000067000b007a0c */ /* 0x000fe20003f46270 */
[----:B------:R-:W-:Y:S02]  /*0cf0*/  UIMAD UR4, UR10, UR5, UR4 ;  /* 0x000000050a0472a4 */ /* 0x000fe4000f8e0204 */
[----:B------:R3:W-:Y:S01]  /*0d00*/  LDGSTS.E.BYPASS.LTC128B.128 [R242+0xf080], [R4.64+0x180], !P1 ;  /* 0x0f08018004f27fae */ /* 0x0007e2000c901d4e */
[----:B------:R-:W-:Y:S01]  /*0d10*/  ISETP.GE.AND P1, PT, R16, c[0x0][0x19c], PT ;  /* 0x0000670010007a0c */ /* 0x000fe20003f26270 */
[----:B------:R-:W-:Y:S01]  /*0d20*/  USHF.L.U64.HI UR7, UR6, UR16, UR7 ;  /* 0x0000001006077299 */ /* 0x000fe20008010207 */
[C---:B------:R-:W-:Y:S01]  /*0d30*/  ISETP.LT.OR P5, PT, R0.reuse, 0x1, P2 ;  /* 0x000000010000780c */ /* 0x040fe200017a1670 */
[----:B------:R4:W-:Y:S01]  /*0d40*/  LDGSTS.E.BYPASS.LTC128B.128 [R242+0x80], [R2.64], !P4 ;  /* 0x0008000002f27fae */ /* 0x0009e2000e101d4e */
[----:B------:R-:W-:-:S03]  /*0d50*/  ISETP.LT.OR P2, PT, R0, 0x21, P2 ;  /* 0x000000210000780c */ /* 0x000fc60001741670 */
[----:B------:R4:W-:Y:S01]  /*0d60*/  LDGSTS.E.BYPASS.LTC128B.128 [R242+0x2080], [R2.64+0x80], !P3 ;  /* 0x0208008002f27fae */ /* 0x0009e2000d901d4e */
[C---:B------:R-:W-:Y:S01]  /*0d70*/  ISETP.LT.OR P3, PT, R0.reuse, 0x1, P1 ;  /* 0x000000010000780c */ /* 0x040fe20000f61670 */
[----:B--2---:R-:W-:Y:S01]  /*0d80*/  IMAD R6, R23, c[0x0][0x270], RZ ;  /* 0x00009c0017067a24 */ /* 0x004fe200078e02ff */
[----:B------:R-:W-:Y:S01]  /*0d90*/  ISETP.LT.OR P1, PT, R0, 0x21, P1 ;  /* 0x000000210000780c */ /* 0x000fe20000f21670 */
[----:B------:R1:W-:Y:S02]  /*0da0*/  STL.64 [R1+0x20], R30 ;  /* 0x0000201e01007387 */ /* 0x0003e40000100a00 */
[----:B------:R-:W-:Y:S02]  /*0db0*/  IMAD R6, R18, c[0x0][0x274], R6 ;  /* 0x00009d0012067a24 */ /* 0x000fe400078e0206 */
[----:B------:R4:W-:Y:S01]  /*0dc0*/  LDGSTS.E.BYPASS.LTC128B.128 [R242+0x4080], [R2.64+0x100], !P5 ;  /* 0x0408010002f27fae */ /* 0x0009e2000e901d4e */
[----:B------:R-:W-:-:S05]  /*0dd0*/  ISETP.GE.AND P5, PT, R14, c[0x0][0x16c], PT ;  /* 0x00005b000e007a0c */ /* 0x000fca0003fa6270 */
[----:B------:R4:W-:Y:S01]  /*0de0*/  LDGSTS.E.BYPASS.LTC128B.128 [R242+0x6080], [R2.64+0x180], !P3 ;  /* 0x0608018002f27fae */ /* 0x0009e2000d901d4e */
[----:B------:R-:W-:Y:S01]  /*0df0*/  ISETP.GE.AND P3, PT, R17, c[0x0][0x16c], PT ;  /* 0x00005b0011007a0c */ /* 0x000fe20003f66270 */
[----:B---3--:R-:W-:-:S05]  /*0e00*/  IMAD.WIDE.U32 R4, R18, c[0x0][0x270], R30 ;  /* 0x00009c0012047a25 */ /* 0x008fca00078e001e */
[----:B------:R-:W-:Y:S01]  /*0e10*/  IADD3 R7, P4, R4, UR12, RZ ;  /* 0x0000000c04077c10 */ /* 0x000fe2000ff9e0ff */
[----:B------:R-:W-:-:S03]  /*0e20*/  IMAD R4, R27, c[0x0][0x208], RZ ;  /* 0x000082001b047a24 */ /* 0x000fc600078e02ff */
[----:B------:R-:W-:Y:S02]  /*0e30*/  IADD3.X R6, R5, UR8, R6, P4, !PT ;  /* 0x0000000805067c10 */ /* 0x000fe4000a7fe406 */
[----:B------:R-:W-:Y:S01]  /*0e40*/  ISETP.LT.OR P4, PT, R0, 0x21, P6 ;  /* 0x000000210000780c */ /* 0x000fe20003781670 */
[C---:B------:R-:W-:Y:S02]  /*0e50*/  IMAD R0, R26.reuse, c[0x0][0x20c], R4 ;  /* 0x000083001a007a24 */ /* 0x040fe400078e0204 */
[----:B------:R-:W-:-:S04]  /*0e60*/  IMAD.WIDE.U32 R4, R26, c[0x0][0x208], R14 ;  /* 0x000082001a047a25 */ /* 0x000fc800078e000e */
[----:B----4-:R-:W-:-:S06]  /*0e70*/  IMAD.IADD R3, R5, 0x1, R0 ;  /* 0x0000000105037824 */ /* 0x010fcc00078e0200 */
[----:B------:R2:W-:Y:S01]  /*0e80*/  LDGSTS.E.BYPASS.LTC128B.128 [R242+0x1080], [R8.64], !P4 ;  /* 0x0108000008f27fae */ /* 0x0005e2000e101d4e */
[C---:B------:R-:W-:Y:S01]  /*0e90*/  ISETP.LT.OR P4, PT, R10.reuse, 0x1, P5 ;  /* 0x000000010a00780c */ /* 0x040fe20002f81670 */
[----:B------:R-:W-:Y:S02]  /*0ea0*/  IMAD.MOV.U32 R2, RZ, RZ, R4 ;  /* 0x000000ffff027224 */ /* 0x000fe400078e0004 */
[----:B------:R2:W-:Y:S01]  /*0eb0*/  LDGSTS.E.BYPASS.LTC128B.128 [R242+0x3080], [R8.64+0x80], !P0 ;  /* 0x0308008008f27fae */ /* 0x0005e2000c101d4e */
[C---:B------:R-:W-:Y:S01]  /*0ec0*/  ISETP.LT.OR P0, PT, R10.reuse, 0x1, P3 ;  /* 0x000000010a00780c */ /* 0x040fe20001f01670 */
[----:B------:R-:W-:Y:S01]  /*0ed0*/  IMAD R0, R23, c[0x0][0x210], RZ ;  /* 0x0000840017007a24 */ /* 0x000fe200078e02ff */
[----:B------:R-:W-:Y:S01]  /*0ee0*/  ISETP.LT.OR P3, PT, R10, 0x21, P3 ;  /* 0x000000210a00780c */ /* 0x000fe20001f61670 */
[----:B------:R2:W-:Y:S01]  /*0ef0*/  LDGSTS.E.BYPASS.LTC128B.128 [R242+0x5080], [R8.64+0x100], !P2 ;  /* 0x0508010008f27fae */ /* 0x0005e2000d101d4e */
[----:B------:R-:W-:Y:S01]  /*0f00*/  ISETP.GE.AND P2, PT, R11, c[0x0][0x16c], PT ;  /* 0x00005b000b007a0c */ /* 0x000fe20003f46270 */
[----:B------:R-:W-:-:S02]  /*0f10*/  IMAD R0, R18, c[0x0][0x214], R0 ;  /* 0x0000850012007a24 */ /* 0x000fc400078e0200 */
[----:B------:R2:W-:Y:S01]  /*0f20*/  LDGSTS.E.BYPASS.LTC128B.128 [R242+0x7080], [R8.64+0x180], !P1 ;  /* 0x0708018008f27fae */ /* 0x0005e2000c901d4e */
[----:B------:R-:W-:Y:S01]  /*0f30*/  ISETP.GE.AND P1, PT, R16, c[0x0][0x16c], PT ;  /* 0x00005b0010007a0c */ /* 0x000fe20003f26270 */
[----:B------:R-:W-:Y:S02]  /*0f40*/  IMAD.WIDE.U32 R2, R18, c[0x0][0x210], R2 ;  /* 0x0000840012027a25 */ /* 0x000fe400078e0002 */
[----:B------:R-:W0:Y:S01]  /*0f50*/  LDGDEPBAR ;  /* 0x00000000000079af */ /* 0x000e220000000000 */
[C---:B------:R-:W-:Y:S01]  /*0f60*/  ISETP.LT.OR P6, PT, R10.reuse, 0x1, P1 ;  /* 0x000000010a00780c */ /* 0x040fe20000fc1670 */
[----:B------:R-:W-:Y:S01]  /*0f70*/  IMAD.IADD R3, R3, 0x1, R0 ;  /* 0x0000000103037824 */ /* 0x000fe200078e0200 */
[C---:B------:R-:W-:Y:S01]  /*0f80*/  ISETP.LT.OR P1, PT, R10.reuse, 0x21, P1 ;  /* 0x000000210a00780c */ /* 0x040fe20000f21670 */
[----:B------:R1:W-:Y:S01]  /*0f90*/  LDGSTS.E.BYPASS.LTC128B.128 [R242+0x10080], [R32.64], !P4 ;  /* 0x1008000020f27fae */ /* 0x0003e2000e101d4e */
[C---:B------:R-:W-:Y:S01]  /*0fa0*/  ISETP.LT.OR P4, PT, R10.reuse, 0x1, P2 ;  /* 0x000000010a00780c */ /* 0x040fe20001781670 */
[----:B------:R-:W-:Y:S01]  /*0fb0*/  IMAD.U32 R4, RZ, RZ, UR10 ;  /* 0x0000000aff047e24 */ /* 0x000fe2000f8e00ff */
[----:B------:R-:W-:Y:S01]  /*0fc0*/  ISETP.LT.OR P2, PT, R10, 0x21, P2 ;  /* 0x000000210a00780c */ /* 0x000fe20001741670 */
[----:B------:R1:W-:Y:S02]  /*0fd0*/  LDGSTS.E.BYPASS.LTC128B.128 [R242+0x12080], [R32.64+0x80], !P0 ;  /* 0x1208008020f27fae */ /* 0x0003e4000c101d4e */
[----:B------:R-:W-:-:S05]  /*0fe0*/  IMAD.WIDE.U32 R4, R4, c[0x0][0x218], R2 ;  /* 0x0000860004047a25 */ /* 0x000fca00078e0002 */
[----:B------:R-:W-:Y:S01]  /*0ff0*/  IADD3 R0, R5, UR4, RZ ;  /* 0x0000000405007c10 */ /* 0x000fe2000fffe0ff */
[----:B------:R-:W-:Y:S02]  /*1000*/  ULDC.64 UR4, c[0x0][0x290] ;  /* 0x0000a40000047ab9 */ /* 0x000fe40000000a00 */
[----:B------:R1:W-:Y:S01]  /*1010*/  LDGSTS.E.BYPASS.LTC128B.128 [R242+0x14080], [R32.64+0x100], !P4 ;  /* 0x1408010020f27fae */ /* 0x0003e2000e101d4e */
[----:B------:R-:W-:Y:S01]  /*1020*/  ISETP.LT.OR P4, PT, R10, 0x21, P5 ;  /* 0x000000210a00780c */ /* 0x000fe20002f81670 */
[----:B------:R-:W-:Y:S01]  /*1030*/  UIMAD.WIDE.U32 UR18, UR10, UR4, URZ ;  /* 0x000000040a1272a5 */ /* 0x000fe2000f8e003f */
[----:B------:R-:W-:Y:S01]  /*1040*/  IADD3 R2, P5, R32, UR9, RZ ;  /* 0x0000000920027c10 */ /* 0x000fe2000ffbe0ff */
[----:B------:R1:W-:Y:S01]  /*1050*/  LDGSTS.E.BYPASS.LTC128B.128 [R242+0x16080], [R32.64+0x180], !P6 ;  /* 0x1608018020f27fae */ /* 0x0003e2000f101d4e */
[----:B--2---:R-:W-:Y:S01]  /*1060*/  LEA R8, P0, R7, c[0x0][0x258], 0x2 ;  /* 0x0000960007087a11 */ /* 0x004fe200078010ff */
[----:B------:R-:W-:Y:S01]  /*1070*/  UIMAD UR4, UR11, UR4, URZ ;  /* 0x000000040b0472a4 */ /* 0x000fe2000f8e023f */
[----:B------:R-:W-:-:S02]  /*1080*/  IADD3.X R3, R33, UR7, RZ, P5, !PT ;  /* 0x0000000721037c10 */ /* 0x000fc4000affe4ff */
[----:B------:R-:W-:Y:S01]  /*1090*/  LEA.HI.X R9, R7, c[0x0][0x25c], R6, 0x2, P0 ;  /* 0x0000970007097a11 */ /* 0x000fe200000f1406 */
[----:B------:R-:W-:Y:S01]  /*10a0*/  IMAD.U32 R6, RZ, RZ, UR9 ;  /* 0x00000009ff067e24 */ /* 0x000fe2000f8e00ff */
[----:B------:R-:W-:Y:S01]  /*10b0*/  LEA R28, P0, R4, c[0x0][0x1f0], 0x1 ;  /* 0x00007c00041c7a11 */ /* 0x000fe200078008ff */
[----:B------:R-:W-:Y:S02]  /*10c0*/  UIMAD UR4, UR10, UR5, UR4 ;  /* 0x000000050a0472a4 */ /* 0x000fe4000f8e0204 */
[----:B------:R2:W-:Y:S01]  /*10d0*/  LDGSTS.E.BYPASS.LTC128B.128 [R242+0x11080], [R2.64], !P4 ;  /* 0x1108000002f27fae */ /* 0x0005e2000e101d4e */
[----:B------:R-:W-:Y:S01]  /*10e0*/  IADD3 R6, P6, P5, R6, 0x180, R32 ;  /* 0x0000018006067810 */ /* 0x000fe20007dde020 */
[----:B------:R-:W-:Y:S01]  /*10f0*/  UIADD3 UR6, UR19, UR4, URZ ;  /* 0x0000000413067290 */ /* 0x000fe2000fffe03f */
[----:B------:R-:W-:Y:S01]  /*1100*/  LEA.HI.X R29, R4, c[0x0][0x1f4], R0, 0x1, P0 ;  /* 0x00007d00041d7a11 */ /* 0x000fe200000f0c00 */
[----:B------:R2:W-:Y:S01]  /*1110*/  LDGSTS.E.BYPASS.LTC128B.128 [R242+0x13080], [R2.64+0x80], !P3 ;  /* 0x1308008002f27fae */ /* 0x0005e2000d901d4e */
[----:B------:R-:W-:Y:S01]  /*1120*/  ISETP.GT.AND P0, PT, R24, 0xf, PT ;  /* 0x0000000f1800780c */ /* 0x000fe20003f04270 */
[----:B------:R-:W-:Y:S01]  /*1130*/  ULDC.64 UR4, c[0x0][0x208] ;  /* 0x0000820000047ab9 */ /* 0x000fe20000000a00 */
[----:B------:R-:W-:Y:S01]  /*1140*/  IADD3.X R7, RZ, UR7, R33, P6, P5 ;  /* 0x00000007ff077c10 */ /* 0x000fe2000b7ea421 */
[----:B------:R2:W-:Y:S01]  /*1150*/  LDGSTS.E.BYPASS.LTC128B.128 [R242+0x15080], [R2.64+0x100], !P2 ;  /* 0x1508010002f27fae */ /* 0x0005e2000d101d4e */
[----:B------:R-:W-:Y:S01]  /*1160*/  ISETP.GE.AND P6, PT, R14, c[0x0][0x1fc], PT ;  /* 0x00007f000e007a0c */ /* 0x000fe20003fc6270 */
[----:B------:R-:W-:Y:S01]  /*1170*/  USHF.L.U32 UR17, UR4, 0x6, URZ ;  /* 0x0000000604117899 */ /* 0x000fe2000800063f */
[----:B------:R-:W-:Y:S01]  /*1180*/  ISETP.GE.AND P5, PT, R17, c[0x0][0x1fc], PT ;  /* 0x00007f0011007a0c */ /* 0x000fe20003fa6270 */
[----:B------:R3:W-:Y:S01]  /*1190*/  LDGSTS.E.BYPASS.LTC128B.128 [R242+0x17080], [R6.64], !P1 ;  /* 0x1708000006f27fae */ /* 0x0007e2000c901d4e */
[C---:B------:R-:W-:Y:S01]  /*11a0*/  ISETP.LT.OR P3, PT, R10.reuse, 0x1, P6 ;  /* 0x000000010a00780c */ /* 0x040fe20003761670 */
[----:B------:R-:W-:Y:S01]  /*11b0*/  USHF.L.U64.HI UR16, UR4, UR16, UR5 ;  /* 0x0000001004107299 */ /* 0x000fe20008010205 */
[----:B------:R-:W-:Y:S01]  /*11c0*/  ISETP.LT.OR P2, PT, R10, 0x1, P5 ;  /* 0x000000010a00780c */ /* 0x000fe20002f41670 */
[----:B------:R-:W-:Y:S01]  /*11d0*/  IMAD.U32 R4, RZ, RZ, UR17 ;  /* 0x00000011ff047e24 */ /* 0x000fe2000f8e00ff */
[----:B------:R-:W-:Y:S01]  /*11e0*/  ISETP.GE.AND P4, PT, R11, c[0x0][0x1fc], PT ;  /* 0x00007f000b007a0c */ /* 0x000fe20003f86270 */
[----:B------:R-:W-:Y:S01]  /*11f0*/  @!P0 IMAD.SHL.U32 R0, R24, 0x10, RZ ;  /* 0x0000001018008824 */ /* 0x000fe200078e00ff */
[C---:B------:R-:W-:Y:S01]  /*1200*/  ISETP.LT.OR P6, PT, R10.reuse, 0x21, P6 ;  /* 0x000000210a00780c */ /* 0x040fe200037c1670 */
[----:B------:R1:W-:Y:S01]  /*1210*/  STL.64 [R1+0x10], R28 ;  /* 0x0000101c01007387 */ /* 0x0003e20000100a00 */
[----:B------:R-:W-:-:S02]  /*1220*/  ISETP.LT.OR P1, PT, R10, 0x1, P4 ;  /* 0x000000010a00780c */ /* 0x000fc40002721670 */
[C---:B------:R-:W-:Y:S01]  /*1230*/  ISETP.LT.OR P5, PT, R10.reuse, 0x21, P5 ;  /* 0x000000210a00780c */ /* 0x040fe20002fa1670 */
[----:B------:R4:W-:Y:S01]  /*1240*/  @!P0 LDGSTS.E.BYPASS.LTC128B.128 [R0+0x20080], [R8.64] ;  /* 0x2008000008008fae */ /* 0x0009e2000b901d4e */
[----:B------:R-:W-:-:S03]  /*1250*/  ISETP.LT.OR P4, PT, R10, 0x21, P4 ;  /* 0x000000210a00780c */ /* 0x000fc60002781670 */
[----:B------:R-:W0:Y:S04]  /*1260*/  LDGDEPBAR ;  /* 0x00000000000079af */ /* 0x000e280000000000 */
[----:B------:R1:W-:Y:S01]  /*1270*/  LDGSTS.E.BYPASS.LTC128B.128 [R242+0x18080], [R28.64], !P3 ;  /* 0x180800001cf27fae */ /* 0x0003e2000d901d4e */
[----:B------:R-:W-:Y:S01]  /*1280*/  ISETP.GE.AND P3, PT, R16, c[0x0][0x1fc], PT ;  /* 0x00007f0010007a0c */ /* 0x000fe20003f66270 */
[----:B--2---:R-:W-:Y:S02]  /*1290*/  IMAD.WIDE.U32 R2, R18, c[0x0][0x288], R30 ;  /* 0x0000a20012027a25 */ /* 0x004fe400078e001e */
[----:B------:R1:W-:Y:S01]  /*12a0*/  LDGSTS.E.BYPASS.LTC128B.128 [R242+0x1a080], [R28.64+0x80], !P2 ;  /* 0x1a0800801cf27fae */ /* 0x0003e2000d101d4e */
[C---:B------:R-:W-:Y:S02]  /*12b0*/  ISETP.LT.OR P2, PT, R10.reuse, 0x1, P3 ;  /* 0x000000010a00780c */ /* 0x040fe40001f41670 */
[----:B------:R-:W-:Y:S01]  /*12c0*/  ISETP.LT.OR P3, PT, R10, 0x21, P3 ;  /* 0x000000210a00780c */ /* 0x000fe20001f61670 */
[----:B------:R1:W-:Y:S01]  /*12d0*/  LDGSTS.E.BYPASS.LTC128B.128 [R242+0x1c080], [R28.64+0x100], !P1 ;  /* 0x1c0801001cf27fae */ /* 0x0003e2000c901d4e */
[----:B------:R-:W-:-:S09]  /*12e0*/  IADD3 R5, P1, R2, UR18, RZ ;  /* 0x0000001202057c10 */ /* 0x000fd2000ff3e0ff */
[----:B------:R1:W-:Y:S01]  /*12f0*/  LDGSTS.E.BYPASS.LTC128B.128 [R242+0x1e080], [R28.64+0x180], !P2 ;  /* 0x1e0801801cf27fae */ /* 0x0003e2000d101d4e */
[----:B----4-:R-:W-:Y:S01]  /*1300*/  IMAD R0, R23, c[0x0][0x288], RZ ;  /* 0x0000a20017007a24 */ /* 0x010fe200078e02ff */
[----:B---3--:R-:W-:-:S03]  /*1310*/  LEA R6, P2, R5, c[0x0][0x280], 0x2 ;  /* 0x0000a00005067a11 */ /* 0x008fc600078410ff */
[----:B------:R-:W-:-:S05]  /*1320*/  IMAD R0, R18, c[0x0][0x28c], R0 ;  /* 0x0000a30012007a24 */ /* 0x000fca00078e0200 */
[----:B------:R-:W-:Y:S02]  /*1330*/  IADD3.X R0, R3, UR6, R0, P1, !PT ;  /* 0x0000000603007c10 */ /* 0x000fe40008ffe400 */
[----:B------:R-:W-:Y:S02]  /*1340*/  IADD3 R2, P1, R28, UR17, RZ ;  /* 0x000000111c027c10 */ /* 0x000fe4000ff3e0ff */
[----:B------:R-:W-:Y:S01]  /*1350*/  LEA.HI.X R7, R5, c[0x0][0x284], R0, 0x2, P2 ;  /* 0x0000a10005077a11 */ /* 0x000fe200010f1400 */
[----:B------:R-:W-:Y:S01]  /*1360*/  @!P0 IMAD.SHL.U32 R0, R24, 0x10, RZ ;  /* 0x0000001018008824 */ /* 0x000fe200078e00ff */
[----:B------:R-:W-:Y:S02]  /*1370*/  IADD3.X R3, R29, UR16, RZ, P1, !PT ;  /* 0x000000101d037c10 */ /* 0x000fe40008ffe4ff */
[----:B------:R-:W-:-:S03]  /*1380*/  IADD3 R4, P2, P1, R4, 0x180, R28 ;  /* 0x0000018004047810 */ /* 0x000fc6000795e01c */
[----:B------:R1:W-:Y:S01]  /*1390*/  LDGSTS.E.BYPASS.LTC128B.128 [R242+0x19080], [R2.64], !P6 ;  /* 0x1908000002f27fae */ /* 0x0003e2000f101d4e */
[----:B------:R-:W-:Y:S02]  /*13a0*/  IADD3.X R5, RZ, UR16, R29, P2, P1 ;  /* 0x00000010ff057c10 */ /* 0x000fe400097e241d */
[----:B------:R-:W-:Y:S01]  /*13b0*/  PLOP3.LUT P1, PT, PT, PT, UP0, 0x80, 0x0 ;  /* 0x000000000000781c */ /* 0x000fe20003f2f008 */
[----:B------:R1:W-:Y:S04]  /*13c0*/  LDGSTS.E.BYPASS.LTC128B.128 [R242+0x1b080], [R2.64+0x80], !P5 ;  /* 0x1b08008002f27fae */ /* 0x0003e8000e901d4e */
[----:B------:R1:W-:Y:S04]  /*13d0*/  LDGSTS.E.BYPASS.LTC128B.128 [R242+0x1d080], [R2.64+0x100], !P4 ;  /* 0x1d08010002f27fae */ /* 0x0003e8000e101d4e */
[----:B------:R1:W-:Y:S04]  /*13e0*/  LDGSTS.E.BYPASS.LTC128B.128 [R242+0x1f080], [R4.64], !P3 ;  /* 0x1f08000004f27fae */ /* 0x0003e8000d901d4e */
[----:B------:R1:W-:Y:S04]  /*13f0*/  @!P0 LDGSTS.E.BYPASS.LTC128B.128 [R0+0x20180], [R6.64] ;  /* 0x2018000006008fae */ /* 0x0003e8000b901d4e */
[----:B------:R-:W0:Y:S01]  /*1400*/  LDGDEPBAR ;  /* 0x00000000000079af */ /* 0x000e220000000000 */
[----:B------:R-:W-:Y:S05]  /*1410*/  @!P1 BRA `(.L_x_595) ;  /* 0x000047c000009947 */ /* 0x000fea0003800000 */
[----:B------:R-:W-:Y:S01]  /*1420*/  ISETP.GE.AND P4, PT, R17, c[0x0][0x1fc], PT ;  /* 0x00007f0011007a0c */ /* 0x000fe20003f86270 */
[----:B-1----:R-:W-:Y:S01]  /*1430*/  IMAD R2, R23, c[0x0][0x238], RZ ;  /* 0x00008e0017027a24 */ /* 0x002fe200078e02ff */
[----:B------:R-:W-:Y:S01]  /*1440*/  ISETP.GE.AND P3, PT, R17, c[0x0][0x16c], PT ;  /* 0x00005b0011007a0c */ /* 0x000fe20003f66270 */
[----:B------:R-:W-:Y:S01]  /*1450*/  ULDC.64 UR4, c[0x0][0x240] ;  /* 0x0000900000047ab9 */ /* 0x000fe20000000a00 */
[----:B------:R-:W-:Y:S01]  /*1460*/  SEL R0, RZ, 0xffffffff, P4 ;  /* 0xffffffffff007807 */ /* 0x000fe20002000000 */
[----:B------:R-:W-:Y:S01]  /*1470*/  UIMAD UR4, UR11, UR4, URZ ;  /* 0x000000040b0472a4 */ /* 0x000fe2000f8e023f */
[----:B------:R-:W-:Y:S01]  /*1480*/  SEL R3, RZ, 0xffffffff, P3 ;  /* 0xffffffffff037807 */ /* 0x000fe20001800000 */
[----:B------:R-:W-:Y:S01]  /*1490*/  UIADD3 UR20, UR20, 0x3f, URZ ;  /* 0x0000003f14147890 */ /* 0x000fe2000fffe03f */
[----:B------:R-:W-:Y:S01]  /*14a0*/  ISETP.GE.AND P6, PT, R14, c[0x0][0x16c], PT ;  /* 0x00005b000e007a0c */ /* 0x000fe20003fc6270 */
[----:B------:R-:W-:Y:S01]  /*14b0*/  UIMAD UR5, UR10, UR5, UR4 ;  /* 0x000000050a0572a4 */ /* 0x000fe2000f8e0204 */
[C---:B------:R-:W-:Y:S01]  /*14c0*/  ISETP.GE.AND P4, PT, R16.reuse, c[0x0][0x16c], PT ;  /* 0x00005b0010007a0c */ /* 0x040fe20003f86270 */
[----:B------:R-:W-:Y:S01]  /*14d0*/  USHF.R.S32.HI UR4, URZ, 0x1f, UR20 ;  /* 0x0000001f3f047899 */ /* 0x000fe20008011414 */
[----:B------:R-:W-:Y:S01]  /*14e0*/  ISETP.GE.AND P3, PT, R16, c[0x0][0x1fc], PT ;  /* 0x00007f0010007a0c */ /* 0x000fe20003f66270 */
[----:B------:R-:W-:Y:S01]  /*14f0*/  IMAD R16, R18, c[0x0][0x23c], R2 ;  /* 0x00008f0012107a24 */ /* 0x000fe200078e0202 */
[----:B------:R-:W-:Y:S01]  /*1500*/  ISETP.GE.AND P1, PT, R14, c[0x0][0x1fc], PT ;  /* 0x00007f000e007a0c */ /* 0x000fe20003f26270 */
[----:B------:R-:W-:Y:S01]  /*1510*/  IMAD.SHL.U32 R2, R0, 0x2, RZ ;  /* 0x0000000200027824 */ /* 0x000fe200078e00ff */
[----:B------:R-:W-:Y:S01]  /*1520*/  SEL R5, RZ, 0x1, P6 ;  /* 0x00000001ff057807 */ /* 0x000fe20003000000 */
[----:B------:R-:W-:Y:S01]  /*1530*/  IMAD.SHL.U32 R0, R3, 0x2, RZ ;  /* 0x0000000203007824 */ /* 0x000fe200078e00ff */
[----:B------:R-:W-:Y:S01]  /*1540*/  LEA.HI R9, R19, R24, RZ, 0x5 ;  /* 0x0000001813097211 */ /* 0x000fe200078f28ff */
[----:B------:R-:W-:Y:S01]  /*1550*/  ULEA.HI UR20, UR4, UR20, URZ, 0x6 ;  /* 0x0000001404147291 */ /* 0x000fe2000f8f303f */
[--C-:B------:R-:W-:Y:S01]  /*1560*/  SHF.R.S32.HI R25, RZ, 0x1f, R24.reuse ;  /* 0x0000001fff197819 */ /* 0x100fe20000011418 */
[----:B------:R-:W-:Y:S01]  /*1570*/  CS2R R162, SRZ ;  /* 0x0000000000a27805 */ /* 0x000fe2000001ff00 */
[----:B------:R-:W-:Y:S01]  /*1580*/  SEL R4, RZ, 0x1, P1 ;  /* 0x00000001ff047807 */ /* 0x000fe20000800000 */
[----:B------:R-:W-:Y:S01]  /*1590*/  CS2R R160, SRZ ;  /* 0x0000000000a07805 */ /* 0x000fe2000001ff00 */
[----:B------:R-:W-:Y:S01]  /*15a0*/  LOP3.LUT R17, R0, 0x2, R5, 0xe2, !PT ;  /* 0x0000000200117812 */ /* 0x000fe200078ee205 */
[----:B------:R-:W-:Y:S01]  /*15b0*/  IMAD.WIDE.U32 R12, R18, c[0x0][0x238], R24 ;  /* 0x00008e00120c7a25 */ /* 0x000fe200078e0018 */
[--C-:B------:R-:W-:Y:S01]  /*15c0*/  SHF.R.S32.HI R3, RZ, 0x1f, R9.reuse ;  /* 0x0000001fff037819 */ /* 0x100fe20000011409 */
[----:B------:R1:W-:Y:S01]  /*15d0*/  STL [R1+0x4], R25 ;  /* 0x0000041901007387 */ /* 0x0003e20000100800 */
[----:B------:R-:W-:Y:S01]  /*15e0*/  SHF.R.S32.HI R0, RZ, 0x5, R9 ;  /* 0x00000005ff007819 */ /* 0x000fe20000011409 */
[----:B------:R-:W-:Y:S01]  /*15f0*/  CS2R R158, SRZ ;  /* 0x00000000009e7805 */ /* 0x000fe2000001ff00 */
[----:B------:R-:W-:Y:S01]  /*1600*/  LOP3.LUT R18, R2, 0x2, R4, 0xe2, !PT ;  /* 0x0000000202127812 */ /* 0x000fe200078ee204 */
[----:B------:R-:W-:Y:S01]  /*1610*/  CS2R R156, SRZ ;  /* 0x00000000009c7805 */ /* 0x000fe2000001ff00 */
[----:B------:R-:W-:Y:S01]  /*1620*/  LEA.HI R4, R3, R0, RZ, 0x2 ;  /* 0x0000000003047211 */ /* 0x000fe200078f10ff */
[----:B------:R-:W-:Y:S01]  /*1630*/  CS2R R154, SRZ ;  /* 0x00000000009a7805 */ /* 0x000fe2000001ff00 */
[----:B------:R-:W-:Y:S01]  /*1640*/  LEA.HI R8, R19, R24, RZ, 0x4 ;  /* 0x0000001813087211 */ /* 0x000fe200078f20ff */
[----:B------:R-:W-:Y:S01]  /*1650*/  CS2R R152, SRZ ;  /* 0x0000000000987805 */ /* 0x000fe2000001ff00 */
[----:B------:R-:W-:Y:S01]  /*1660*/  LEA.HI R3, R9, R0, RZ, 0x1 ;  /* 0x0000000009037211 */ /* 0x000fe200078f08ff */
[----:B------:R-:W-:Y:S01]  /*1670*/  CS2R R150, SRZ ;  /* 0x0000000000967805 */ /* 0x000fe2000001ff00 */
[-C--:B------:R-:W-:Y:S01]  /*1680*/  LEA.HI R2, R19, R24.reuse, RZ, 0x7 ;  /* 0x0000001813027211 */ /* 0x080fe200078f38ff */
[----:B------:R-:W-:Y:S01]  /*1690*/  CS2R R148, SRZ ;  /* 0x0000000000947805 */ /* 0x000fe2000001ff00 */
[----:B------:R-:W-:Y:S01]  /*16a0*/  SHF.R.S32.HI R6, RZ, 0x4, R8 ;  /* 0x00000004ff067819 */ /* 0x000fe20000011408 */
[----:B------:R-:W-:Y:S01]  /*16b0*/  CS2R R146, SRZ ;  /* 0x0000000000927805 */ /* 0x000fe2000001ff00 */
[----:B------:R-:W-:Y:S01]  /*16c0*/  LOP3.LUT R7, R4, 0xfffffffc, RZ, 0xc0, !PT ;  /* 0xfffffffc04077812 */ /* 0x000fe200078ec0ff */
[----:B------:R-:W-:Y:S01]  /*16d0*/  CS2R R144, SRZ ;  /* 0x0000000000907805 */ /* 0x000fe2000001ff00 */
[----:B------:R-:W-:Y:S01]  /*16e0*/  LOP3.LUT R3, R3, 0xfffffffe, RZ, 0xc0, !PT ;  /* 0xfffffffe03037812 */ /* 0x000fe200078ec0ff */
[----:B------:R-:W-:Y:S01]  /*16f0*/  CS2R R142, SRZ ;  /* 0x00000000008e7805 */ /* 0x000fe2000001ff00 */
[C---:B------:R-:W-:Y:S01]  /*1700*/  ISETP.GE.AND P5, PT, R11.reuse, c[0x0][0x16c], PT ;  /* 0x00005b000b007a0c */ /* 0x040fe20003fa6270 */
[----:B------:R-:W-:Y:S01]  /*1710*/  CS2R R140, SRZ ;  /* 0x00000000008c7805 */ /* 0x000fe2000001ff00 */
[----:B------:R-:W-:Y:S01]  /*1720*/  ISETP.GE.AND P2, PT, R11, c[0x0][0x1fc], PT ;  /* 0x00007f000b007a0c */ /* 0x000fe20003f46270 */
[C---:B------:R-:W-:Y:S01]  /*1730*/  IMAD.IADD R236, R0.reuse, 0x1, -R3 ;  /* 0x0000000100ec7824 */ /* 0x040fe200078e0a03 */
[----:B------:R-:W-:Y:S01]  /*1740*/  SHF.R.S32.HI R11, RZ, 0x7, R2 ;  /* 0x00000007ff0b7819 */ /* 0x000fe20000011402 */
[----:B------:R-:W-:Y:S01]  /*1750*/  IMAD.IADD R3, R13, 0x1, R16 ;  /* 0x000000010d037824 */ /* 0x000fe200078e0210 */
[----:B------:R-:W-:Y:S01]  /*1760*/  LEA.HI R15, R19, R24, RZ, 0x2 ;  /* 0x00000018130f7211 */ /* 0x000fe200078f10ff */
[----:B------:R-:W-:Y:S01]  /*1770*/  IMAD.IADD R19, R0, 0x1, -R7 ;  /* 0x0000000100137824 */ /* 0x000fe200078e0a07 */
[----:B------:R-:W-:Y:S01]  /*1780*/  LEA.HI R5, R8, R6, RZ, 0x1 ;  /* 0x0000000608057211 */ /* 0x000fe200078f08ff */
[----:B------:R-:W-:Y:S01]  /*1790*/  IMAD.MOV.U32 R16, RZ, RZ, 0x20 ;  /* 0x00000020ff107424 */ /* 0x000fe200078e00ff */
[----:B------:R-:W-:Y:S01]  /*17a0*/  LEA.HI R0, R2, R11, RZ, 0x1 ;  /* 0x0000000b02007211 */ /* 0x000fe200078f08ff */
[----:B------:R-:W-:Y:S01]  /*17b0*/  CS2R R138, SRZ ;  /* 0x00000000008a7805 */ /* 0x000fe2000001ff00 */
[----:B------:R-:W-:Y:S01]  /*17c0*/  LOP3.LUT R5, R5, 0xfffffffe, RZ, 0xc0, !PT ;  /* 0xfffffffe05057812 */ /* 0x000fe200078ec0ff */
[----:B------:R-:W-:Y:S01]  /*17d0*/  CS2R R136, SRZ ;  /* 0x0000000000887805 */ /* 0x000fe2000001ff00 */
[--C-:B------:R-:W-:Y:S01]  /*17e0*/  SHF.R.S32.HI R10, RZ, 0x2, R15.reuse ;  /* 0x00000002ff0a7819 */ /* 0x100fe2000001140f */
[----:B------:R-:W-:Y:S01]  /*17f0*/  CS2R R134, SRZ ;  /* 0x0000000000867805 */ /* 0x000fe2000001ff00 */
[----:B------:R-:W-:Y:S01]  /*1800*/  SHF.R.S32.HI R4, RZ, 0x1f, R15 ;  /* 0x0000001fff047819 */ /* 0x000fe2000001140f */
[----:B------:R-:W-:Y:S01]  /*1810*/  IMAD.IADD R14, R6, 0x1, -R5 ;  /* 0x00000001060e7824 */ /* 0x000fe200078e0a05 */
[----:B------:R-:W-:Y:S01]  /*1820*/  LOP3.LUT R0, R0, 0xfffffffe, RZ, 0xc0, !PT ;  /* 0xfffffffe00007812 */ /* 0x000fe200078ec0ff */
[----:B------:R-:W-:Y:S01]  /*1830*/  IMAD.U32 R6, RZ, RZ, UR10 ;  /* 0x0000000aff067e24 */ /* 0x000fe2000f8e00ff */
[----:B------:R-:W-:Y:S01]  /*1840*/  LEA.HI R2, R4, R10, RZ, 0x3 ;  /* 0x0000000a04027211 */ /* 0x000fe200078f18ff */
[----:B------:R-:W-:Y:S01]  /*1850*/  CS2R R132, SRZ ;  /* 0x0000000000847805 */ /* 0x000fe2000001ff00 */
[----:B------:R-:W-:Y:S01]  /*1860*/  SEL R5, RZ, 0x4, P2 ;  /* 0x00000004ff057807 */ /* 0x000fe20001000000 */
[----:B------:R-:W-:Y:S01]  /*1870*/  IMAD.IADD R0, R11, 0x1, -R0 ;  /* 0x000000010b007824 */ /* 0x000fe200078e0a00 */
[----:B------:R-:W-:Y:S01]  /*1880*/  LOP3.LUT R2, R2, 0xfffffff8, RZ, 0xc0, !PT ;  /* 0xfffffff802027812 */ /* 0x000fe200078ec0ff */
[----:B------:R-:W-:Y:S01]  /*1890*/  CS2R R130, SRZ ;  /* 0x0000000000827805 */ /* 0x000fe2000001ff00 */
[----:B------:R-:W-:Y:S01]  /*18a0*/  LOP3.LUT R252, R18, R5, RZ, 0xfc, !PT ;  /* 0x0000000512fc7212 */ /* 0x000fe200078efcff */
[----:B------:R-:W-:Y:S01]  /*18b0*/  IMAD R13, R0, -0x8, R22 ;  /* 0xfffffff8000d7824 */ /* 0x000fe200078e0216 */
[----:B------:R-:W-:Y:S01]  /*18c0*/  SEL R4, RZ, 0x4, P5 ;  /* 0x00000004ff047807 */ /* 0x000fe20002800000 */
[----:B------:R-:W-:Y:S01]  /*18d0*/  IMAD.SHL.U32 R0, R20, 0x40, RZ ;  /* 0x0000004014007824 */ /* 0x000fe200078e00ff */
[----:B------:R-:W-:Y:S01]  /*18e0*/  LOP3.LUT R5, R9, 0xffffffe0, RZ, 0xc0, !PT ;  /* 0xffffffe009057812 */ /* 0x000fe200078ec0ff */
[----:B------:R-:W-:Y:S01]  /*18f0*/  IMAD.IADD R10, R10, 0x1, -R2 ;  /* 0x000000010a0a7824 */ /* 0x000fe200078e0a02 */
[----:B------:R-:W-:Y:S01]  /*1900*/  LOP3.LUT R251, R17, R4, RZ, 0xfc, !PT ;  /* 0x0000000411fb7212 */ /* 0x000fe200078efcff */
[----:B------:R-:W-:Y:S01]  /*1910*/  IMAD.MOV.U32 R2, RZ, RZ, R12 ;  /* 0x000000ffff027224 */ /* 0x000fe200078e000c */
[----:B------:R-:W-:Y:S01]  /*1920*/  LOP3.LUT R12, R0, 0x1c0, RZ, 0xc0, !PT ;  /* 0x000001c0000c7812 */ /* 0x000fe200078ec0ff */
[----:B------:R-:W-:Y:S01]  /*1930*/  IMAD.SHL.U32 R4, R26, 0x8, RZ ;  /* 0x000000081a047824 */ /* 0x000fe200078e00ff */
[----:B------:R-:W-:Y:S01]  /*1940*/  LOP3.LUT R0, R8, 0xfffffff0, RZ, 0xc0, !PT ;  /* 0xfffffff008007812 */ /* 0x000fe200078ec0ff */
[----:B------:R-:W-:Y:S01]  /*1950*/  IMAD.IADD R5, R24, 0x1, -R5 ;  /* 0x0000000118057824 */ /* 0x000fe200078e0a05 */
[----:B------:R-:W-:Y:S01]  /*1960*/  SHF.R.U32.HI R234, RZ, 0x3, R12 ;  /* 0x00000003ffea7819 */ /* 0x000fe2000001160c */
[----:B------:R-:W-:Y:S01]  /*1970*/  IMAD.WIDE.U32 R22, R6, c[0x0][0x240], R2 ;  /* 0x0000900006167a25 */ /* 0x000fe200078e0002 */
[----:B------:R-:W-:Y:S01]  /*1980*/  LOP3.LUT R9, R4, 0x8, RZ, 0xc0, !PT ;  /* 0x0000000804097812 */ /* 0x000fe200078ec0ff */
[----:B------:R-:W-:Y:S01]  /*1990*/  CS2R R128, SRZ ;  /* 0x0000000000807805 */ /* 0x000fe2000001ff00 */
[----:B------:R-:W-:Y:S01]  /*19a0*/  SHF.R.S32.HI R3, RZ, 0x1f, R5 ;  /* 0x0000001fff037819 */ /* 0x000fe20000011405 */
[----:B------:R-:W-:Y:S01]  /*19b0*/  IMAD.IADD R0, R24, 0x1, -R0 ;  /* 0x0000000118007824 */ /* 0x000fe200078e0a00 */
[----:B------:R-:W-:Y:S01]  /*19c0*/  LOP3.LUT R4, R234, R9, R12, 0x1e, !PT ;  /* 0x00000009ea047212 */ /* 0x000fe200078e1e0c */
[----:B------:R-:W-:Y:S01]  /*19d0*/  IMAD R2, R14, 0x2, R11 ;  /* 0x000000020e027824 */ /* 0x000fe200078e020b */
[----:B------:R-:W-:Y:S01]  /*19e0*/  LEA.HI R8, R3, R5, RZ, 0x2 ;  /* 0x0000000503087211 */ /* 0x000fe200078f10ff */
[----:B------:R-:W-:Y:S01]  /*19f0*/  IMAD.SHL.U32 R6, R236, 0x10, RZ ;  /* 0x00000010ec067824 */ /* 0x000fe200078e00ff */
[----:B------:R-:W-:Y:S01]  /*1a00*/  SHF.R.S32.HI R7, RZ, 0x1f, R0 ;  /* 0x0000001fff077819 */ /* 0x000fe20000011400 */
[----:B------:R-:W-:Y:S01]  /*1a10*/  IMAD.U32 R2, R2, 0x200, R4 ;  /* 0x0000020002027824 */ /* 0x000fe200078e0004 */
[----:B------:R-:W-:Y:S01]  /*1a20*/  LOP3.LUT R3, R8, 0xfffffffc, RZ, 0xc0, !PT ;  /* 0xfffffffc08037812 */ /* 0x000fe200078ec0ff */
[----:B------:R-:W-:Y:S01]  /*1a30*/  IMAD.SHL.U32 R4, R14, 0x20, RZ ;  /* 0x000000200e047824 */ /* 0x000fe200078e00ff */
[----:B------:R-:W-:Y:S01]  /*1a40*/  LEA.HI R233, R7, R0, RZ, 0x3 ;  /* 0x0000000007e97211 */ /* 0x000fe200078f18ff */
[----:B------:R1:W-:Y:S01]  /*1a50*/  STL.64 [R1+0x28], R22 ;  /* 0x0000281601007387 */ /* 0x0003e20000100a00 */
[----:B------:R-:W-:Y:S01]  /*1a60*/  LOP3.LUT R7, R12, 0x10, R6, 0xf8, !PT ;  /* 0x000000100c077812 */ /* 0x000fe200078ef806 */
[----:B------:R-:W-:Y:S01]  /*1a70*/  IMAD.IADD R3, R5, 0x1, -R3 ;  /* 0x0000000105037824 */ /* 0x000fe200078e0a03 */
[----:B------:R-:W-:Y:S01]  /*1a80*/  LOP3.LUT R4, R4, 0x20, RZ, 0xc0, !PT ;  /* 0x0000002004047812 */ /* 0x000fe200078ec0ff */
[----:B------:R-:W-:Y:S01]  /*1a90*/  IMAD.SHL.U32 R5, R21, 0x8, RZ ;  /* 0x0000000815057824 */ /* 0x000fe200078e00ff */
[----:B------:R-:W-:Y:S01]  /*1aa0*/  LOP3.LUT R6, R233, 0xfffffff8, RZ, 0xc0, !PT ;  /* 0xfffffff8e9067812 */ /* 0x000fe200078ec0ff */
[----:B------:R-:W-:Y:S01]  /*1ab0*/  IMAD R13, R3, -0x2, R13 ;  /* 0xfffffffe030d7824 */ /* 0x000fe200078e020d */
[----:B------:R-:W-:Y:S01]  /*1ac0*/  LOP3.LUT R234, R234, R7, R9, 0x1e, !PT ;  /* 0x00000007eaea7212 */ /* 0x000fe200078e1e09 */
[----:B------:R-:W-:Y:S01]  /*1ad0*/  IMAD.SHL.U32 R7, R11, 0x8, RZ ;  /* 0x000000080b077824 */ /* 0x000fe200078e00ff */
[----:B------:R-:W-:Y:S01]  /*1ae0*/  LOP3.LUT R12, R4, 0x18, R5, 0xf8, !PT ;  /* 0x00000018040c7812 */ /* 0x000fe200078ef805 */
[----:B------:R-:W-:Y:S01]  /*1af0*/  IMAD.SHL.U32 R4, R10, 0x40, RZ ;  /* 0x000000400a047824 */ /* 0x000fe200078e00ff */
[----:B------:R-:W-:Y:S01]  /*1b00*/  SHF.R.U32.HI R5, RZ, 0x2, R8 ;  /* 0x00000002ff057819 */ /* 0x000fe20000011608 */
[----:B------:R-:W-:Y:S01]  /*1b10*/  IMAD.IADD R0, R0, 0x1, -R6 ;  /* 0x0000000100007824 */ /* 0x000fe200078e0a06 */
[----:B------:R-:W-:Y:S01]  /*1b20*/  LOP3.LUT R6, R15, 0x3ffffffc, RZ, 0xc0, !PT ;  /* 0x3ffffffc0f067812 */ /* 0x000fe200078ec0ff */
[C---:B------:R-:W-:Y:S01]  /*1b30*/  IMAD.SHL.U32 R9, R19.reuse, 0x400, RZ ;  /* 0x0000040013097824 */ /* 0x040fe200078e00ff */
[----:B------:R-:W-:Y:S01]  /*1b40*/  LOP3.LUT R4, R4, 0x1c0, RZ, 0xc0, !PT ;  /* 0x000001c004047812 */ /* 0x000fe200078ec0ff */
[----:B------:R-:W-:Y:S01]  /*1b50*/  IMAD R248, R19, 0x10, R5 ;  /* 0x0000001013f87824 */ /* 0x000fe200078e0205 */
[----:B------:R-:W-:Y:S01]  /*1b60*/  LOP3.LUT P1, RZ, R20, 0x2, RZ, 0xc0, !PT ;  /* 0x0000000214ff7812 */ /* 0x000fe2000782c0ff */
[----:B------:R-:W-:Y:S01]  /*1b70*/  IMAD.IADD R8, R24, 0x1, -R6 ;  /* 0x0000000118087824 */ /* 0x000fe200078e0a06 */
[----:B------:R-:W-:Y:S01]  /*1b80*/  LOP3.LUT P5, RZ, R20, 0x4, RZ, 0xc0, !PT ;  /* 0x0000000414ff7812 */ /* 0x000fe200078ac0ff */
[----:B------:R-:W-:Y:S01]  /*1b90*/  IMAD.SHL.U32 R5, R0, 0x40, RZ ;  /* 0x0000004000057824 */ /* 0x000fe200078e00ff */
[----:B------:R-:W-:Y:S01]  /*1ba0*/  LOP3.LUT R6, R4, 0x8, R7, 0xf8, !PT ;  /* 0x0000000804067812 */ /* 0x000fe200078ef807 */
[----:B------:R-:W-:Y:S01]  /*1bb0*/  IMAD.SHL.U32 R233, R233, 0x40, RZ ;  /* 0x00000040e9e97824 */ /* 0x000fe200078e00ff */
[----:B------:R-:W-:Y:S01]  /*1bc0*/  SHF.R.U32.HI R4, RZ, 0x3, R4 ;  /* 0x00000003ff047819 */ /* 0x000fe20000011604 */
[----:B------:R-:W-:Y:S01]  /*1bd0*/  IMAD.SHL.U32 R2, R2, 0x2, RZ ;  /* 0x0000000202027824 */ /* 0x000fe200078e00ff */
[----:B------:R-:W-:Y:S01]  /*1be0*/  SEL R3, R16, 0xffffffe0, !P1 ;  /* 0xffffffe010037807 */ /* 0x000fe20004800000 */
[----:B------:R-:W-:Y:S01]  /*1bf0*/  IMAD R234, R14, 0x200, R234 ;  /* 0x000002000eea7824 */ /* 0x000fe200078e02ea */
[----:B------:R-:W-:Y:S01]  /*1c00*/  R2P PR, R10, 0x6 ;  /* 0x000000060a007804 */ /* 0x000fe20000000000 */
[----:B------:R-:W-:Y:S01]  /*1c10*/  CS2R R126, SRZ ;  /* 0x00000000007e7805 */ /* 0x000fe2000001ff00 */
[----:B------:R-:W-:Y:S01]  /*1c20*/  SEL R249, RZ, 0x8, P4 ;  /* 0x00000008fff97807 */ /* 0x000fe20002000000 */
[----:B------:R-:W-:Y:S01]  /*1c30*/  IMAD.IADD R3, R2, 0x1, R3 ;  /* 0x0000000102037824 */ /* 0x000fe200078e0203 */
[C---:B------:R-:W-:Y:S01]  /*1c40*/  LOP3.LUT P6, RZ, R0.reuse, 0x2, RZ, 0xc0, !PT ;  /* 0x0000000200ff7812 */ /* 0x040fe200078cc0ff */
[----:B------:R-:W-:Y:S01]  /*1c50*/  CS2R R124, SRZ ;  /* 0x00000000007c7805 */ /* 0x000fe2000001ff00 */
[----:B------:R-:W-:Y:S01]  /*1c60*/  LOP3.LUT P4, RZ, R0, 0x4, RZ, 0xc0, !PT ;  /* 0x0000000400ff7812 */ /* 0x000fe2000788c0ff */
[----:B------:R-:W-:Y:S01]  /*1c70*/  CS2R R122, SRZ ;  /* 0x00000000007a7805 */ /* 0x000fe2000001ff00 */
[----:B------:R-:W-:Y:S01]  /*1c80*/  LOP3.LUT R7, R6, R4, RZ, 0x3c, !PT ;  /* 0x0000000406077212 */ /* 0x000fe200078e3cff */
[----:B------:R-:W-:Y:S01]  /*1c90*/  IMAD.SHL.U32 R6, R14, 0x8, RZ ;  /* 0x000000080e067824 */ /* 0x000fe200078e00ff */
[----:B------:R-:W-:Y:S01]  /*1ca0*/  LOP3.LUT R0, R5, 0x1c0, RZ, 0xc0, !PT ;  /* 0x000001c005007812 */ /* 0x000fe200078ec0ff */
[----:B------:R-:W-:Y:S01]  /*1cb0*/  IMAD R5, R8, 0x2, R9 ;  /* 0x0000000208057824 */ /* 0x000fe200078e0209 */
[----:B------:R-:W-:Y:S01]  /*1cc0*/  LOP3.LUT R233, R233, 0xfffffe00, RZ, 0xc0, !PT ;  /* 0xfffffe00e9e97812 */ /* 0x000fe200078ec0ff */
[----:B------:R-:W-:Y:S01]  /*1cd0*/  CS2R R120, SRZ ;  /* 0x0000000000787805 */ /* 0x000fe2000001ff00 */
[----:B------:R-:W-:Y:S01]  /*1ce0*/  SHF.R.U32.HI R4, RZ, 0x3, R0 ;  /* 0x00000003ff047819 */ /* 0x000fe20000011600 */
[----:B------:R-:W-:Y:S01]  /*1cf0*/  IMAD.IADD R7, R7, 0x1, R5 ;  /* 0x0000000107077824 */ /* 0x000fe200078e0205 */
[----:B------:R-:W-:Y:S01]  /*1d00*/  LOP3.LUT R5, R0, 0x8, R6, 0xf8, !PT ;  /* 0x0000000800057812 */ /* 0x000fe200078ef806 */
[----:B------:R-:W-:Y:S01]  /*1d10*/  IMAD R236, R236, 0x400, R233 ;  /* 0x00000400ecec7824 */ /* 0x000fe200078e02e9 */
[----:B------:R-:W-:Y:S01]  /*1d20*/  IADD3 R6, R23, UR5, RZ ;  /* 0x0000000517067c10 */ /* 0x000fe2000fffe0ff */
[----:B------:R-:W-:Y:S01]  /*1d30*/  CS2R R118, SRZ ;  /* 0x0000000000767805 */ /* 0x000fe2000001ff00 */
[----:B------:R-:W-:Y:S01]  /*1d40*/  LOP3.LUT R0, R4, R12, R0, 0x1e, !PT ;  /* 0x0000000c04007212 */ /* 0x000fe200078e1e00 */
[----:B------:R-:W-:Y:S01]  /*1d50*/  CS2R R116, SRZ ;  /* 0x0000000000747805 */ /* 0x000fe2000001ff00 */
[----:B------:R-:W-:Y:S01]  /*1d60*/  LOP3.LUT R4, R5, R4, RZ, 0x3c, !PT ;  /* 0x0000000405047212 */ /* 0x000fe200078e3cff */
[----:B------:R1:W-:Y:S01]  /*1d70*/  STL [R1+0x30], R6 ;  /* 0x0000300601007387 */ /* 0x0003e20000100800 */
[-C--:B------:R-:W-:Y:S01]  /*1d80*/  LOP3.LUT R0, R0, R233.reuse, RZ, 0xfc, !PT ;  /* 0x000000e900007212 */ /* 0x080fe200078efcff */
[----:B------:R-:W-:Y:S01]  /*1d90*/  CS2R R114, SRZ ;  /* 0x0000000000727805 */ /* 0x000fe2000001ff00 */
[C---:B------:R-:W-:Y:S01]  /*1da0*/  IADD3 R233, R4.reuse, R233, R9 ;  /* 0x000000e904e97210 */ /* 0x040fe20007ffe009 */
[----:B------:R-:W-:Y:S01]  /*1db0*/  IMAD.IADD R236, R4, 0x1, R236 ;  /* 0x0000000104ec7824 */ /* 0x000fe200078e02ec */
[----:B------:R-:W-:Y:S01]  /*1dc0*/  LEA R244, R7, 0x20280, 0x1 ;  /* 0x0002028007f47811 */ /* 0x000fe200078e08ff */
[----:B------:R-:W-:Y:S01]  /*1dd0*/  IMAD.MOV.U32 R4, RZ, RZ, 0x40 ;  /* 0x00000040ff047424 */ /* 0x000fe200078e00ff */
[----:B------:R-:W-:Y:S01]  /*1de0*/  SEL R5, R16, 0xffffffe0, !P6 ;  /* 0xffffffe010057807 */ /* 0x000fe20007000000 */
[C---:B------:R-:W-:Y:S01]  /*1df0*/  IMAD.SHL.U32 R235, R233.reuse, 0x2, RZ ;  /* 0x00000002e9eb7824 */ /* 0x040fe200078e00ff */
[----:B------:R-:W-:Y:S01]  /*1e00*/  LEA R236, R236, 0x22280, 0x1 ;  /* 0x00022280ecec7811 */ /* 0x000fe200078e08ff */
[----:B------:R-:W-:Y:S01]  /*1e10*/  CS2R R112, SRZ ;  /* 0x0000000000707805 */ /* 0x000fe2000001ff00 */
[----:B------:R-:W-:Y:S01]  /*1e20*/  SEL R231, R4, 0xffffffc0, !P5 ;  /* 0xffffffc004e77807 */ /* 0x000fe20006800000 */
[----:B------:R-:W-:Y:S01]  /*1e30*/  IMAD R230, R233, 0x2, R5 ;  /* 0x00000002e9e67824 */ /* 0x000fe200078e0205 */
[----:B------:R-:W-:Y:S01]  /*1e40*/  SEL R246, R16, 0xffffffe0, !P1 ;  /* 0xffffffe010f67807 */ /* 0x000fe20004800000 */
[----:B------:R-:W-:Y:S01]  /*1e50*/  IMAD.IADD R237, R5, 0x1, R236 ;  /* 0x0000000105ed7824 */ /* 0x000fe200078e02ec */
[----:B------:R-:W-:Y:S01]  /*1e60*/  IADD3 R245, R244, 0x40, RZ ;  /* 0x00000040f4f57810 */ /* 0x000fe20007ffe0ff */
[----:B------:R-:W-:Y:S01]  /*1e70*/  IMAD.IADD R229, R2, 0x1, R231 ;  /* 0x0000000102e57824 */ /* 0x000fe200078e02e7 */
[----:B------:R-:W-:Y:S01]  /*1e80*/  SEL R4, R4, 0xffffffc0, !P4 ;  /* 0xffffffc004047807 */ /* 0x000fe20006000000 */
[----:B------:R-:W-:Y:S01]  /*1e90*/  IMAD.IADD R228, R231, 0x1, R3 ;  /* 0x00000001e7e47824 */ /* 0x000fe200078e0203 */
[----:B------:R-:W-:Y:S01]  /*1ea0*/  @P2 IADD3 R245, R244, -0x40, RZ ;  /* 0xffffffc0f4f52810 */ /* 0x000fe20007ffe0ff */
[----:B------:R-:W-:Y:S01]  /*1eb0*/  IMAD R231, R234, 0x2, R231 ;  /* 0x00000002eae77824 */ /* 0x000fe200078e02e7 */
[----:B------:R-:W-:Y:S01]  /*1ec0*/  SEL R250, RZ, 0x8, P3 ;  /* 0x00000008fffa7807 */ /* 0x000fe20001800000 */
[----:B------:R-:W-:Y:S01]  /*1ed0*/  IMAD.IADD R247, R244, 0x1, R246 ;  /* 0x00000001f4f77824 */ /* 0x000fe200078e02f6 */
        /* <DEDUP_REMOVED lines=38> */
[----:B------:R-:W-:Y:S01]  /*2140*/  LOP3.LUT R250, R252, R250, RZ, 0xfc, !PT ;  /* 0x000000fafcfa7212 */ /* 0x000fe200078efcff */
[----:B------:R-:W-:Y:S01]  /*2150*/  IMAD.SHL.U32 R234, R234, 0x2, RZ ;  /* 0x00000002eaea7824 */ /* 0x000fe200078e00ff */
[----:B------:R-:W-:Y:S01]  /*2160*/  LOP3.LUT R249, R251, R249, RZ, 0xfc, !PT ;  /* 0x000000f9fbf97212 */ /* 0x000fe200078efcff */
[----:B------:R-:W-:Y:S01]  /*2170*/  IMAD.SHL.U32 R0, R0, 0x2, RZ ;  /* 0x0000000200007824 */ /* 0x000fe200078e00ff */
[----:B------:R-:W-:Y:S01]  /*2180*/  USHF.R.S32.HI UR20, URZ, 0x6, UR20 ;  /* 0x000000063f147899 */ /* 0x000fe20008011414 */
[----:B------:R-:W-:Y:S01]  /*2190*/  IMAD R233, R233, 0x2, R4 ;  /* 0x00000002e9e97824 */ /* 0x000fe200078e0204 */
[----:B------:R-:W-:Y:S01]  /*21a0*/  UMOV UR11, URZ ;  /* 0x0000003f000b7c82 */ /* 0x000fe20008000000 */
[----:B------:R-:W-:-:S02]  /*21b0*/  IMAD.IADD R246, R246, 0x1, R245 ;  /* 0x00000001f6f67824 */ /* 0x000fc400078e02f5 */
[C---:B------:R-:W-:Y:S02]  /*21c0*/  IMAD.IADD R232, R4.reuse, 0x1, R230 ;  /* 0x0000000104e87824 */ /* 0x040fe400078e02e6 */
[C---:B------:R-:W-:Y:S02]  /*21d0*/  IMAD.IADD R239, R4.reuse, 0x1, R236 ;  /* 0x0000000104ef7824 */ /* 0x040fe400078e02ec */
[----:B------:R-:W-:Y:S02]  /*21e0*/  IMAD.IADD R238, R4, 0x1, R237 ;  /* 0x0000000104ee7824 */ /* 0x000fe400078e02ed */
[C---:B-1----:R-:W-:Y:S02]  /*21f0*/  ISETP.GT.AND P2, PT, R13.reuse, RZ, PT ;  /* 0x000000ff0d00720c */ /* 0x042fe40003f44270 */
[----:B------:R-:W-:Y:S02]  /*2200*/  ISETP.GT.AND P1, PT, R13, 0x1, PT ;  /* 0x000000010d00780c */ /* 0x000fe40003f24270 */
[----:B------:R-:W-:Y:S02]  /*2210*/  LOP3.LUT R243, R243, 0xffffff7f, RZ, 0xc0, !PT ;  /* 0xffffff7ff3f37812 */ /* 0x000fe400078ec0ff */
[----:B------:R-:W-:-:S07]  /*2220*/  ISETP.GT.AND P3, PT, R13, 0x10, PT ;  /* 0x000000100d00780c */ /* 0x000fce0003f64270 */
[----:B------:R-:W-:Y:S02]  /*2230*/  @P2 LOP3.LUT R243, R243, 0x80, RZ, 0xfc, !PT ;  /* 0x00000080f3f32812 */ /* 0x000fe400078efcff */
[----:B------:R-:W-:Y:S02]  /*2240*/  ISETP.GT.AND P2, PT, R13, 0x11, PT ;  /* 0x000000110d00780c */ /* 0x000fe40003f44270 */
[----:B------:R-:W-:-:S04]  /*2250*/  LOP3.LUT R243, R243, 0xffffffbf, RZ, 0xc0, !PT ;  /* 0xffffffbff3f37812 */ /* 0x000fc800078ec0ff */
        /* <DEDUP_REMOVED lines=12> */
[----:B------:R-:W-:-:S04]  /*2320*/  @P3 LOP3.LUT R243, R243, 0x4, RZ, 0xfc, !PT ;  /* 0x00000004f3f33812 */ /* 0x000fc800078efcff */
[----:B------:R-:W-:-:S04]  /*2330*/  LOP3.LUT R243, R243, 0xfffffffe, RZ, 0xc0, !PT ;  /* 0xfffffffef3f37812 */ /* 0x000fc800078ec0ff */
[----:B------:R-:W-:-:S04]  /*2340*/  LOP3.LUT R243, R243, 0xfffffffd, RZ, 0xc0, !PT ;  /* 0xfffffffdf3f37812 */ /* 0x000fc800078ec0ff */
[----:B------:R-:W-:-:S04]  /*2350*/  @P2 LOP3.LUT R243, R243, 0x2, RZ, 0xfc, !PT ;  /* 0x00000002f3f32812 */ /* 0x000fc800078efcff */
[----:B------:R-:W-:Y:S02]  /*2360*/  @P1 LOP3.LUT R243, R243, 0x1, RZ, 0xfc, !PT ;  /* 0x00000001f3f31812 */ /* 0x000fe400078efcff */
.L_x_598:
[----:B------:R-:W-:Y:S04]  /*2370*/  DEPBAR.LE SB0, 0x0 ;  /* 0x000080000000791a */ /* 0x000fe80000000000 */
[----:B------:R-:W-:Y:S01]  /*2380*/  BAR.SYNC.DEFER_BLOCKING 0x0 ;  /* 0x0000000000007b1d */ /* 0x000fe20000010000 */
[C---:B------:R-:W-:Y:S01]  /*2390*/  LOP3.LUT P2, RZ, R243.reuse, 0x80, RZ, 0xc0, !PT ;  /* 0x00000080f3ff7812 */ /* 0x040fe2000784c0ff */
[----:B------:R-:W-:Y:S01]  /*23a0*/  UIADD3 UR21, UR11, 0x1, URZ ;  /* 0x000000010b157890 */ /* 0x000fe2000fffe03f */
[C---:B------:R-:W-:Y:S02]  /*23b0*/  LOP3.LUT P1, RZ, R243.reuse, 0x40, RZ, 0xc0, !PT ;  /* 0x00000040f3ff7812 */ /* 0x040fe4000782c0ff */
[C---:B------:R-:W-:Y:S01]  /*23c0*/  LOP3.LUT P6, RZ, R243.reuse, 0x20, RZ, 0xc0, !PT ;  /* 0x00000020f3ff7812 */ /* 0x040fe200078cc0ff */
[----:B------:R-:W-:Y:S01]  /*23d0*/  UISETP.GE.AND UP0, UPT, UR21, UR20, UPT ;  /* 0x000000141500728c */ /* 0x000fe2000bf06270 */
[C---:B------:R-:W-:Y:S02]  /*23e0*/  LOP3.LUT P3, RZ, R243.reuse, 0x4, RZ, 0xc0, !PT ;  /* 0x00000004f3ff7812 */ /* 0x040fe4000786c0ff */
[C---:B------:R-:W-:Y:S02]  /*23f0*/  LOP3.LUT P5, RZ, R243.reuse, 0x10, RZ, 0xc0, !PT ;  /* 0x00000010f3ff7812 */ /* 0x040fe400078ac0ff */
[----:B------:R-:W-:Y:S01]  /*2400*/  LOP3.LUT P4, RZ, R243, 0x8, RZ, 0xc0, !PT ;  /* 0x00000008f3ff7812 */ /* 0x000fe2000788c0ff */
[----:B-1----:R-:W-:Y:S05]  /*2410*/  LDSM.16.M88.4 R16, [R235+0x10080] ;  /* 0x01008000eb10783b */ /* 0x002fea0000000200 */
        /* <DEDUP_REMOVED lines=12> */
[----:B------:R1:W5:Y:S04]  /*24e0*/  LDL.64 R240, [R1+0x20] ;  /* 0x0000200001f07983 */ /* 0x0003680000100a00 */
        /* <DEDUP_REMOVED lines=238> */
[----:B------:R-:W-:Y:S01]  /*33d0*/  MUFU.EX2 R172, R172 ;  /* 0x000000ac00ac7308 */ /* 0x000fe20000000800 */
[--C-:B------:R-:W-:Y:S01]  /*33e0*/  FFMA.FTZ R12, R12, c[0x0][0x29c], -R192.reuse ;  /* 0x0000a7000c0c7a23 */ /* 0x100fe200000108c0 */
[----:B------:R-:W-:Y:S01]  /*33f0*/  LOP3.LUT P2, RZ, R243, 0x2, RZ, 0xc0, !PT ;  /* 0x00000002f3ff7812 */ /* 0x000fe2000784c0ff */
[----:B------:R-:W1:Y:S07]  /*3400*/  LDSM.16.M88.4 R164, [R229+0xe080] ;  /* 0x00e08000e5a4783b */ /* 0x000e6e0000000200 */
[----:B------:R3:W-:Y:S01]  /*3410*/  MUFU.EX2 R174, R12 ;  /* 0x0000000c00ae7308 */ /* 0x0007e20000000800 */
[C---:B--2---:R-:W-:Y:S07]  /*3420*/  HMMA.16816.F32 R28, R4.reuse, R16, R28 ;  /* 0x00000010041c723c */ /* 0x044fee000000181c */
[----:B------:R-:W-:Y:S01]  /*3430*/  FSEL R16, R194, -INF , P6 ;  /* 0xff800000c2107808 */ /* 0x000fe20003000000 */
[----:B------:R-:W-:Y:S04]  /*3440*/  HMMA.16816.F32 R32, R4, R18, R32 ;  /* 0x000000120420723c */ /* 0x000fe80000001820 */
[--C-:B------:R-:W-:Y:S03]  /*3450*/  FFMA.FTZ R16, R16, c[0x0][0x29c], -R193.reuse ;  /* 0x0000a70010107a23 */ /* 0x100fe600000108c1 */
[----:B------:R-:W-:Y:S01]  /*3460*/  FSEL R4, R188, -INF , P5 ;  /* 0xff800000bc047808 */ /* 0x000fe20002800000 */
[----:B------:R2:W-:Y:S01]  /*3470*/  MUFU.EX2 R171, R16 ;  /* 0x0000001000ab7308 */ /* 0x0005e20000000800 */
[----:B---3--:R-:W-:Y:S02]  /*3480*/  FSEL R12, R197, -INF , P1 ;  /* 0xff800000c50c7808 */ /* 0x008fe40000800000 */
[----:B------:R-:W-:Y:S01]  /*3490*/  LOP3.LUT P1, RZ, R243, 0x1, RZ, 0xc0, !PT ;  /* 0x00000001f3ff7812 */ /* 0x000fe2000782c0ff */
[--C-:B------:R-:W-:Y:S02]  /*34a0*/  FFMA.FTZ R169, R4, c[0x0][0x29c], -R193.reuse ;  /* 0x0000a70004a97a23 */ /* 0x100fe400000108c1 */
[--C-:B------:R-:W-:Y:S01]  /*34b0*/  FFMA.FTZ R168, R12, c[0x0][0x29c], -R192.reuse ;  /* 0x0000a7000ca87a23 */ /* 0x100fe200000108c0 */
[----:B------:R-:W-:Y:S01]  /*34c0*/  LDSM.16.M88.4 R4, [R232+0x1e080] ;  /* 0x01e08000e804783b */ /* 0x000fe20000000200 */
[C---:B-1----:R-:W-:Y:S02]  /*34d0*/  HMMA.16816.F32 R20, R8.reuse, R164, R20 ;  /* 0x000000a40814723c */ /* 0x042fe40000001814 */
[----:B------:R-:W-:Y:S02]  /*34e0*/  MUFU.EX2 R175, R168 ;  /* 0x000000a800af7308 */ /* 0x000fe40000000800 */
[----:B------:R-:W1:Y:S03]  /*34f0*/  LDSM.16.M88.4 R12, [R229+0xf080] ;  /* 0x00f08000e50c783b */ /* 0x000e660000000200 */
[----:B------:R-:W-:Y:S01]  /*3500*/  FSEL R164, R190, -INF , P6 ;  /* 0xff800000bea47808 */ /* 0x000fe20003000000 */
[C---:B------:R-:W-:Y:S04]  /*3510*/  HMMA.16816.F32 R24, R8.reuse, R166, R24 ;  /* 0x000000a60818723c */ /* 0x040fe80000001818 */
[----:B------:R-:W3:Y:S01]  /*3520*/  MUFU.EX2 R169, R169 ;  /* 0x000000a900a97308 */ /* 0x000ee20000000800 */
[--C-:B------:R-:W-:Y:S01]  /*3530*/  FFMA.FTZ R164, R164, c[0x0][0x29c], -R192.reuse ;  /* 0x0000a700a4a47a23 */ /* 0x100fe200000108c0 */
[----:B--2---:R-:W2:Y:S08]  /*3540*/  LDSM.16.M88.4 R16, [R228+0xe080] ;  /* 0x00e08000e410783b */ /* 0x004eb00000000200 */
[----:B------:R4:W-:Y:S01]  /*3550*/  MUFU.EX2 R170, R164 ;  /* 0x000000a400aa7308 */ /* 0x0009e20000000800 */
[C---:B-1----:R-:W-:Y:S03]  /*3560*/  HMMA.16816.F32 R28, R8.reuse, R12, R28 ;  /* 0x0000000c081c723c */ /* 0x042fe6000000181c */
[----:B----4-:R-:W-:Y:S04]  /*3570*/  FSEL R164, R189, -INF , P5 ;  /* 0xff800000bda47808 */ /* 0x010fe80002800000 */
[----:B------:R-:W-:Y:S01]  /*3580*/  FSEL R12, R182, -INF , P4 ;  /* 0xff800000b60c7808 */ /* 0x000fe20002000000 */
[----:B------:R-:W-:Y:S01]  /*3590*/  HMMA.16816.F32 R32, R8, R14, R32 ;  /* 0x0000000e0820723c */ /* 0x000fe20000001820 */
[----:B------:R-:W1:Y:S03]  /*35a0*/  LDS R8, [R248.X4+0x20180] ;  /* 0x02018000f8087984 */ /* 0x000e660000004800 */
[----:B------:R-:W-:Y:S02]  /*35b0*/  FFMA.FTZ R168, R164, c[0x0][0x29c], -R192 ;  /* 0x0000a700a4a87a23 */ /* 0x000fe400000108c0 */
[----:B------:R-:W4:Y:S01]  /*35c0*/  LDSM.16.M88.4 R164, [R228+0xf080] ;  /* 0x00f08000e4a4783b */ /* 0x000f220000000200 */
[----:B------:R-:W-:Y:S01]  /*35d0*/  FSEL R9, R181, -INF , P3 ;  /* 0xff800000b5097808 */ /* 0x000fe20001800000 */
[C---:B--2---:R-:W-:Y:S02]  /*35e0*/  HMMA.16816.F32 R20, R4.reuse, R16, R20 ;  /* 0x000000100414723c */ /* 0x044fe40000001814 */
[----:B------:R-:W-:Y:S03]  /*35f0*/  MUFU.EX2 R168, R168 ;  /* 0x000000a800a87308 */ /* 0x000fe60000000800 */
[--C-:B------:R-:W-:Y:S01]  /*3600*/  FFMA.FTZ R9, R9, c[0x0][0x29c], -R193.reuse ;  /* 0x0000a70009097a23 */ /* 0x100fe200000108c1 */
[----:B---3--:R-:W-:Y:S01]  /*3610*/  F2FP.PACK_AB R14, R169, R171 ;  /* 0x000000aba90e723e */ /* 0x008fe200000000ff */
[----:B------:R-:W-:Y:S01]  /*3620*/  FFMA.FTZ R17, -R180, R180, 1 ;  /* 0x3f800000b4117423 */ /* 0x000fe200000101b4 */
[C---:B------:R-:W-:Y:S04]  /*3630*/  HMMA.16816.F32 R24, R4.reuse, R18, R24 ;  /* 0x000000120418723c */ /* 0x040fe80000001818 */
[----:B------:R2:W-:Y:S01]  /*3640*/  MUFU.EX2 R10, R9 ;  /* 0x00000009000a7308 */ /* 0x0005e20000000800 */
[----:B------:R-:W-:Y:S02]  /*3650*/  FFMA.FTZ R13, -R188, R188, 1 ;  /* 0x3f800000bc0d7423 */ /* 0x000fe400000101bc */
[----:B------:R-:W-:Y:S02]  /*3660*/  FFMA.FTZ R18, -R176, R176, 1 ;  /* 0x3f800000b0127423 */ /* 0x000fe400000101b0 */
[--C-:B------:R-:W-:Y:S05]  /*3670*/  FFMA.FTZ R12, R12, c[0x0][0x29c], -R193.reuse ;  /* 0x0000a7000c0c7a23 */ /* 0x100fea00000108c1 */
[----:B------:R3:W3:Y:S10]  /*3680*/  MUFU.EX2 R11, R12 ;  /* 0x0000000c000b7308 */ /* 0x0006f40000000800 */
[--C-:B-1----:R-:W-:Y:S02]  /*3690*/  FADD.FTZ R24, R24, -R8.reuse ;  /* 0x8000000818187221 */ /* 0x102fe40000010000 */
[----:B------:R-:W-:Y:S01]  /*36a0*/  FADD.FTZ R21, R21, -R8 ;  /* 0x8000000815157221 */ /* 0x000fe20000010000 */
[----:B--2---:R-:W-:Y:S01]  /*36b0*/  FSEL R9, R184, -INF , P4 ;  /* 0xff800000b8097808 */ /* 0x004fe20002000000 */
[----:B------:R-:W-:Y:S01]  /*36c0*/  FMUL.FTZ R16, R171, R24 ;  /* 0x00000018ab107220 */ /* 0x000fe20000410000 */
[C---:B----4-:R-:W-:Y:S03]  /*36d0*/  HMMA.16816.F32 R28, R4.reuse, R164, R28 ;  /* 0x000000a4041c723c */ /* 0x050fe6000000181c */
[----:B------:R-:W-:Y:S02]  /*36e0*/  FFMA.FTZ R9, R9, c[0x0][0x29c], -R192 ;  /* 0x0000a70009097a23 */ /* 0x000fe400000108c0 */
[----:B------:R-:W-:Y:S02]  /*36f0*/  FMUL.FTZ R21, R172, R21 ;  /* 0x00000015ac157220 */ /* 0x000fe40000410000 */
[----:B------:R1:W-:Y:S01]  /*3700*/  MUFU.EX2 R15, R9 ;  /* 0x00000009000f7308 */ /* 0x0003e20000000800 */
[----:B------:R-:W-:Y:S04]  /*3710*/  HMMA.16816.F32 R32, R4, R166, R32 ;  /* 0x000000a60420723c */ /* 0x000fe80000001820 */
[--C-:B------:R-:W-:Y:S01]  /*3720*/  FADD.FTZ R20, R20, -R8.reuse ;  /* 0x8000000814147221 */ /* 0x100fe20000010000 */
[----:B---3--:R-:W-:Y:S01]  /*3730*/  FSEL R12, R176, -INF , P1 ;  /* 0xff800000b00c7808 */ /* 0x008fe20000800000 */
[----:B------:R-:W-:Y:S01]  /*3740*/  FADD.FTZ R25, R25, -R8 ;  /* 0x8000000819197221 */ /* 0x000fe20000010000 */
[----:B------:R-:W-:Y:S01]  /*3750*/  FSEL R4, R178, -INF , P2 ;  /* 0xff800000b2047808 */ /* 0x000fe20001000000 */
[----:B------:R-:W-:Y:S01]  /*3760*/  FMUL.FTZ R20, R173, R20 ;  /* 0x00000014ad147220 */ /* 0x000fe20000410000 */
[----:B------:R-:W-:Y:S02]  /*3770*/  FSEL R5, R177, -INF , P1 ;  /* 0xff800000b1057808 */ /* 0x000fe40000800000 */
[----:B------:R-:W-:Y:S01]  /*3780*/  PLOP3.LUT P1, PT, PT, PT, UP0, 0x80, 0x0 ;  /* 0x000000000000781c */ /* 0x000fe20003f2f008 */
[----:B------:R-:W-:Y:S01]  /*3790*/  FFMA.FTZ R7, R4, c[0x0][0x29c], -R192 ;  /* 0x0000a70004077a23 */ /* 0x000fe200000108c0 */
[----:B------:R-:W-:Y:S01]  /*37a0*/  F2FP.PACK_AB R6, R172, R173 ;  /* 0x000000adac06723e */ /* 0x000fe200000000ff */
[----:B------:R-:W-:Y:S02]  /*37b0*/  FFMA.FTZ R4, -R196, R196, 1 ;  /* 0x3f800000c4047423 */ /* 0x000fe400000101c4 */
[----:B------:R2:W-:Y:S01]  /*37c0*/  MUFU.EX2 R19, R7 ;  /* 0x0000000700137308 */ /* 0x0005e20000000800 */
[--C-:B------:R-:W-:Y:S02]  /*37d0*/  FADD.FTZ R28, R28, -R8.reuse ;  /* 0x800000081c1c7221 */ /* 0x100fe40000010000 */
[----:B------:R-:W-:Y:S02]  /*37e0*/  FMUL.FTZ R20, R4, R20 ;  /* 0x0000001404147220 */ /* 0x000fe40000410000 */
[----:B------:R-:W3:Y:S01]  /*37f0*/  LDS R4, [R248.X4+0x201a0] ;  /* 0x0201a000f8047984 */ /* 0x000ee20000004800 */
[--C-:B------:R-:W-:Y:S01]  /*3800*/  FADD.FTZ R29, R29, -R8.reuse ;  /* 0x800000081d1d7221 */ /* 0x100fe20000010000 */
[----:B-1----:R-:W-:Y:S01]  /*3810*/  FSEL R9, R183, -INF , P3 ;  /* 0xff800000b7097808 */ /* 0x002fe20001800000 */
[----:B------:R-:W-:Y:S02]  /*3820*/  FADD.FTZ R33, R33, -R8 ;  /* 0x8000000821217221 */ /* 0x000fe40000010000 */
[----:B------:R1:W-:Y:S01]  /*3830*/  STS [R244], R6 ;  /* 0x00000006f4007388 */ /* 0x0003e20000000800 */
[----:B------:R-:W-:Y:S02]  /*3840*/  FMUL.FTZ R25, R169, R25 ;  /* 0x00000019a9197220 */ /* 0x000fe40000410000 */
[--C-:B------:R-:W-:Y:S02]  /*3850*/  FFMA.FTZ R9, R9, c[0x0][0x29c], -R192.reuse ;  /* 0x0000a70009097a23 */ /* 0x100fe400000108c0 */
[----:B------:R-:W-:Y:S02]  /*3860*/  FFMA.FTZ R192, R5, c[0x0][0x29c], -R192 ;  /* 0x0000a70005c07a23 */ /* 0x000fe400000108c0 */
[----:B------:R4:W1:Y:S01]  /*3870*/  MUFU.EX2 R164, R9 ;  /* 0x0000000900a47308 */ /* 0x0008620000000800 */
[----:B------:R-:W-:Y:S04]  /*3880*/  FFMA.FTZ R5, -R195, R195, 1 ;  /* 0x3f800000c3057423 */ /* 0x000fe800000101c3 */
[----:B------:R-:W-:Y:S02]  /*3890*/  FMUL.FTZ R21, R5, R21 ;  /* 0x0000001505157220 */ /* 0x000fe40000410000 */
[----:B------:R-:W-:Y:S01]  /*38a0*/  FADD.FTZ R5, R32, -R8 ;  /* 0x8000000820057221 */ /* 0x000fe20000010000 */
[C---:B--2---:R-:W-:Y:S01]  /*38b0*/  F2FP.PACK_AB R7, R10.reuse, R11 ;  /* 0x0000000b0a07723e */ /* 0x044fe200000000ff */
[----:B------:R-:W-:Y:S01]  /*38c0*/  FMUL.FTZ R8, R11, R28 ;  /* 0x0000001c0b087220 */ /* 0x000fe20000410000 */
[----:B------:R-:W-:Y:S01]  /*38d0*/  MUFU.EX2 R192, R192 ;  /* 0x000000c000c07308 */ /* 0x000fe20000000800 */
[----:B------:R-:W-:Y:S02]  /*38e0*/  FMUL.FTZ R10, R10, R29 ;  /* 0x0000001d0a0a7220 */ /* 0x000fe40000410000 */
[----:B------:R-:W-:Y:S02]  /*38f0*/  FMUL.FTZ R11, R13, R25 ;  /* 0x000000190d0b7220 */ /* 0x000fe40000410000 */
[----:B------:R-:W-:Y:S04]  /*3900*/  FFMA.FTZ R13, -R181, R181, 1 ;  /* 0x3f800000b50d7423 */ /* 0x000fe800000101b5 */
[----:B------:R-:W-:Y:S01]  /*3910*/  FMUL.FTZ R13, R13, R10 ;  /* 0x0000000a0d0d7220 */ /* 0x000fe20000410000 */
[----:B------:R-:W-:Y:S02]  /*3920*/  F2FP.PACK_AB R10, R21, R20 ;  /* 0x00000014150a723e */ /* 0x000fe400000000ff */
[----:B----4-:R-:W-:Y:S02]  /*3930*/  FSEL R9, R180, -INF , P2 ;  /* 0xff800000b4097808 */ /* 0x010fe40001000000 */
[----:B-1----:R-:W-:Y:S01]  /*3940*/  F2FP.PACK_AB R6, R164, R15 ;  /* 0x0000000fa406723e */ /* 0x002fe200000000ff */
[--C-:B---3--:R-:W-:Y:S02]  /*3950*/  FADD.FTZ R22, R22, -R4.reuse ;  /* 0x8000000416167221 */ /* 0x108fe40000010000 */
[--C-:B------:R-:W-:Y:S02]  /*3960*/  FFMA.FTZ R9, R9, c[0x0][0x29c], -R193.reuse ;  /* 0x0000a70009097a23 */ /* 0x100fe400000108c1 */
[----:B------:R-:W-:Y:S02]  /*3970*/  FFMA.FTZ R193, R12, c[0x0][0x29c], -R193 ;  /* 0x0000a7000cc17a23 */ /* 0x000fe400000108c1 */
[----:B------:R-:W-:Y:S02]  /*3980*/  FFMA.FTZ R12, -R194, R194, 1 ;  /* 0x3f800000c20c7423 */ /* 0x000fe400000101c2 */
[----:B------:R-:W1:Y:S01]  /*3990*/  MUFU.EX2 R9, R9 ;  /* 0x0000000900097308 */ /* 0x000e620000000800 */
[--C-:B------:R-:W-:Y:S02]  /*39a0*/  FADD.FTZ R23, R23, -R4.reuse ;  /* 0x8000000417177221 */ /* 0x100fe40000010000 */
[----:B------:R-:W-:Y:S02]  /*39b0*/  FMUL.FTZ R16, R12, R16 ;  /* 0x000000100c107220 */ /* 0x000fe40000410000 */
[----:B------:R-:W-:Y:S02]  /*39c0*/  FFMA.FTZ R12, -R182, R182, 1 ;  /* 0x3f800000b60c7423 */ /* 0x000fe400000101b6 */
[----:B------:R-:W-:Y:S01]  /*39d0*/  FMUL.FTZ R22, R174, R22 ;  /* 0x00000016ae167220 */ /* 0x000fe20000410000 */
[----:B------:R-:W-:Y:S01]  /*39e0*/  F2FP.PACK_AB R11, R11, R16 ;  /* 0x000000100b0b723e */ /* 0x000fe200000000ff */
[----:B------:R-:W-:Y:S01]  /*39f0*/  FMUL.FTZ R8, R12, R8 ;  /* 0x000000080c087220 */ /* 0x000fe20000410000 */
[----:B------:R-:W2:Y:S01]  /*3a00*/  MUFU.EX2 R193, R193 ;  /* 0x000000c100c17308 */ /* 0x000ea20000000800 */
[----:B------:R-:W-:Y:S02]  /*3a10*/  FMUL.FTZ R23, R175, R23 ;  /* 0x00000017af177220 */ /* 0x000fe40000410000 */
[--C-:B------:R-:W-:Y:S01]  /*3a20*/  FADD.FTZ R26, R26, -R4.reuse ;  /* 0x800000041a1a7221 */ /* 0x100fe20000010000 */
[----:B------:R-:W-:Y:S01]  /*3a30*/  F2FP.PACK_AB R13, R13, R8 ;  /* 0x000000080d0d723e */ /* 0x000fe200000000ff */
[--C-:B------:R-:W-:Y:S01]  /*3a40*/  FADD.FTZ R27, R27, -R4.reuse ;  /* 0x800000041b1b7221 */ /* 0x100fe20000010000 */
[----:B------:R-:W-:Y:S01]  /*3a50*/  F2FP.PACK_AB R8, R168, R170 ;  /* 0x000000aaa808723e */ /* 0x000fe200000000ff */
[--C-:B------:R-:W-:Y:S02]  /*3a60*/  FADD.FTZ R30, R30, -R4.reuse ;  /* 0x800000041e1e7221 */ /* 0x100fe40000010000 */
[--C-:B------:R-:W-:Y:S02]  /*3a70*/  FADD.FTZ R31, R31, -R4.reuse ;  /* 0x800000041f1f7221 */ /* 0x100fe40000010000 */
[--C-:B------:R-:W-:Y:S02]  /*3a80*/  FADD.FTZ R34, R34, -R4.reuse ;  /* 0x8000000422227221 */ /* 0x100fe40000010000 */
[----:B------:R-:W-:Y:S02]  /*3a90*/  FADD.FTZ R35, R35, -R4 ;  /* 0x8000000423237221 */ /* 0x000fe40000010000 */
[----:B-1----:R-:W-:Y:S02]  /*3aa0*/  FMUL.FTZ R5, R9, R5 ;  /* 0x0000000509057220 */ /* 0x002fe40000410000 */
[----:B------:R-:W-:Y:S02]  /*3ab0*/  FFMA.FTZ R4, -R190, R190, 1 ;  /* 0x3f800000be047423 */ /* 0x000fe400000101be */
[----:B------:R-:W-:Y:S01]  /*3ac0*/  FMUL.FTZ R12, R17, R5 ;  /* 0x00000005110c7220 */ /* 0x000fe20000410000 */
[----:B------:R-:W-:Y:S01]  /*3ad0*/  F2FP.PACK_AB R5, R175, R174 ;  /* 0x000000aeaf05723e */ /* 0x000fe200000000ff */
[----:B------:R-:W-:Y:S02]  /*3ae0*/  FMUL.FTZ R15, R15, R30 ;  /* 0x0000001e0f0f7220 */ /* 0x000fe40000410000 */
[----:B------:R-:W-:Y:S01]  /*3af0*/  FMUL.FTZ R31, R164, R31 ;  /* 0x0000001fa41f7220 */ /* 0x000fe20000410000 */
[C---:B--2---:R-:W-:Y:S01]  /*3b00*/  F2FP.PACK_AB R9, R193.reuse, R9 ;  /* 0x00000009c109723e */ /* 0x044fe200000000ff */
[----:B------:R1:W-:Y:S01]  /*3b10*/  STS [R244+0x400], R5 ;  /* 0x00040005f4007388 */ /* 0x0003e20000000800 */
[----:B------:R-:W-:Y:S02]  /*3b20*/  FMUL.FTZ R33, R193, R33 ;  /* 0x00000021c1217220 */ /* 0x000fe40000410000 */
[----:B------:R-:W-:Y:S02]  /*3b30*/  FMUL.FTZ R34, R19, R34 ;  /* 0x0000002213227220 */ /* 0x000fe40000410000 */
[----:B------:R2:W-:Y:S01]  /*3b40*/  STS [R247], R14 ;  /* 0x0000000ef7007388 */ /* 0x0005e20000000800 */
[----:B------:R-:W-:Y:S02]  /*3b50*/  FMUL.FTZ R35, R192, R35 ;  /* 0x00000023c0237220 */ /* 0x000fe40000410000 */
[----:B------:R-:W-:Y:S02]  /*3b60*/  FMUL.FTZ R17, R18, R33 ;  /* 0x0000002112117220 */ /* 0x000fe40000410000 */
[----:B------:R3:W-:Y:S03]  /*3b70*/  STS [R247+0x400], R8 ;  /* 0x00040008f7007388 */ /* 0x0007e60000000800 */
[----:B------:R-:W-:Y:S02]  /*3b80*/  F2FP.PACK_AB R12, R17, R12 ;  /* 0x0000000c110c723e */ /* 0x000fe400000000ff */
[----:B------:R4:W-:Y:S05]  /*3b90*/  STS [R245], R7 ;  /* 0x00000007f5007388 */ /* 0x0009ea0000000800 */
[----:B------:R4:W-:Y:S01]  /*3ba0*/  STS [R245+0x400], R6 ;  /* 0x00040006f5007388 */ /* 0x0009e20000000800 */
[----:B-1----:R-:W-:Y:S04]  /*3bb0*/  F2FP.PACK_AB R5, R192, R19 ;  /* 0x00000013c005723e */ /* 0x002fe800000000ff */
[----:B------:R1:W-:Y:S01]  /*3bc0*/  STS [R246], R9 ;  /* 0x00000009f6007388 */ /* 0x0003e20000000800 */
[----:B--2---:R-:W-:Y:S04]  /*3bd0*/  FFMA.FTZ R14, -R177, R177, 1 ;  /* 0x3f800000b10e7423 */ /* 0x004fe800000101b1 */
[----:B------:R2:W-:Y:S01]  /*3be0*/  STS [R246+0x400], R5 ;  /* 0x00040005f6007388 */ /* 0x0005e20000000800 */
[----:B---3--:R-:W-:Y:S04]  /*3bf0*/  FFMA.FTZ R8, -R197, R197, 1 ;  /* 0x3f800000c5087423 */ /* 0x008fe800000101c5 */
[----:B------:R-:W-:Y:S01]  /*3c00*/  BAR.SYNC.DEFER_BLOCKING 0x0 ;  /* 0x0000000000007b1d */ /* 0x000fe20000010000 */
[----:B----4-:R-:W-:Y:S04]  /*3c10*/  FMUL.FTZ R7, R170, R26 ;  /* 0x0000001aaa077220 */ /* 0x010fe80000410000 */
[----:B------:R-:W-:Y:S02]  /*3c20*/  FMUL.FTZ R7, R4, R7 ;  /* 0x0000000704077220 */ /* 0x000fe40000410000 */
[----:B------:R-:W-:Y:S02]  /*3c30*/  FMUL.FTZ R6, R168, R27 ;  /* 0x0000001ba8067220 */ /* 0x000fe40000410000 */
[----:B-1----:R-:W-:Y:S04]  /*3c40*/  FFMA.FTZ R9, -R183, R183, 1 ;  /* 0x3f800000b7097423 */ /* 0x002fe800000101b7 */
[----:B------:R-:W-:Y:S02]  /*3c50*/  FMUL.FTZ R9, R9, R31 ;  /* 0x0000001f09097220 */ /* 0x000fe40000410000 */
[----:B--2---:R-:W-:Y:S01]  /*3c60*/  FFMA.FTZ R5, -R198, R198, 1 ;  /* 0x3f800000c6057423 */ /* 0x004fe200000101c6 */
[----:B------:R-:W-:Y:S03]  /*3c70*/  STS [R244+0x2000], R10 ;  /* 0x0020000af4007388 */ /* 0x000fe60000000800 */
[----:B------:R-:W-:Y:S02]  /*3c80*/  FMUL.FTZ R22, R5, R22 ;  /* 0x0000001605167220 */ /* 0x000fe40000410000 */
[----:B------:R-:W-:Y:S02]  /*3c90*/  FMUL.FTZ R5, R8, R23 ;  /* 0x0000001708057220 */ /* 0x000fe40000410000 */
[----:B------:R-:W-:Y:S03]  /*3ca0*/  FFMA.FTZ R8, -R189, R189, 1 ;  /* 0x3f800000bd087423 */ /* 0x000fe600000101bd */
[----:B------:R-:W-:Y:S01]  /*3cb0*/  F2FP.PACK_AB R4, R5, R22 ;  /* 0x000000160504723e */ /* 0x000fe200000000ff */
[----:B------:R-:W-:Y:S02]  /*3cc0*/  FMUL.FTZ R6, R8, R6 ;  /* 0x0000000608067220 */ /* 0x000fe40000410000 */
[----:B------:R-:W-:Y:S02]  /*3cd0*/  FFMA.FTZ R5, -R184, R184, 1 ;  /* 0x3f800000b8057423 */ /* 0x000fe400000101b8 */
[----:B------:R1:W-:Y:S01]  /*3ce0*/  STS [R244+0x2400], R4 ;  /* 0x00240004f4007388 */ /* 0x0003e20000000800 */
[----:B------:R-:W-:Y:S01]  /*3cf0*/  F2FP.PACK_AB R6, R6, R7 ;  /* 0x000000070606723e */ /* 0x000fe200000000ff */
[----:B------:R-:W-:Y:S02]  /*3d00*/  FMUL.FTZ R5, R5, R15 ;  /* 0x0000000f05057220 */ /* 0x000fe40000410000 */
[----:B------:R-:W-:Y:S01]  /*3d10*/  FFMA.FTZ R8, -R178, R178, 1 ;  /* 0x3f800000b2087423 */ /* 0x000fe200000101b2 */
[----:B------:R-:W-:Y:S01]  /*3d20*/  STS [R247+0x2000], R11 ;  /* 0x0020000bf7007388 */ /* 0x000fe20000000800 */
[----:B------:R-:W-:Y:S01]  /*3d30*/  FMUL.FTZ R7, R14, R35 ;  /* 0x000000230e077220 */ /* 0x000fe20000410000 */
[----:B------:R-:W-:Y:S01]  /*3d40*/  F2FP.PACK_AB R5, R9, R5 ;  /* 0x000000050905723e */ /* 0x000fe200000000ff */
[----:B------:R-:W-:Y:S02]  /*3d50*/  FMUL.FTZ R8, R8, R34 ;  /* 0x0000002208087220 */ /* 0x000fe40000410000 */
        /* <DEDUP_REMOVED lines=108> */
[----:B-123--:R-:W-:Y:S01]  /*4420*/  LOP3.LUT P5, RZ, R252, 0x1, RZ, 0xc0, !PT ;  /* 0x00000001fcff7812 */ /* 0x00efe200078ac0ff */
[----:B------:R-:W2:Y:S01]  /*4430*/  LDL.64 R202, [R1+0x10] ;  /* 0x0000100001ca7983 */ /* 0x000ea20000100a00 */
[C---:B------:R-:W-:Y:S01]  /*4440*/  LOP3.LUT P4, RZ, R250.reuse, 0x2, RZ, 0xc0, !PT ;  /* 0x00000002faff7812 */ /* 0x040fe2000788c0ff */
[----:B------:R-:W-:Y:S01]  /*4450*/  USHF.R.S32.HI UR22, URZ, 0x1f, UR21 ;  /* 0x0000001f3f167899 */ /* 0x000fe20008011415 */
[----:B------:R-:W-:Y:S01]  /*4460*/  LOP3.LUT P6, RZ, R250, 0x8, RZ, 0xc0, !PT ;  /* 0x00000008faff7812 */ /* 0x000fe200078cc0ff */
[----:B------:R-:W3:Y:S01]  /*4470*/  LDL.64 R200, [R1+0x8] ;  /* 0x0000080001c87983 */ /* 0x000ee20000100a00 */
[----:B------:R-:W-:Y:S01]  /*4480*/  ULDC.64 UR4, c[0x0][0x208] ;  /* 0x0000820000047ab9 */ /* 0x000fe20000000a00 */
[----:B------:R-:W-:Y:S01]  /*4490*/  IMAD.U32 R18, RZ, RZ, UR17 ;  /* 0x00000011ff127e24 */ /* 0x000fe2000f8e00ff */
[----:B------:R-:W-:Y:S01]  /*44a0*/  UIMAD UR22, UR22, UR4, URZ ;  /* 0x00000004161672a4 */ /* 0x000fe2000f8e023f */
[----:B------:R-:W4:Y:S01]  /*44b0*/  LDL.64 R164, [R1] ;  /* 0x0000000001a47983 */ /* 0x000f220000100a00 */
[----:B------:R-:W-:Y:S01]  /*44c0*/  UIMAD.WIDE.U32 UR24, UR21, UR4, URZ ;  /* 0x00000004151872a5 */ /* 0x000fe2000f8e003f */
[----:B------:R-:W-:Y:S01]  /*44d0*/  IMAD.U32 R16, RZ, RZ, UR17 ;  /* 0x00000011ff107e24 */ /* 0x000fe2000f8e00ff */
[----:B------:R-:W-:Y:S01]  /*44e0*/  UIMAD UR22, UR21, UR5, UR22 ;  /* 0x00000005151672a4 */ /* 0x000fe2000f8e0216 */
[----:B------:R-:W1:Y:S01]  /*44f0*/  S2R R12, SR_CTAID.Y ;  /* 0x00000000000c7919 */ /* 0x000e620000002600 */
[----:B------:R-:W-:Y:S01]  /*4500*/  IMAD.U32 R14, RZ, RZ, UR17 ;  /* 0x00000011ff0e7e24 */ /* 0x000fe2000f8e00ff */
[----:B------:R-:W-:Y:S01]  /*4510*/  USHF.L.U32 UR4, UR21, 0x6, URZ ;  /* 0x0000000615047899 */ /* 0x000fe2000800063f */
[----:B------:R-:W-:Y:S01]  /*4520*/  IMAD.U32 R8, RZ, RZ, UR24 ;  /* 0x00000018ff087e24 */ /* 0x000fe2000f8e00ff */
[----:B------:R-:W-:Y:S01]  /*4530*/  UIADD3 UR22, UR25, UR22, URZ ;  /* 0x0000001619167290 */ /* 0x000fe2000fffe03f */
[----:B------:R-:W-:Y:S02]  /*4540*/  IMAD.U32 R10, RZ, RZ, UR24 ;  /* 0x00000018ff0a7e24 */ /* 0x000fe4000f8e00ff */
[----:B-----5:R-:W-:Y:S03]  /*4550*/  IMAD.MOV.U32 R11, RZ, RZ, R241 ;  /* 0x000000ffff0b7224 */ /* 0x020fe600078e00f1 */
[----:B------:R-:W-:Y:S01]  /*4560*/  IMAD.U32 R9, RZ, RZ, UR22 ;  /* 0x00000016ff097e24 */ /* 0x000fe2000f8e00ff */
[----:B-1----:R-:W-:Y:S05]  /*4570*/  SHF.R.S32.HI R13, RZ, 0x1f, R12 ;  /* 0x0000001fff0d7819 */ /* 0x002fea000001140c */
[----:B------:R-:W-:Y:S04]  /*4580*/  IMAD R13, R13, c[0x0][0x288], RZ ;  /* 0x0000a2000d0d7a24 */ /* 0x000fe800078e02ff */
[----:B------:R-:W-:Y:S01]  /*4590*/  IMAD R13, R12, c[0x0][0x28c], R13 ;  /* 0x0000a3000c0d7a24 */ /* 0x000fe200078e020d */
[----:B--2---:R-:W-:Y:S04]  /*45a0*/  LEA R8, P2, R8, R202, 0x7 ;  /* 0x000000ca08087211 */ /* 0x004fe800078438ff */
[----:B------:R-:W-:Y:S01]  /*45b0*/  LEA.HI.X R9, R10, R203, R9, 0x7, P2 ;  /* 0x000000cb0a097211 */ /* 0x000fe200010f3c09 */
[----:B------:R-:W-:Y:S01]  /*45c0*/  IMAD.MOV.U32 R10, RZ, RZ, R240 ;  /* 0x000000ffff0a7224 */ /* 0x000fe200078e00f0 */
[----:B------:R-:W-:Y:S03]  /*45d0*/  IADD3 R18, P3, P2, R18, 0x80, R8 ;  /* 0x0000008012127810 */ /* 0x000fe60007a7e008 */
[----:B------:R-:W-:Y:S01]  /*45e0*/  IMAD.WIDE.U32 R10, R12, c[0x0][0x288], R10 ;  /* 0x0000a2000c0a7a25 */ /* 0x000fe200078e000a */
[--C-:B------:R-:W-:Y:S02]  /*45f0*/  IADD3.X R19, RZ, UR16, R9.reuse, P3, P2 ;  /* 0x00000010ff137c10 */ /* 0x100fe40009fe4409 */
[--C-:B------:R-:W-:Y:S04]  /*4600*/  IADD3 R16, P3, P2, R16, 0x100, R8.reuse ;  /* 0x0000010010107810 */ /* 0x100fe80007a7e008 */
[--C-:B------:R-:W-:Y:S02]  /*4610*/  IADD3.X R17, RZ, UR16, R9.reuse, P3, P2 ;  /* 0x00000010ff117c10 */ /* 0x100fe40009fe4409 */
        /* <DEDUP_REMOVED lines=12> */
[----:B---3--:R-:W-:Y:S04]  /*46e0*/  IADD3 R10, -R200, c[0x0][0x168], -R10 ;  /* 0x00005a00c80a7a10 */ /* 0x008fe80007ffe90a */
[C---:B------:R-:W-:Y:S02]  /*46f0*/  ISETP.LT.OR P2, PT, R10.reuse, 0x1, !P5 ;  /* 0x000000010a00780c */ /* 0x040fe40006f41670 */
[C---:B------:R-:W-:Y:S11]  /*4700*/  ISETP.LT.OR P5, PT, R10.reuse, 0x21, !P5 ;  /* 0x000000210a00780c */ /* 0x040ff60006fa1670 */
[----:B------:R-:W-:Y:S01]  /*4710*/  @!PT LDS RZ, [RZ] ;  /* 0x00000000fffff984 */ /* 0x000fe20000000800 */
[----:B------:R-:W-:Y:S01]  /*4720*/  @!PT LDS RZ, [RZ] ;  /* 0x00000000fffff984 */ /* 0x000fe20000000800 */
[----:B------:R-:W-:Y:S01]  /*4730*/  @!PT LDS RZ, [RZ] ;  /* 0x00000000fffff984 */ /* 0x000fe20000000800 */
[----:B------:R1:W-:Y:S01]  /*4740*/  LDGSTS.E.BYPASS.LTC128B.128 [R242+0x18080], [R8.64], !P2 ;  /* 0x1808000008f27fae */ /* 0x0003e2000d101d4e */
[C---:B------:R-:W-:Y:S02]  /*4750*/  ISETP.LT.OR P2, PT, R10.reuse, 0x1, !P4 ;  /* 0x000000010a00780c */ /* 0x040fe40006741670 */
[C---:B------:R-:W-:Y:S11]  /*4760*/  ISETP.LT.OR P4, PT, R10.reuse, 0x21, !P4 ;  /* 0x000000210a00780c */ /* 0x040ff60006781670 */
[----:B------:R1:W-:Y:S01]  /*4770*/  LDGSTS.E.BYPASS.LTC128B.128 [R242+0x1a080], [R8.64+0x80], !P2 ;  /* 0x1a08008008f27fae */ /* 0x0003e2000d101d4e */
[C---:B------:R-:W-:Y:S02]  /*4780*/  ISETP.LT.OR P2, PT, R10.reuse, 0x1, !P3 ;  /* 0x000000010a00780c */ /* 0x040fe40005f41670 */
[C---:B------:R-:W-:Y:S11]  /*4790*/  ISETP.LT.OR P3, PT, R10.reuse, 0x21, !P3 ;  /* 0x000000210a00780c */ /* 0x040ff60005f61670 */
[----:B------:R1:W-:Y:S01]  /*47a0*/  LDGSTS.E.BYPASS.LTC128B.128 [R242+0x1c080], [R8.64+0x100], !P2 ;  /* 0x1c08010008f27fae */ /* 0x0003e2000d101d4e */
[C---:B------:R-:W-:Y:S02]  /*47b0*/  ISETP.LT.OR P2, PT, R10.reuse, 0x1, !P6 ;  /* 0x000000010a00780c */ /* 0x040fe40007741670 */
[----:B------:R-:W-:Y:S11]  /*47c0*/  ISETP.LT.OR P6, PT, R10, 0x21, !P6 ;  /* 0x000000210a00780c */ /* 0x000ff600077c1670 */
[----:B------:R1:W-:Y:S02]  /*47d0*/  LDGSTS.E.BYPASS.LTC128B.128 [R242+0x1e080], [R8.64+0x180], !P2 ;  /* 0x1e08018008f27fae */ /* 0x0003e4000d101d4e */
[----:B-1----:R-:W-:Y:S04]  /*47e0*/  IADD3 R8, P2, R8, UR17, RZ ;  /* 0x0000001108087c10 */ /* 0x002fe8000ff5e0ff */
[----:B------:R-:W-:Y:S05]  /*47f0*/  IADD3.X R9, R9, UR16, RZ, P2, !PT ;  /* 0x0000001009097c10 */ /* 0x000fea00097fe4ff */
[----:B------:R4:W-:Y:S04]  /*4800*/  LDGSTS.E.BYPASS.LTC128B.128 [R242+0x19080], [R8.64], !P5 ;  /* 0x1908000008f27fae */ /* 0x0009e8000e901d4e */
[----:B------:R1:W-:Y:S04]  /*4810*/  LDGSTS.E.BYPASS.LTC128B.128 [R242+0x1b080], [R18.64], !P4 ;  /* 0x1b08000012f27fae */ /* 0x0003e8000e101d4e */
[----:B------:R1:W-:Y:S04]  /*4820*/  LDGSTS.E.BYPASS.LTC128B.128 [R242+0x1d080], [R16.64], !P3 ;  /* 0x1d08000010f27fae */ /* 0x0003e8000d901d4e */
[----:B------:R1:W-:Y:S01]  /*4830*/  LDGSTS.E.BYPASS.LTC128B.128 [R242+0x1f080], [R14.64], !P6 ;  /* 0x1f0800000ef27fae */ /* 0x0003e2000f101d4e */
[----:B----4-:R-:W-:Y:S05]  /*4840*/  @!P0 IMAD.SHL.U32 R8, R164, 0x10, RZ ;  /* 0x00000010a4088824 */ /* 0x010fea00078e00ff */
[----:B------:R1:W-:Y:S02]  /*4850*/  @!P0 LDGSTS.E.BYPASS.LTC128B.128 [R8+0x20180], [R12.64] ;  /* 0x201800000c088fae */ /* 0x0003e4000b901d4e */
.L_x_596:
        /* <DEDUP_REMOVED lines=91> */
[----:B--2---:R-:W-:Y:S01]  /*4e10*/  LOP3.LUT P4, RZ, R251, 0x1, RZ, 0xc0, !PT ;  /* 0x00000001fbff7812 */ /* 0x004fe2000788c0ff */
[----:B------:R-:W2:Y:S01]  /*4e20*/  LDL.64 R180, [R1+0x18] ;  /* 0x0000180001b47983 */ /* 0x000ea20000100a00 */
[C---:B------:R-:W-:Y:S01]  /*4e30*/  LOP3.LUT P3, RZ, R249.reuse, 0x2, RZ, 0xc0, !PT ;  /* 0x00000002f9ff7812 */ /* 0x040fe2000786c0ff */
[----:B------:R-:W-:Y:S01]  /*4e40*/  USHF.R.S32.HI UR22, URZ, 0x1f, UR21 ;  /* 0x0000001f3f167899 */ /* 0x000fe20008011415 */
[----:B------:R-:W-:Y:S01]  /*4e50*/  LOP3.LUT P5, RZ, R249, 0x8, RZ, 0xc0, !PT ;  /* 0x00000008f9ff7812 */ /* 0x000fe200078ac0ff */
[----:B----4-:R-:W4:Y:S01]  /*4e60*/  LDL.64 R226, [R1+0x8] ;  /* 0x0000080001e27983 */ /* 0x010f220000100a00 */
[----:B------:R-:W-:Y:S01]  /*4e70*/  ULDC.64 UR4, c[0x0][0x178] ;  /* 0x00005e0000047ab9 */ /* 0x000fe20000000a00 */
[----:B------:R-:W-:Y:S01]  /*4e80*/  IMAD.U32 R14, RZ, RZ, UR9 ;  /* 0x00000009ff0e7e24 */ /* 0x000fe2000f8e00ff */
[----:B------:R-:W-:Y:S01]  /*4e90*/  UIMAD UR22, UR22, UR4, URZ ;  /* 0x00000004161672a4 */ /* 0x000fe2000f8e023f */
[----:B---3--:R-:W3:Y:S01]  /*4ea0*/  LDL.64 R224, [R1] ;  /* 0x0000000001e07983 */ /* 0x008ee20000100a00 */
        /* <DEDUP_REMOVED lines=34> */
[----:B----4-:R-:W-:Y:S04]  /*50d0*/  IADD3 R6, -R226, c[0x0][0x168], -R6 ;  /* 0x00005a00e2067a10 */ /* 0x010fe80007ffe906 */
        /* <DEDUP_REMOVED lines=21> */
[----:B---3--:R-:W-:Y:S05]  /*5230*/  @!P0 IMAD.SHL.U32 R4, R224, 0x10, RZ ;  /* 0x00000010e0048824 */ /* 0x008fea00078e00ff */
[----:B------:R1:W-:Y:S02]  /*5240*/  @!P0 LDGSTS.E.BYPASS.LTC128B.128 [R4+0x20080], [R8.64] ;  /* 0x2008000008048fae */ /* 0x0003e4000b901d4e */
.L_x_597:
[----:B-12---:R-:W2:Y:S01]  /*5250*/  LDL.64 R8, [R1+0x28] ;  /* 0x0000280001087983 */ /* 0x006ea20000100a00 */
[----:B------:R-:W-:Y:S02]  /*5260*/  USHF.L.U32 UR11, UR11, 0xe, URZ ;  /* 0x0000000e0b0b7899 */ /* 0x000fe4000800063f */
[----:B------:R-:W-:Y:S01]  /*5270*/  UISETP.GE.AND UP0, UPT, UR21, UR20, UPT ;  /* 0x000000141500728c */ /* 0x000fe2000bf06270 */
[----:B----4-:R-:W4:Y:S03]  /*5280*/  LDL R6, [R1+0x30] ;  /* 0x0000300001067983 */ /* 0x010f260000100800 */
[----:B------:R-:W-:Y:S01]  /*5290*/  IMAD.U32 R5, RZ, RZ, UR11 ;  /* 0x0000000bff057e24 */ /* 0x000fe2000f8e00ff */
[----:B------:R-:W-:Y:S04]  /*52a0*/  LDSM.16.MT88.4 R224, [R0+0x5080] ;  /* 0x0050800000e0783b */ /* 0x000fe80000004200 */
[----:B------:R-:W0:Y:S01]  /*52b0*/  LDGDEPBAR ;  /* 0x00000000000079af */ /* 0x000e220000000000 */
[----:B--2---:R-:W-:Y:S01]  /*52c0*/  IADD3 R4, P1, R8, UR11, RZ ;  /* 0x0000000b08047c10 */ /* 0x004fe2000ff3e0ff */
[----:B------:R-:W-:Y:S03]  /*52d0*/  UMOV UR11, UR21 ;  /* 0x00000015000b7c82 */ /* 0x000fe60008000000 */
[----:B----4-:R-:W-:Y:S02]  /*52e0*/  LEA.HI.X.SX32 R5, R5, R6, 0x1, P1 ;  /* 0x0000000605057211 */ /* 0x010fe400008f0eff */
[C---:B-----5:R-:W-:Y:S04]  /*52f0*/  LEA R240, P1, R4.reuse, c[0x0][0x220], 0x2 ;  /* 0x0000880004f07a11 */ /* 0x060fe800078210ff */
[----:B------:R-:W-:Y:S02]  /*5300*/  LEA.HI.X R241, R4, c[0x0][0x224], R5, 0x2, P1 ;  /* 0x0000890004f17a11 */ /* 0x000fe400008f1405 */
[-C--:B------:R-:W-:Y:S01]  /*5310*/  HMMA.16816.F32 R4, R192, R16.reuse, RZ ;  /* 0x00000010c004723c */ /* 0x080fe200000018ff */
[----:B------:R-:W-:Y:S07]  /*5320*/  PLOP3.LUT P1, PT, PT, PT, UP0, 0x80, 0x0 ;  /* 0x000000000000781c */ /* 0x000fee0003f2f008 */
        /* <DEDUP_REMOVED lines=14> */
[----:B------:R-:W-:Y:S01]  /*5410*/  HMMA.16816.F32 R192, R192, R198, RZ ;  /* 0x000000c6c0c0723c */ /* 0x000fe200000018ff */
[----:B------:R-:W-:Y:S07]  /*5420*/  LDSM.16.M88.4 R196, [R239] ;  /* 0x00000000efc4783b */ /* 0x000fee0000000200 */
[-C--:B------:R-:W-:Y:S08]  /*5430*/  HMMA.16816.F32 R4, R200, R204.reuse, R4 ;  /* 0x000000ccc804723c */ /* 0x080ff00000001804 */
[C---:B------:R-:W-:Y:S08]  /*5440*/  HMMA.16816.F32 R8, R208.reuse, R204, R8 ;  /* 0x000000ccd008723c */ /* 0x040ff00000001808 */
[-C--:B------:R-:W-:Y:S08]  /*5450*/  HMMA.16816.F32 R12, R208, R206.reuse, R12 ;  /* 0x000000ced00c723c */ /* 0x080ff0000000180c */
[C---:B------:R-:W-:Y:S01]  /*5460*/  HMMA.16816.F32 R16, R200.reuse, R206, R16 ;  /* 0x000000cec810723c */ /* 0x040fe20000001810 */
[----:B------:R-:W1:Y:S07]  /*5470*/  LDSM.16.MT88.4 R204, [R0+0x1080] ;  /* 0x0010800000cc783b */ /* 0x000e6e0000004200 */
[-C--:B---3--:R-:W-:Y:S08]  /*5480*/  HMMA.16816.F32 R20, R200, R212.reuse, R20 ;  /* 0x000000d4c814723c */ /* 0x088ff00000001814 */
[C---:B------:R-:W-:Y:S08]  /*5490*/  HMMA.16816.F32 R24, R208.reuse, R212, R24 ;  /* 0x000000d4d018723c */ /* 0x040ff00000001818 */
[-C--:B------:R-:W-:Y:S08]  /*54a0*/  HMMA.16816.F32 R28, R208, R214.reuse, R28 ;  /* 0x000000d6d01c723c */ /* 0x080ff0000000181c */
[C---:B------:R-:W-:Y:S01]  /*54b0*/  HMMA.16816.F32 R32, R200.reuse, R214, R32 ;  /* 0x000000d6c820723c */ /* 0x040fe20000001820 */
[----:B------:R-:W2:Y:S07]  /*54c0*/  LDSM.16.M88.4 R212, [R239+0x1000] ;  /* 0x00100000efd4783b */ /* 0x000eae0000000200 */
[-C--:B------:R-:W-:Y:S08]  /*54d0*/  HMMA.16816.F32 R164, R200, R216.reuse, R164 ;  /* 0x000000d8c8a4723c */ /* 0x080ff000000018a4 */
[C---:B------:R-:W-:Y:S08]  /*54e0*/  HMMA.16816.F32 R168, R208.reuse, R216, R168 ;  /* 0x000000d8d0a8723c */ /* 0x040ff000000018a8 */
[-C--:B------:R-:W-:Y:S08]  /*54f0*/  HMMA.16816.F32 R172, R208, R218.reuse, R172 ;  /* 0x000000dad0ac723c */ /* 0x080ff000000018ac */
[C---:B------:R-:W-:Y:S01]  /*5500*/  HMMA.16816.F32 R176, R200.reuse, R218, R176 ;  /* 0x000000dac8b0723c */ /* 0x040fe200000018b0 */
[----:B------:R-:W3:Y:S07]  /*5510*/  LDSM.16.MT88.4 R216, [R0+0x3080] ;  /* 0x0030800000d8783b */ /* 0x000eee0000004200 */
[-C--:B------:R-:W-:Y:S08]  /*5520*/  HMMA.16816.F32 R180, R200, R220.reuse, R180 ;  /* 0x000000dcc8b4723c */ /* 0x080ff000000018b4 */
[C---:B------:R-:W-:Y:S08]  /*5530*/  HMMA.16816.F32 R184, R208.reuse, R220, R184 ;  /* 0x000000dcd0b8723c */ /* 0x040ff000000018b8 */
[-C--:B------:R-:W-:Y:S01]  /*5540*/  HMMA.16816.F32 R188, R208, R222.reuse, R188 ;  /* 0x000000ded0bc723c */ /* 0x080fe200000018bc */
[----:B------:R-:W4:Y:S07]  /*5550*/  LDSM.16.MT88.4 R208, [R0+0x7080] ;  /* 0x0070800000d0783b */ /* 0x000f2e0000004200 */
[----:B------:R-:W-:Y:S01]  /*5560*/  HMMA.16816.F32 R192, R200, R222, R192 ;  /* 0x000000dec8c0723c */ /* 0x000fe200000018c0 */
[----:B------:R-:W-:Y:S04]  /*5570*/  LDSM.16.M88.4 R200, [R238] ;  /* 0x00000000eec8783b */ /* 0x000fe80000000200 */
[----:B------:R-:W-:Y:S03]  /*5580*/  LDSM.16.MT88.4 R220, [R0+0x3880] ;  /* 0x0038800000dc783b */ /* 0x000fe60000004200 */
[-C--:B-1----:R-:W-:Y:S08]  /*5590*/  HMMA.16816.F32 R4, R196, R204.reuse, R4 ;  /* 0x000000ccc404723c */ /* 0x082ff00000001804 */
[C---:B--2---:R-:W-:Y:S08]  /*55a0*/  HMMA.16816.F32 R8, R212.reuse, R204, R8 ;  /* 0x000000ccd408723c */ /* 0x044ff00000001808 */
        /* <DEDUP_REMOVED lines=13> */
[-C--:B----4-:R-:W-:Y:S08]  /*5680*/  HMMA.16816.F32 R180, R196, R208.reuse, R180 ;  /* 0x000000d0c4b4723c */ /* 0x090ff000000018b4 */
[C---:B------:R-:W-:Y:S08]  /*5690*/  HMMA.16816.F32 R184, R212.reuse, R208, R184 ;  /* 0x000000d0d4b8723c */ /* 0x040ff000000018b8 */
[-C--:B------:R-:W-:Y:S01]  /*56a0*/  HMMA.16816.F32 R188, R212, R210.reuse, R188 ;  /* 0x000000d2d4bc723c */ /* 0x080fe200000018bc */
[----:B------:R-:W4:Y:S07]  /*56b0*/  LDSM.16.MT88.4 R212, [R0+0x7880] ;  /* 0x0078800000d4783b */ /* 0x000f2e0000004200 */
[----:B------:R-:W-:Y:S08]  /*56c0*/  HMMA.16816.F32 R192, R196, R210, R192 ;  /* 0x000000d2c4c0723c */ /* 0x000ff000000018c0 */
[-C--:B-1----:R-:W-:Y:S08]  /*56d0*/  HMMA.16816.F32 R4, R200, R204.reuse, R4 ;  /* 0x000000ccc804723c */ /* 0x082ff00000001804 */
[C---:B--2---:R-:W-:Y:S08]  /*56e0*/  HMMA.16816.F32 R8, R216.reuse, R204, R8 ;  /* 0x000000ccd808723c */ /* 0x044ff00000001808 */
[-C--:B------:R-:W-:Y:S07]  /*56f0*/  HMMA.16816.F32 R12, R216, R206.reuse, R12 ;  /* 0x000000ced80c723c */ /* 0x080fee000000180c */
[----:B------:R1:W-:Y:S01]  /*5700*/  RED.E.ADD.F32.FTZ.RN.STRONG.GPU [R240.64], R4 ;  /* 0x00000004f000798e */ /* 0x0003e2000c10e78e */
        /* <DEDUP_REMOVED lines=27> */
[-C--:B----4-:R-:W-:Y:S03]  /*58c0*/  HMMA.16816.F32 R180, R200, R212.reuse, R180 ;  /* 0x000000d4c8b4723c */ /* 0x090fe600000018b4 */
        /* <DEDUP_REMOVED lines=49> */
.L_x_595:
[----:B-1----:R-:W2:Y:S01]  /*5be0*/  LDL.LU.64 R8, [R1] ;  /* 0x0000000001087983 */ /* 0x002ea20000300a00 */
[----:B------:R-:W1:Y:S01]  /*5bf0*/  S2UR UR4, SR_CTAID.X ;  /* 0x00000000000479c3 */ /* 0x000e620000002500 */
[----:B------:R-:W-:Y:S01]  /*5c00*/  MOV R0, c[0x0][0x338] ;  /* 0x0000ce0000007a02 */ /* 0x000fe20000000f00 */
        /* <DEDUP_REMOVED lines=233> */
.L_x_599:
        /* <DEDUP_REMOVED lines=14> */
.L_x_1162:


//--------------------- .text._ZN7cutlass13device_kernelIN5flash19enable_sm80_to_sm89INS1_16FlashAttnBwdSm80INS1_25CollectiveMainloopBwdSm80ILi1ELi1EN4cute5tupleIJNS5_1CILi64EEES8_NS7_ILi256EEEEEENS_6half_tEfNS_4arch4Sm80ELb0ELb0ELb1ELb1ELb0ELb0ELb0ELb0ELi2ELi4ELi2ELi2ELb0EEENS1_21CollectiveEpilogueBwdISA_SB_SD_Li256ELb1ELb0ELi4EEENS1_19SingleTileSchedulerILb1ELb0ELb0ELi64EEEEEEEEEvNT_6ParamsE --------------------------
	.section	.text._ZN7cutlass13device_kernelIN5flash19enable_sm80_to_sm89INS1_16FlashAttnBwdSm80INS1_25CollectiveMainloopBwdSm80ILi1ELi1EN4cute5tupleIJNS5_1CILi64EEES8_NS7_ILi256EEEEEENS_6half_tEfNS_4arch4Sm80ELb0ELb0ELb1ELb1ELb0ELb0ELb0ELb0ELi2ELi4ELi2ELi2ELb0EEENS1_21CollectiveEpilogueBwdISA_SB_SD_Li256ELb1ELb0ELi4EEENS1_19SingleTileSchedulerILb1ELb0ELb0ELi64EEEEEEEEEvNT_6ParamsE,"ax",@progbits
	.sectioninfo	@"SHI_REGISTERS=255"
	.align	128
.text._ZN7cutlass13device_kernelIN5flash19enable_sm80_to_sm89INS1_16FlashAttnBwdSm80INS1_25CollectiveMainloopBwdSm80ILi1ELi1EN4cute5tupleIJNS5_1CILi64EEES8_NS7_ILi256EEEEEENS_6half_tEfNS_4arch4Sm80ELb0ELb0ELb1ELb1ELb0ELb0ELb0ELb0ELi2ELi4ELi2ELi2ELb0EEENS1_21CollectiveEpilogueBwdISA_SB_SD_Li256ELb1ELb0ELi4EEENS1_19SingleTileSchedulerILb1ELb0ELb0ELi64EEEEEEEEEvNT_6ParamsE:
        .type           _ZN7cutlass13device_kernelIN5flash19enable_sm80_to_sm89INS1_16FlashAttnBwdSm80INS1_25CollectiveMainloopBwdSm80ILi1ELi1EN4cute5tupleIJNS5_1CILi64EEES8_NS7_ILi256EEEEEENS_6half_tEfNS_4arch4Sm80ELb0ELb0ELb1ELb1ELb0ELb0ELb0ELb0ELi2ELi4ELi2ELi2ELb0EEENS1_21CollectiveEpilogueBwdISA_SB_SD_Li256ELb1ELb0ELi4EEENS1_19SingleTileSchedulerILb1ELb0ELb0ELi64EEEEEEEEEvNT_6ParamsE,@function
        .size           _ZN7cutlass13device_kernelIN5flash19enable_sm80_to_sm89INS1_16FlashAttnBwdSm80INS1_25CollectiveMainloopBwdSm80ILi1ELi1EN4cute5tupleIJNS5_1CILi64EEES8_NS7_ILi256EEEEEENS_6half_tEfNS_4arch4Sm80ELb0ELb0ELb1ELb1ELb0ELb0ELb0ELb0ELi2ELi4ELi2ELi2ELb0EEENS1_21CollectiveEpilogueBwdISA_SB_SD_Li256ELb1ELb0ELi4EEENS1_19SingleTileSchedulerILb1ELb0ELb0ELi64EEEEEEEEEvNT_6ParamsE,(.L_x_1163 - _ZN7cutlass13device_kernelIN5flash19enable_sm80_to_sm89INS1_16FlashAttnBwdSm80INS1_25CollectiveMainloopBwdSm80ILi1ELi1EN4cute5tupleIJNS5_1CILi64EEES8_NS7_ILi256EEEEEENS_6half_tEfNS_4arch4Sm80ELb0ELb0ELb1ELb1ELb0ELb0ELb0ELb0ELi2ELi4ELi2ELi2ELb0EEENS1_21CollectiveEpilogueBwdISA_SB_SD_Li256ELb1ELb0ELi4EEENS1_19SingleTileSchedulerILb1ELb0ELb0ELi64EEEEEEEEEvNT_6ParamsE)
        .other          _ZN7cutlass13device_kernelIN5flash19enable_sm80_to_sm89INS1_16FlashAttnBwdSm80INS1_25CollectiveMainloopBwdSm80ILi1ELi1EN4cute5tupleIJNS5_1CILi64EEES8_NS7_ILi256EEEEEENS_6half_tEfNS_4arch4Sm80ELb0ELb0ELb1ELb1ELb0ELb0ELb0ELb0ELi2ELi4ELi2ELi2ELb0EEENS1_21CollectiveEpilogueBwdISA_SB_SD_Li256ELb1ELb0ELi4EEENS1_19SingleTileSchedulerILb1ELb0ELb0ELi64EEEEEEEEEvNT_6ParamsE,@"STO_CUDA_ENTRY STV_DEFAULT"
_ZN7cutlass13device_kernelIN5flash19enable_sm80_to_sm89INS1_16FlashAttnBwdSm80INS1_25CollectiveMainloopBwdSm80ILi1ELi1EN4cute5tupleIJNS5_1CILi64EEES8_NS7_ILi256EEEEEENS_6half_tEfNS_4arch4Sm80ELb0ELb0ELb1ELb1ELb0ELb0ELb0ELb0ELi2ELi4ELi2ELi2ELb0EEENS1_21CollectiveEpilogueBwdISA_SB_SD_Li256ELb1ELb0ELi4EEENS1_19SingleTileSchedulerILb1ELb0ELb0ELi64EEEEEEEEEvNT_6ParamsE:
        /* <DEDUP_REMOVED lines=18> */
.L_x_601:
        /* <DEDUP_REMOVED lines=8> */
.L_x_603:
[----:B------:R-:W-:Y:S02]  /*01a0*/  MOV R0, c[0x0][0x3a4] ;  /* 0x0000e90000007a02 */ /* 0x000fe40000000f00 */
.L_x_602:
[----:B-1----:R-:W-:-:S05]  /*01b0*/  IMAD.SHL.U32 R2, R103, 0x40, RZ ;  /* 0x0000004067027824 */ /* 0x002fca00078e00ff */
[----:B-----5:R-:W-:-:S04]  /*01c0*/  ISETP.GE.AND P0, PT, R2, R0, PT ;  /* 0x000000000200720c */ /* 0x020fc80003f06270 */
[----:B------:R-:W-:-:S05]  /*01d0*/  SEL R0, R5, 0xffffffff, !P0 ;  /* 0xffffffff05007807 */ /* 0x000fca0004000000 */
[----:B------:R1:W-:Y:S01]  /*01e0*/  STL [R1+0x30], R0 ;  /* 0x0000300001007387 */ /* 0x0003e20000100800 */
[----:B------:R-:W-:Y:S05]  /*01f0*/  BRA `(.L_x_604) ;  /* 0x0000012000007947 */ /* 0x000fea0003800000 */
.L_x_600:
[----:B---34-:R-:W-:-:S04]  /*0200*/  ISETP.NE.U32.AND P0, PT, RZ, c[0x0][0x3c0], PT ;  /* 0x0000f000ff007a0c */ /* 0x018fc80003f05070 */
[----:B------:R-:W-:-:S13]  /*0210*/  ISETP.NE.AND.EX P0, PT, RZ, c[0x0][0x3c4], PT, P0 ;  /* 0x0000f100ff007a0c */ /* 0x000fda0003f05300 */
[----:B------:R-:W-:Y:S05]  /*0220*/  @!P0 BRA `(.L_x_605) ;  /* 0x0000002000008947 */ /* 0x000fea0003800000 */
[----:B------:R1:W5:Y:S01]  /*0230*/  LDG.E R0, [R2.64] ;  /* 0x0000000a02007981 */ /* 0x000362000c1e1900 */
[----:B------:R-:W-:Y:S05]  /*0240*/  BRA `(.L_x_606) ;  /* 0x0000009000007947 */ /* 0x000fea0003800000 */
.L_x_605:
        /* <DEDUP_REMOVED lines=8> */
.L_x_607:
[----:B------:R-:W-:Y:S02]  /*02d0*/  MOV R0, c[0x0][0x3a4] ;  /* 0x0000e90000007a02 */ /* 0x000fe40000000f00 */
.L_x_606:
[----:B-1----:R-:W-:-:S05]  /*02e0*/  IMAD.SHL.U32 R2, R103, 0x40, RZ ;  /* 0x0000004067027824 */ /* 0x002fca00078e00ff */
[----:B-----5:R-:W-:-:S04]  /*02f0*/  ISETP.GE.AND P0, PT, R2, R0, PT ;  /* 0x000000000200720c */ /* 0x020fc80003f06270 */
[----:B------:R-:W-:-:S05]  /*0300*/  SEL R0, R5, 0xffffffff, !P0 ;  /* 0xffffffff05007807 */ /* 0x000fca0004000000 */
[----:B------:R1:W-:Y:S04]  /*0310*/  STL [R1+0x30], R0 ;  /* 0x0000300001007387 */ /* 0x0003e80000100800 */
.L_x_604:
        /* <DEDUP_REMOVED lines=8> */
[----:B------:R-:W-:-:S09]  /*03a0*/  ISETP.NE.U32.AND P3, PT, RZ, c[0x0][0x2d0], PT ;  /* 0x0000b400ff007a0c */ /* 0x000fd20003f65070 */
[----:B------:R-:W-:Y:S02]  /*03b0*/  @P0 IMAD.WIDE R2, R107, R8, c[0x0][0x2d8] ;  /* 0x0000b6006b020625 */ /* 0x000fe400078e0208 */
[----:B-1----:R-:W2:Y:S01]  /*03c0*/  @P2 LDG.E R0, [R6.64] ;  /* 0x0000000a06002981 */ /* 0x002ea2000c1e1900 */
[----:B------:R-:W-:-:S03]  /*03d0*/  ISETP.NE.AND.EX P3, PT, RZ, c[0x0][0x2d4], PT, P3 ;  /* 0x0000b500ff007a0c */ /* 0x000fc60003f65330 */
[----:B------:R-:W3:Y:S01]  /*03e0*/  @P0 LDG.E R2, [R2.64] ;  /* 0x0000000a02020981 */ /* 0x000ee2000c1e1900 */
[----:B------:R-:W-:Y:S02]  /*03f0*/  IMAD.MOV.U32 R19, RZ, RZ, RZ ;  /* 0x000000ffff137224 */ /* 0x000fe400078e00ff */
[----:B------:R-:W-:Y:S02]  /*0400*/  IMAD.MOV.U32 R14, RZ, RZ, RZ ;  /* 0x000000ffff0e7224 */ /* 0x000fe400078e00ff */
[----:B------:R-:W-:Y:S02]  /*0410*/  IMAD.WIDE R4, R107, R8, c[0x0][0x2d0] ;  /* 0x0000b4006b047625 */ /* 0x000fe400078e0208 */
[----:B------:R1:W5:Y:S04]  /*0420*/  @P2 LDG.E R19, [R6.64] ;  /* 0x0000000a06132981 */ /* 0x000368000c1e1900 */
[----:B------:R1:W5:Y:S01]  /*0430*/  @P3 LDG.E R14, [R4.64] ;  /* 0x0000000a040e3981 */ /* 0x000362000c1e1900 */
[----:B------:R-:W-:Y:S01]  /*0440*/  ULDC UR9, c[0x0][0x168] ;  /* 0x00005a0000097ab9 */ /* 0x000fe20000000800 */
[----:B------:R-:W-:-:S02]  /*0450*/  IMAD.MOV.U32 R24, RZ, RZ, RZ ;  /* 0x000000ffff187224 */ /* 0x000fc400078e00ff */
[----:B------:R-:W-:Y:S02]  /*0460*/  IMAD.MOV.U32 R13, RZ, RZ, c[0x0][0x198] ;  /* 0x00006600ff0d7624 */ /* 0x000fe400078e00ff */
[----:B--2---:R-:W-:Y:S01]  /*0470*/  @P2 IMAD R0, R107, 0x40, R0 ;  /* 0x000000406b002824 */ /* 0x004fe200078e0200 */
[----:B---3--:R2:W3:Y:S04]  /*0480*/  @P0 R2UR UR9, R2 ;  /* 0x00000000020903c2 */ /* 0x0084e800000e0000 */
[----:B--2---:R-:W-:-:S04]  /*0490*/  @P2 SHF.R.S32.HI R2, RZ, 0x1f, R0 ;  /* 0x0000001fff022819 */ /* 0x004fc80000011400 */
[----:B------:R-:W-:-:S04]  /*04a0*/  @P2 LEA.HI R0, R2, R0, RZ, 0x6 ;  /* 0x0000000002002211 */ /* 0x000fc800078f30ff */
[----:B------:R-:W-:Y:S01]  /*04b0*/  @P2 LOP3.LUT R24, R0, 0xffffffc0, RZ, 0xc0, !PT ;  /* 0xffffffc000182812 */ /* 0x000fe200078ec0ff */
[----:B---3--:R-:W-:Y:S05]  /*04c0*/  @P0 BRA `(.L_x_608) ;  /* 0x0000006000000947 */ /* 0x008fea0003800000 */
[----:B-1----:R-:W-:Y:S05]  /*04d0*/  @!P2 BRA `(.L_x_608) ;  /* 0x000000500000a947 */ /* 0x002fea0003800000 */
[----:B------:R-:W2:Y:S04]  /*04e0*/  LDG.E R2, [R6.64] ;  /* 0x0000000a06027981 */ /* 0x000ea8000c1e1900 */
[----:B------:R-:W3:Y:S01]  /*04f0*/  LDG.E R0, [R6.64+0x4] ;  /* 0x0000040a06007981 */ /* 0x000ee2000c1e1900 */
[----:B--2---:R-:W1:Y:S08]  /*0500*/  R2UR UR9, R2 ;  /* 0x00000000020973c2 */ /* 0x004e7000000e0000 */
[----:B---3--:R-:W1:Y:S02]  /*0510*/  R2UR UR4, R0 ;  /* 0x00000000000473c2 */ /* 0x008e6400000e0000 */
[----:B-1----:R-:W-:-:S06]  /*0520*/  UIADD3 UR9, -UR9, UR4, URZ ;  /* 0x0000000409097290 */ /* 0x002fcc000fffe13f */
.L_x_608:
[----:B-1----:R-:W-:-:S04]  /*0530*/  ISETP.NE.U32.AND P0, PT, RZ, c[0x0][0x2e0], PT ;  /* 0x0000b800ff007a0c */ /* 0x002fc80003f05070 */
[----:B------:R-:W-:-:S13]  /*0540*/  ISETP.NE.AND.EX P0, PT, RZ, c[0x0][0x2e4], PT, P0 ;  /* 0x0000b900ff007a0c */ /* 0x000fda0003f05300 */
[----:B------:R-:W-:Y:S05]  /*0550*/  @!P0 BRA `(.L_x_609) ;  /* 0x0000003000008947 */ /* 0x000fea0003800000 */
[----:B------:R-:W-:-:S05]  /*0560*/  IMAD.WIDE R2, R107, R8, c[0x0][0x2e0] ;  /* 0x0000b8006b027625 */ /* 0x000fca00078e0208 */
[----:B------:R1:W5:Y:S01]  /*0570*/  LDG.E R13, [R2.64] ;  /* 0x0000000a020d7981 */ /* 0x000362000c1e1900 */
[----:B------:R-:W-:Y:S05]  /*0580*/  BRA `(.L_x_610) ;  /* 0x0000004000007947 */ /* 0x000fea0003800000 */
.L_x_609:
[----:B------:R-:W-:Y:S05]  /*0590*/  @!P3 BRA `(.L_x_610) ;  /* 0x000000300000b947 */ /* 0x000fea0003800000 */
[----:B------:R-:W2:Y:S04]  /*05a0*/  LDG.E R0, [R4.64] ;  /* 0x0000000a04007981 */ /* 0x000ea8000c1e1900 */
[----:B------:R-:W2:Y:S02]  /*05b0*/  LDG.E R2, [R4.64+0x4] ;  /* 0x0000040a04027981 */ /* 0x000ea4000c1e1900 */
[----:B--2---:R-:W-:Y:S02]  /*05c0*/  IADD3 R13, -R0, R2, RZ ;  /* 0x00000002000d7210 */ /* 0x004fe40007ffe1ff */
.L_x_610:
[----:B------:R-:W-:Y:S01]  /*05d0*/  UISETP.GE.AND UP0, UPT, UR9, 0x1, UPT ;  /* 0x000000010900788c */ /* 0x000fe2000bf06270 */
[----:B------:R-:W-:Y:S01]  /*05e0*/  PLOP3.LUT P0, PT, PT, PT, PT, 0x80, 0x0 ;  /* 0x000000000000781c */ /* 0x000fe20003f0f070 */
[----:B------:R-:W-:Y:S01]  /*05f0*/  CS2R R10, SRZ ;  /* 0x00000000000a7805 */ /* 0x000fe2000001ff00 */
[----:B------:R-:W-:Y:S01]  /*0600*/  IMAD.MOV.U32 R158, RZ, RZ, RZ ;  /* 0x000000ffff9e7224 */ /* 0x000fe200078e00ff */
[----:B------:R-:W-:Y:S01]  /*0610*/  CS2R R162, SRZ ;  /* 0x0000000000a27805 */ /* 0x000fe2000001ff00 */
[----:B------:R-:W-:Y:S01]  /*0620*/  IMAD.MOV.U32 R156, RZ, RZ, RZ ;  /* 0x000000ffff9c7224 */ /* 0x000fe200078e00ff */
[----:B------:R-:W-:Y:S01]  /*0630*/  PLOP3.LUT P1, PT, PT, PT, UP0, 0x80, 0x0 ;  /* 0x000000000000781c */ /* 0x000fe20003f2f008 */
[----:B------:R-:W-:Y:S01]  /*0640*/  CS2R R160, SRZ ;  /* 0x0000000000a07805 */ /* 0x000fe2000001ff00 */
[----:B------:R-:W-:Y:S01]  /*0650*/  MOV R12, RZ ;  /* 0x000000ff000c7202 */ /* 0x000fe20000000f00 */
[----:B------:R-:W-:Y:S01]  /*0660*/  IMAD.MOV.U32 R154, RZ, RZ, RZ ;  /* 0x000000ffff9a7224 */ /* 0x000fe200078e00ff */
[----:B------:R-:W-:Y:S01]  /*0670*/  CS2R R152, SRZ ;  /* 0x0000000000987805 */ /* 0x000fe2000001ff00 */
        /* <DEDUP_REMOVED lines=13> */
[----:B------:R-:W-:Y:S01]  /*0750*/  MOV R18, RZ ;  /* 0x000000ff00127202 */ /* 0x000fe20000000f00 */
[----:B------:R-:W-:Y:S01]  /*0760*/  IMAD.MOV.U32 R132, RZ, RZ, RZ ;  /* 0x000000ffff847224 */ /* 0x000fe200078e00ff */
[----:B------:R-:W-:Y:S01]  /*0770*/  CS2R R126, SRZ ;  /* 0x00000000007e7805 */ /* 0x000fe2000001ff00 */
[----:B------:R-:W-:Y:S01]  /*0780*/  CS2R R20, SRZ ;  /* 0x0000000000147805 */ /* 0x000fe2000001ff00 */
[----:B------:R-:W-:Y:S01]  /*0790*/  MOV R124, RZ ;  /* 0x000000ff007c7202 */ /* 0x000fe20000000f00 */
[----:B------:R-:W-:Y:S01]  /*07a0*/  IMAD.MOV.U32 R130, RZ, RZ, RZ ;  /* 0x000000ffff827224 */ /* 0x000fe200078e00ff */
        /* <DEDUP_REMOVED lines=55> */
[----:B-1----:R-:W-:Y:S01]  /*0b20*/  IMAD.SHL.U32 R3, R105, 0x4, RZ ;  /* 0x0000000469037824 */ /* 0x002fe200078e00ff */
[----:B------:R-:W-:Y:S01]  /*0b30*/  SHF.R.S32.HI R30, RZ, 0x1f, R101 ;  /* 0x0000001fff1e7819 */ /* 0x000fe20000011465 */
[----:B-----5:R-:W-:Y:S01]  /*0b40*/  IMAD R27, R103, -0x40, R13 ;  /* 0xffffffc0671b7824 */ /* 0x020fe200078e020d */
[----:B------:R-:W-:Y:S01]  /*0b50*/  ISETP.NE.AND P1, PT, R0, 0x1, PT ;  /* 0x000000010000780c */ /* 0x000fe20003f25270 */
[----:B------:R-:W-:Y:S01]  /*0b60*/  ULDC.64 UR4, c[0x0][0x178] ;  /* 0x00005e0000047ab9 */ /* 0x000fe20000000a00 */
[----:B------:R-:W-:Y:S01]  /*0b70*/  SHF.R.S32.HI R0, RZ, 0x1f, R24 ;  /* 0x0000001fff007819 */ /* 0x000fe20000011418 */
[C---:B------:R-:W-:Y:S01]  /*0b80*/  IMAD R10, R30.reuse, c[0x0][0x288], RZ ;  /* 0x0000a2001e0a7a24 */ /* 0x040fe200078e02ff */
[----:B------:R-:W-:Y:S01]  /*0b90*/  IADD3 R2, P0, R3, R24, RZ ;  /* 0x0000001803027210 */ /* 0x000fe20007f1e0ff */
[----:B------:R-:W-:Y:S01]  /*0ba0*/  IMAD R9, R30, c[0x0][0x270], RZ ;  /* 0x00009c001e097a24 */ /* 0x000fe200078e02ff */
[----:B------:R-:W-:Y:S01]  /*0bb0*/  LEA.HI R4, R28, R105, RZ, 0x3 ;  /* 0x000000691c047211 */ /* 0x000fe200078f18ff */
[----:B------:R-:W-:Y:S01]  /*0bc0*/  IMAD R10, R101, c[0x0][0x28c], R10 ;  /* 0x0000a300650a7a24 */ /* 0x000fe200078e020a */
[----:B------:R-:W-:Y:S01]  /*0bd0*/  LEA.HI.X.SX32 R3, R3, R0, 0x1, P0 ;  /* 0x0000000003037211 */ /* 0x000fe200000f0eff */
[----:B------:R-:W-:Y:S01]  /*0be0*/  IMAD.MOV.U32 R0, RZ, RZ, R101 ;  /* 0x000000ffff007224 */ /* 0x000fe200078e0065 */
[----:B------:R-:W-:Y:S01]  /*0bf0*/  SHF.R.S32.HI R251, RZ, 0x3, R4 ;  /* 0x00000003fffb7819 */ /* 0x000fe20000011404 */
[C---:B------:R-:W-:Y:S01]  /*0c00*/  IMAD R9, R101.reuse, c[0x0][0x274], R9 ;  /* 0x00009d0065097a24 */ /* 0x040fe200078e0209 */
[----:B------:R-:W-:Y:S01]  /*0c10*/  LOP3.LUT R8, R4, 0xfffffff8, RZ, 0xc0, !PT ;  /* 0xfffffff804087812 */ /* 0x000fe200078ec0ff */
[----:B------:R-:W-:Y:S01]  /*0c20*/  @P1 IMAD.HI.U32 R5, R101, c[0x0][0x24c], RZ ;  /* 0x0000930065051a27 */ /* 0x000fe200078e00ff */
[----:B------:R-:W-:Y:S01]  /*0c30*/  SHF.R.S32.HI R12, RZ, 0x1f, R251 ;  /* 0x0000001fff0c7819 */ /* 0x000fe200000114fb */
[----:B------:R-:W-:Y:S01]  /*0c40*/  USHF.L.U32 UR7, UR4, 0x6, URZ ;  /* 0x0000000604077899 */ /* 0x000fe2000800063f */
[----:B------:R-:W-:Y:S01]  /*0c50*/  SEL R26, R107, RZ, !P2 ;  /* 0x000000ff6b1a7207 */ /* 0x000fe20005000000 */
[----:B------:R-:W-:Y:S01]  /*0c60*/  IMAD.WIDE.U32 R6, R101, c[0x0][0x270], R2 ;  /* 0x00009c0065067a25 */ /* 0x000fe200078e0002 */
[----:B------:R-:W-:Y:S01]  /*0c70*/  @P1 SHF.R.U32.HI R0, RZ, c[0x0][0x250], R5 ;  /* 0x00009400ff001a19 */ /* 0x000fe20000011605 */
[----:B------:R-:W-:Y:S01]  /*0c80*/  UMOV UR14, 0x6 ;  /* 0x00000006000e7882 */ /* 0x000fe20000000000 */
[----:B------:R-:W-:Y:S01]  /*0c90*/  IADD3 R18, P1, R251, R19, RZ ;  /* 0x00000013fb127210 */ /* 0x000fe20007f3e0ff */
[----:B------:R-:W-:Y:S01]  /*0ca0*/  IMAD.WIDE.U32 R4, R101, c[0x0][0x288], R2 ;  /* 0x0000a20065047a25 */ /* 0x000fe200078e0002 */
[----:B------:R-:W-:Y:S01]  /*0cb0*/  IADD3 R2, P0, R251, R14, RZ ;  /* 0x0000000efb027210 */ /* 0x000fe20007f1e0ff */
[----:B------:R-:W-:Y:S01]  /*0cc0*/  USHF.L.U64.HI UR6, UR4, UR14, UR5 ;  /* 0x0000000e04067299 */ /* 0x000fe20008010205 */
[-C--:B------:R-:W-:Y:S01]  /*0cd0*/  LEA.HI.X.SX32 R19, R19, R12.reuse, 0x1, P1 ;  /* 0x0000000c13137211 */ /* 0x080fe200008f0eff */
[----:B------:R-:W-:Y:S01]  /*0ce0*/  IMAD.IADD R23, R105, 0x1, -R8 ;  /* 0x0000000169177824 */ /* 0x000fe200078e0a08 */
[----:B------:R-:W-:Y:S01]  /*0cf0*/  LEA.HI.X.SX32 R3, R14, R12, 0x1, P0 ;  /* 0x0000000c0e037211 */ /* 0x000fe200000f0eff */
[----:B------:R-:W-:Y:S01]  /*0d00*/  IMAD.MOV.U32 R8, RZ, RZ, R6 ;  /* 0x000000ffff087224 */ /* 0x000fe200078e0006 */
[----:B------:R-:W-:Y:S01]  /*0d10*/  SHF.R.S32.HI R12, RZ, 0x1f, R0 ;  /* 0x0000001fff0c7819 */ /* 0x000fe20000011400 */
[----:B------:R-:W-:Y:S01]  /*0d20*/  IMAD.SHL.U32 R14, R23, 0x8, RZ ;  /* 0x00000008170e7824 */ /* 0x000fe200078e00ff */
[----:B------:R-:W-:Y:S01]  /*0d30*/  LOP3.LUT R243, R243, 0xffffff7f, RZ, 0xc0, !PT ;  /* 0xffffff7ff3f37812 */ /* 0x000fe200078ec0ff */
[----:B------:R-:W-:Y:S01]  /*0d40*/  IMAD.SHL.U32 R6, R251, 0x40, RZ ;  /* 0x00000040fb067824 */ /* 0x000fe200078e00ff */
[----:B------:R-:W-:Y:S01]  /*0d50*/  ULDC.64 UR4, c[0x0][0x208] ;  /* 0x0000820000047ab9 */ /* 0x000fe20000000a00 */
[----:B------:R-:W-:Y:S01]  /*0d60*/  IMAD.IADD R11, R5, 0x1, R10 ;  /* 0x00000001050b7824 */ /* 0x000fe200078e020a */
[----:B------:R-:W-:Y:S01]  /*0d70*/  SHF.R.S32.HI R15, RZ, 0x1f, R14 ;  /* 0x0000001fff0f7819 */ /* 0x000fe2000001140e */
[----:B------:R-:W-:Y:S01]  /*0d80*/  IMAD.MOV.U32 R10, RZ, RZ, R4 ;  /* 0x000000ffff0a7224 */ /* 0x000fe200078e0004 */
[----:B------:R-:W-:Y:S01]  /*0d90*/  LOP3.LUT R6, R6, 0x1c0, RZ, 0xc0, !PT ;  /* 0x000001c006067812 */ /* 0x000fe200078ec0ff */
[----:B------:R-:W-:Y:S01]  /*0da0*/  IMAD R4, R12, c[0x0][0x1e0], RZ ;  /* 0x000078000c047a24 */ /* 0x000fe200078e02ff */
[----:B------:R-:W-:Y:S01]  /*0db0*/  IADD3 R29, R14, 0xc0, RZ ;  /* 0x000000c00e1d7810 */ /* 0x000fe20007ffe0ff */
[----:B------:R-:W-:Y:S01]  /*0dc0*/  IMAD.IADD R9, R7, 0x1, R9 ;  /* 0x0000000107097824 */ /* 0x000fe200078e0209 */
[----:B------:R-:W-:Y:S01]  /*0dd0*/  LOP3.LUT R17, R6, 0x38, R14, 0xf8, !PT ;  /* 0x0000003806117812 */ /* 0x000fe200078ef80e */
[C---:B------:R-:W-:Y:S01]  /*0de0*/  IMAD R13, R0.reuse, c[0x0][0x1e4], R4 ;  /* 0x00007900000d7a24 */ /* 0x040fe200078e0204 */
[----:B------:R-:W-:Y:S01]  /*0df0*/  SHF.R.U32.HI R16, RZ, 0x3, R6 ;  /* 0x00000003ff107819 */ /* 0x000fe20000011606 */
[----:B------:R-:W-:Y:S01]  /*0e00*/  IMAD.WIDE.U32 R4, R0, c[0x0][0x1e0], R14 ;  /* 0x0000780000047a25 */ /* 0x000fe200078e000e */
[----:B------:R-:W-:Y:S01]  /*0e10*/  USHF.L.U32 UR8, UR4, 0x6, URZ ;  /* 0x0000000604087899 */ /* 0x000fe2000800063f */
[----:B------:R-:W-:Y:S01]  /*0e20*/  CS2R R162, SRZ ;  /* 0x0000000000a27805 */ /* 0x000fe2000001ff00 */
[----:B------:R-:W-:Y:S01]  /*0e30*/  LOP3.LUT R25, R17, R16, RZ, 0x3c, !PT ;  /* 0x0000001011197212 */ /* 0x000fe200078e3cff */
[----:B------:R-:W-:Y:S01]  /*0e40*/  IMAD.WIDE R6, R103, 0x40, R2 ;  /* 0x0000004067067825 */ /* 0x000fe200078e0202 */
[----:B------:R-:W-:Y:S01]  /*0e50*/  USHF.L.U64.HI UR14, UR4, UR14, UR5 ;  /* 0x0000000e040e7299 */ /* 0x000fe20008010205 */
[----:B------:R-:W-:Y:S01]  /*0e60*/  CS2R R160, SRZ ;  /* 0x0000000000a07805 */ /* 0x000fe2000001ff00 */
[----:B------:R-:W-:Y:S01]  /*0e70*/  UIADD3 UR5, UR9, 0x3f, URZ ;  /* 0x0000003f09057890 */ /* 0x000fe2000fffe03f */
[----:B------:R-:W-:Y:S01]  /*0e80*/  IMAD R2, R12, c[0x0][0x1b0], RZ ;  /* 0x00006c000c027a24 */ /* 0x000fe200078e02ff */
[----:B------:R-:W-:Y:S01]  /*0e90*/  SHF.R.S32.HI R12, RZ, 0x1f, R107 ;  /* 0x0000001fff0c7819 */ /* 0x000fe2000001146b */
[----:B------:R-:W-:Y:S01]  /*0ea0*/  IMAD.IADD R5, R5, 0x1, R13 ;  /* 0x0000000105057824 */ /* 0x000fe200078e020d */
[----:B------:R-:W-:Y:S01]  /*0eb0*/  USHF.R.S32.HI UR4, URZ, 0x1f, UR5 ;  /* 0x0000001f3f047899 */ /* 0x000fe20008011405 */
[----:B------:R-:W-:Y:S01]  /*0ec0*/  IMAD R13, R0, c[0x0][0x1b4], R2 ;  /* 0x00006d00000d7a24 */ /* 0x000fe200078e0202 */
[----:B------:R-:W-:Y:S01]  /*0ed0*/  SEL R21, R12, RZ, !P2 ;  /* 0x000000ff0c157207 */ /* 0x000fe20005000000 */
[----:B------:R-:W-:Y:S01]  /*0ee0*/  IMAD.WIDE.U32 R2, R0, c[0x0][0x1b0], R14 ;  /* 0x00006c0000027a25 */ /* 0x000fe200078e000e */
[----:B------:R-:W-:Y:S01]  /*0ef0*/  SEL R0, R12, RZ, !P3 ;  /* 0x000000ff0c007207 */ /* 0x000fe20005800000 */
[----:B------:R-:W-:Y:S01]  /*0f00*/  ULEA.HI UR4, UR4, UR5, URZ, 0x6 ;  /* 0x0000000504047291 */ /* 0x000fe2000f8f303f */
[----:B------:R-:W-:Y:S01]  /*0f10*/  SEL R12, R107, RZ, !P3 ;  /* 0x000000ff6b0c7207 */ /* 0x000fe20005800000 */
[----:B------:R-:W-:Y:S01]  /*0f20*/  IMAD.IADD R3, R3, 0x1, R13 ;  /* 0x0000000103037824 */ /* 0x000fe200078e020d */
[----:B------:R-:W-:Y:S01]  /*0f30*/  ISETP.GE.AND P3, PT, R14, c[0x0][0x1cc], PT ;  /* 0x000073000e007a0c */ /* 0x000fe20003f66270 */
[C---:B------:R-:W-:Y:S01]  /*0f40*/  IMAD R13, R0.reuse, c[0x0][0x1e8], RZ ;  /* 0x00007a00000d7a24 */ /* 0x040fe200078e02ff */
[----:B------:R-:W-:Y:S01]  /*0f50*/  CS2R R158, SRZ ;  /* 0x00000000009e7805 */ /* 0x000fe2000001ff00 */
[----:B------:R-:W-:Y:S01]  /*0f60*/  IMAD R0, R0, c[0x0][0x1b8], RZ ;  /* 0x00006e0000007a24 */ /* 0x000fe200078e02ff */
[----:B------:R-:W-:Y:S01]  /*0f70*/  CS2R R156, SRZ ;  /* 0x00000000009c7805 */ /* 0x000fe2000001ff00 */
[----:B------:R-:W-:Y:S01]  /*0f80*/  IMAD R16, R21, c[0x0][0x278], RZ ;  /* 0x00009e0015107a24 */ /* 0x000fe200078e02ff */
[----:B------:R-:W-:Y:S01]  /*0f90*/  CS2R R154, SRZ ;  /* 0x00000000009a7805 */ /* 0x000fe2000001ff00 */
[----:B------:R-:W-:Y:S01]  /*0fa0*/  IMAD R20, R12, c[0x0][0x1bc], R0 ;  /* 0x00006f000c147a24 */ /* 0x000fe200078e0200 */
[----:B------:R-:W-:Y:S01]  /*0fb0*/  CS2R R152, SRZ ;  /* 0x0000000000987805 */ /* 0x000fe2000001ff00 */
[C---:B------:R-:W-:Y:S01]  /*0fc0*/  IMAD R0, R19.reuse, c[0x0][0x208], RZ ;  /* 0x0000820013007a24 */ /* 0x040fe200078e02ff */
[----:B------:R-:W-:Y:S01]  /*0fd0*/  CS2R R150, SRZ ;  /* 0x0000000000967805 */ /* 0x000fe2000001ff00 */
[C---:B------:R-:W-:Y:S01]  /*0fe0*/  IMAD R17, R26.reuse, c[0x0][0x27c], R16 ;  /* 0x00009f001a117a24 */ /* 0x040fe200078e0210 */
[----:B------:R-:W-:Y:S01]  /*0ff0*/  CS2R R148, SRZ ;  /* 0x0000000000947805 */ /* 0x000fe2000001ff00 */
[----:B------:R-:W-:Y:S01]  /*1000*/  IMAD.WIDE.U32 R8, R26, c[0x0][0x278], R8 ;  /* 0x00009e001a087a25 */ /* 0x000fe200078e0008 */
[----:B------:R-:W-:Y:S01]  /*1010*/  CS2R R146, SRZ ;  /* 0x0000000000927805 */ /* 0x000fe2000001ff00 */
[----:B------:R-:W-:Y:S01]  /*1020*/  CS2R R144, SRZ ;  /* 0x0000000000907805 */ /* 0x000fe2000001ff00 */
[----:B------:R-:W-:Y:S01]  /*1030*/  CS2R R142, SRZ ;  /* 0x00000000008e7805 */ /* 0x000fe2000001ff00 */
[----:B------:R-:W-:Y:S01]  /*1040*/  IMAD R16, R12, c[0x0][0x1ec], R13 ;  /* 0x00007b000c107a24 */ /* 0x000fe200078e020d */
[----:B------:R-:W-:Y:S01]  /*1050*/  LEA R36, P0, R8, c[0x0][0x258], 0x2 ;  /* 0x0000960008247a11 */ /* 0x000fe200078010ff */
[----:B------:R-:W-:Y:S01]  /*1060*/  IMAD R13, R19, c[0x0][0x178], RZ ;  /* 0x00005e00130d7a24 */ /* 0x000fe200078e02ff */
[----:B------:R-:W-:Y:S01]  /*1070*/  CS2R R140, SRZ ;  /* 0x00000000008c7805 */ /* 0x000fe2000001ff00 */
[----:B------:R-:W-:Y:S01]  /*1080*/  IMAD.WIDE.U32 R4, R12, c[0x0][0x1e8], R4 ;  /* 0x00007a000c047a25 */ /* 0x000fe200078e0004 */
[----:B------:R-:W-:Y:S01]  /*1090*/  CS2R R138, SRZ ;  /* 0x00000000008a7805 */ /* 0x000fe2000001ff00 */
[----:B------:R-:W-:Y:S01]  /*10a0*/  CS2R R136, SRZ ;  /* 0x0000000000887805 */ /* 0x000fe2000001ff00 */
[----:B------:R-:W-:Y:S01]  /*10b0*/  CS2R R134, SRZ ;  /* 0x0000000000867805 */ /* 0x000fe2000001ff00 */
[----:B------:R-:W-:Y:S01]  /*10c0*/  IMAD R22, R18, c[0x0][0x20c], R0 ;  /* 0x0000830012167a24 */ /* 0x000fe200078e0200 */
[----:B------:R-:W-:Y:S01]  /*10d0*/  CS2R R132, SRZ ;  /* 0x0000000000847805 */ /* 0x000fe2000001ff00 */
[----:B------:R-:W-:Y:S01]  /*10e0*/  IMAD.IADD R0, R9, 0x1, R17 ;  /* 0x0000000109007824 */ /* 0x000fe200078e0211 */
[----:B------:R-:W-:Y:S01]  /*10f0*/  CS2R R130, SRZ ;  /* 0x0000000000827805 */ /* 0x000fe2000001ff00 */
[----:B------:R-:W-:Y:S01]  /*1100*/  IMAD.WIDE.U32 R2, R12, c[0x0][0x1b8], R2 ;  /* 0x00006e000c027a25 */ /* 0x000fe200078e0002 */
[----:B------:R-:W-:Y:S01]  /*1110*/  CS2R R128, SRZ ;  /* 0x0000000000807805 */ /* 0x000fe2000001ff00 */
[----:B------:R-:W-:Y:S01]  /*1120*/  CS2R R126, SRZ ;  /* 0x00000000007e7805 */ /* 0x000fe2000001ff00 */
[----:B------:R-:W-:Y:S01]  /*1130*/  LEA.HI.X R37, R8, c[0x0][0x25c], R0, 0x2, P0 ;  /* 0x0000970008257a11 */ /* 0x000fe200000f1400 */
[C---:B------:R-:W-:Y:S01]  /*1140*/  IMAD R19, R18.reuse, c[0x0][0x17c], R13 ;  /* 0x00005f0012137a24 */ /* 0x040fe200078e020d */
[----:B------:R-:W-:Y:S01]  /*1150*/  CS2R R124, SRZ ;  /* 0x00000000007c7805 */ /* 0x000fe2000001ff00 */
[----:B------:R-:W-:Y:S01]  /*1160*/  IMAD.IADD R5, R5, 0x1, R16 ;  /* 0x0000000105057824 */ /* 0x000fe200078e0210 */
[----:B------:R-:W-:Y:S01]  /*1170*/  CS2R R122, SRZ ;  /* 0x00000000007a7805 */ /* 0x000fe2000001ff00 */
[C-C-:B------:R-:W-:Y:S01]  /*1180*/  IMAD.WIDE.U32 R12, R18.reuse, c[0x0][0x178], R14.reuse ;  /* 0x00005e00120c7a25 */ /* 0x140fe200078e000e */
[----:B------:R-:W-:Y:S01]  /*1190*/  STL.64 [R1+0x20], R36 ;  /* 0x0000202401007387 */ /* 0x000fe20000100a00 */
[----:B------:R-:W-:Y:S01]  /*11a0*/  CS2R R120, SRZ ;  /* 0x0000000000787805 */ /* 0x000fe2000001ff00 */
[----:B------:R-:W-:Y:S01]  /*11b0*/  CS2R R118, SRZ ;  /* 0x0000000000767805 */ /* 0x000fe2000001ff00 */
[----:B------:R-:W-:Y:S01]  /*11c0*/  IMAD.WIDE.U32 R16, R18, c[0x0][0x208], R14 ;  /* 0x0000820012107a25 */ /* 0x000fe200078e000e */
[----:B------:R-:W-:Y:S01]  /*11d0*/  CS2R R116, SRZ ;  /* 0x0000000000747805 */ /* 0x000fe2000001ff00 */
[----:B------:R-:W-:Y:S01]  /*11e0*/  CS2R R114, SRZ ;  /* 0x0000000000727805 */ /* 0x000fe2000001ff00 */
[----:B------:R-:W-:Y:S01]  /*11f0*/  CS2R R112, SRZ ;  /* 0x0000000000707805 */ /* 0x000fe2000001ff00 */
[C---:B------:R-:W-:Y:S01]  /*1200*/  IMAD R15, R7.reuse, c[0x0][0x1d8], RZ ;  /* 0x00007600070f7a24 */ /* 0x040fe200078e02ff */
[----:B------:R-:W-:Y:S01]  /*1210*/  CS2R R110, SRZ ;  /* 0x00000000006e7805 */ /* 0x000fe2000001ff00 */
[----:B------:R-:W-:Y:S01]  /*1220*/  IMAD R7, R7, c[0x0][0x1a8], RZ ;  /* 0x00006a0007077a24 */ /* 0x000fe200078e02ff */
[----:B------:R-:W-:Y:S01]  /*1230*/  CS2R R108, SRZ ;  /* 0x00000000006c7805 */ /* 0x000fe2000001ff00 */
[----:B------:R-:W-:Y:S01]  /*1240*/  IMAD.IADD R3, R3, 0x1, R20 ;  /* 0x0000000103037824 */ /* 0x000fe200078e0214 */
[----:B------:R-:W-:Y:S01]  /*1250*/  CS2R R106, SRZ ;  /* 0x00000000006a7805 */ /* 0x000fe2000001ff00 */
[----:B------:R-:W-:Y:S01]  /*1260*/  IMAD R0, R21, c[0x0][0x290], RZ ;  /* 0x0000a40015007a24 */ /* 0x000fe200078e02ff */
[----:B------:R-:W-:Y:S01]  /*1270*/  CS2R R102, SRZ ;  /* 0x0000000000667805 */ /* 0x000fe2000001ff00 */
[----:B------:R-:W-:Y:S01]  /*1280*/  IMAD.WIDE.U32 R8, R26, c[0x0][0x290], R10 ;  /* 0x0000a4001a087a25 */ /* 0x000fe200078e000a */
[----:B------:R-:W-:Y:S01]  /*1290*/  CS2R R98, SRZ ;  /* 0x0000000000627805 */ /* 0x000fe2000001ff00 */
[----:B------:R-:W-:Y:S01]  /*12a0*/  CS2R R96, SRZ ;  /* 0x0000000000607805 */ /* 0x000fe2000001ff00 */
[----:B------:R-:W-:Y:S01]  /*12b0*/  CS2R R94, SRZ ;  /* 0x00000000005e7805 */ /* 0x000fe2000001ff00 */
[----:B------:R-:W-:Y:S01]  /*12c0*/  IMAD R18, R6, c[0x0][0x1dc], R15 ;  /* 0x0000770006127a24 */ /* 0x000fe200078e020f */
[----:B------:R-:W-:Y:S01]  /*12d0*/  LEA R32, P2, R8, c[0x0][0x280], 0x2 ;  /* 0x0000a00008207a11 */ /* 0x000fe200078410ff */
        /* <DEDUP_REMOVED lines=8> */
[----:B------:R-:W-:Y:S01]  /*1360*/  IMAD.WIDE.U32 R6, R6, c[0x0][0x1a8], R2 ;  /* 0x00006a0006067a25 */ /* 0x000fe200078e0002 */
[----:B------:R-:W-:Y:S01]  /*1370*/  CS2R R84, SRZ ;  /* 0x0000000000547805 */ /* 0x000fe2000001ff00 */
[----:B------:R-:W-:Y:S01]  /*1380*/  CS2R R82, SRZ ;  /* 0x0000000000527805 */ /* 0x000fe2000001ff00 */
[----:B------:R-:W-:Y:S01]  /*1390*/  CS2R R80, SRZ ;  /* 0x0000000000507805 */ /* 0x000fe2000001ff00 */
[----:B------:R-:W-:Y:S01]  /*13a0*/  IMAD.IADD R3, R11, 0x1, R18 ;  /* 0x000000010b037824 */ /* 0x000fe200078e0212 */
[----:B------:R-:W-:Y:S01]  /*13b0*/  LEA R2, P0, R6, c[0x0][0x190], 0x1 ;  /* 0x0000640006027a11 */ /* 0x000fe200078008ff */
[----:B------:R-:W-:Y:S01]  /*13c0*/  IMAD.IADD R0, R9, 0x1, R0 ;  /* 0x0000000109007824 */ /* 0x000fe200078e0200 */
[----:B------:R-:W-:Y:S01]  /*13d0*/  IADD3 R18, R14, 0x40, RZ ;  /* 0x000000400e127810 */ /* 0x000fe20007ffe0ff */
[----:B------:R-:W-:Y:S01]  /*13e0*/  IMAD.IADD R7, R7, 0x1, R15 ;  /* 0x0000000107077824 */ /* 0x000fe200078e020f */
[----:B------:R-:W-:Y:S01]  /*13f0*/  LEA.HI.X R5, R10, c[0x0][0x1c4], R3, 0x1, P1 ;  /* 0x000071000a057a11 */ /* 0x000fe200008f0c03 */
[----:B------:R-:W-:Y:S01]  /*1400*/  IMAD.IADD R9, R13, 0x1, R19 ;  /* 0x000000010d097824 */ /* 0x000fe200078e0213 */
[----:B------:R-:W-:Y:S01]  /*1410*/  LEA.HI.X R33, R8, c[0x0][0x284], R0, 0x2, P2 ;  /* 0x0000a10008217a11 */ /* 0x000fe200010f1400 */
[----:B------:R-:W-:Y:S01]  /*1420*/  IMAD.IADD R0, R27, 0x1, -R251 ;  /* 0x000000011b007824 */ /* 0x000fe200078e0afb */
[----:B------:R-:W-:Y:S01]  /*1430*/  LEA.HI.X R3, R6, c[0x0][0x194], R7, 0x1, P0 ;  /* 0x0000650006037a11 */ /* 0x000fe200000f0c07 */
[----:B------:R-:W-:Y:S01]  /*1440*/  IMAD.MOV.U32 R7, RZ, RZ, c[0x0][0x1d8] ;  /* 0x00007600ff077624 */ /* 0x000fe200078e00ff */
[----:B------:R-:W-:Y:S01]  /*1450*/  LEA.HI R6, R28, R105, RZ, 0x6 ;  /* 0x000000691c067211 */ /* 0x000fe200078f30ff */
[----:B------:R-:W-:Y:S01]  /*1460*/  IMAD.MOV.U32 R11, RZ, RZ, c[0x0][0x1dc] ;  /* 0x00007700ff0b7624 */ /* 0x000fe200078e00ff */
[----:B------:R-:W-:Y:S01]  /*1470*/  ISETP.GE.AND P2, PT, R18, c[0x0][0x1cc], PT ;  /* 0x0000730012007a0c */ /* 0x000fe20003f46270 */
[----:B------:R-:W-:Y:S01]  /*1480*/  IMAD.MOV.U32 R8, RZ, RZ, R12 ;  /* 0x000000ffff087224 */ /* 0x000fe200078e000c */
[----:B------:R-:W-:Y:S01]  /*1490*/  IADD3 R19, R14, 0x80, RZ ;  /* 0x000000800e137810 */ /* 0x000fe20007ffe0ff */
[----:B------:R-:W-:Y:S01]  /*14a0*/  IMAD.MOV.U32 R15, RZ, RZ, c[0x0][0x1a8] ;  /* 0x00006a00ff0f7624 */ /* 0x000fe200078e00ff */
[----:B------:R-:W-:Y:S01]  /*14b0*/  SHF.R.S32.HI R20, RZ, 0x6, R6 ;  /* 0x00000006ff147819 */ /* 0x000fe20000011406 */
[----:B------:R-:W-:Y:S01]  /*14c0*/  IMAD.WIDE.U32 R12, R101, c[0x0][0x180], R8 ;  /* 0x00006000650c7a25 */ /* 0x000fe200078e0008 */
[----:B------:R-:W-:Y:S01]  /*14d0*/  ISETP.LT.OR P4, PT, R0, 0x1, P3 ;  /* 0x000000010000780c */ /* 0x000fe20001f81670 */
[----:B------:R-:W-:Y:S01]  /*14e0*/  STL.64 [R1+0x18], R32 ;  /* 0x0000182001007387 */ /* 0x000fe20000100a00 */
[----:B------:R-:W-:Y:S01]  /*14f0*/  LEA R6, P0, R7, R4, 0x6 ;  /* 0x0000000407067211 */ /* 0x000fe200078030ff */
[----:B------:R-:W-:Y:S01]  /*1500*/  IMAD R10, R20, 0x200, R25 ;  /* 0x00000200140a7824 */ /* 0x000fe200078e0219 */
[----:B------:R-:W-:Y:S01]  /*1510*/  ISETP.LT.OR P5, PT, R0, 0x1, P2 ;  /* 0x000000010000780c */ /* 0x000fe200017a1670 */
[----:B------:R-:W-:Y:S01]  /*1520*/  IMAD.MOV.U32 R25, RZ, RZ, c[0x0][0x1ac] ;  /* 0x00006b00ff197624 */ /* 0x000fe200078e00ff */
[----:B------:R-:W-:Y:S01]  /*1530*/  ISETP.GE.AND P1, PT, R19, c[0x0][0x1cc], PT ;  /* 0x0000730013007a0c */ /* 0x000fe20003f26270 */
[----:B------:R-:W-:Y:S01]  /*1540*/  IMAD.SHL.U32 R242, R10, 0x2, RZ ;  /* 0x000000020af27824 */ /* 0x000fe200078e00ff */
[----:B------:R-:W-:Y:S01]  /*1550*/  LEA.HI.X R7, R7, R5, R11, 0x6, P0 ;  /* 0x0000000507077211 */ /* 0x000fe200000f340b */
[----:B------:R-:W-:Y:S01]  /*1560*/  IMAD R11, R30, c[0x0][0x180], RZ ;  /* 0x000060001e0b7a24 */ /* 0x000fe200078e02ff */
[C---:B------:R-:W-:Y:S01]  /*1570*/  ISETP.LT.OR P0, PT, R0.reuse, 0x1, P1 ;  /* 0x000000010000780c */ /* 0x040fe20000f01670 */
[----:B------:R-:W-:Y:S01]  /*1580*/  CS2R R78, SRZ ;  /* 0x00000000004e7805 */ /* 0x000fe2000001ff00 */
[----:B------:R-:W-:Y:S01]  /*1590*/  ISETP.LT.OR P6, PT, R0, 0x21, P3 ;  /* 0x000000210000780c */ /* 0x000fe20001fc1670 */
[----:B------:R-:W-:Y:S01]  /*15a0*/  @!PT LDS RZ, [RZ] ;  /* 0x00000000fffff984 */ /* 0x000fe20000000800 */
[----:B------:R-:W-:Y:S01]  /*15b0*/  @!PT LDS RZ, [RZ] ;  /* 0x00000000fffff984 */ /* 0x000fe20000000800 */
[----:B------:R-:W-:Y:S01]  /*15c0*/  @!PT LDS RZ, [RZ] ;  /* 0x00000000fffff984 */ /* 0x000fe20000000800 */
[----:B------:R1:W-:Y:S01]  /*15d0*/  LDGSTS.E.BYPASS.LTC128B.128 [R242+0x8080], [R4.64], !P4 ;  /* 0x0808000004f27fae */ /* 0x0003e2000e101d4a */
[----:B------:R-:W-:Y:S01]  /*15e0*/  P2R R10, PR, RZ, 0x1 ;  /* 0x00000001ff0a7803 */ /* 0x000fe20000000000 */
[----:B------:R-:W-:Y:S01]  /*15f0*/  CS2R R76, SRZ ;  /* 0x00000000004c7805 */ /* 0x000fe2000001ff00 */
[----:B------:R-:W-:Y:S01]  /*1600*/  ISETP.GE.AND P0, PT, R29, c[0x0][0x1cc], PT ;  /* 0x000073001d007a0c */ /* 0x000fe20003f06270 */
[----:B------:R1:W-:Y:S01]  /*1610*/  LDGSTS.E.BYPASS.LTC128B.128 [R242+0xa080], [R4.64+0x80], !P5 ;  /* 0x0a08008004f27fae */ /* 0x0003e2000e901d4a */
[----:B------:R-:W-:Y:S01]  /*1620*/  ISETP.NE.AND P4, PT, R10, RZ, PT ;  /* 0x000000ff0a00720c */ /* 0x000fe20003f85270 */
[----:B------:R-:W-:Y:S01]  /*1630*/  IMAD R10, R101, c[0x0][0x184], R11 ;  /* 0x00006100650a7a24 */ /* 0x000fe200078e020b */
[C---:B------:R-:W-:Y:S01]  /*1640*/  ISETP.LT.OR P5, PT, R0.reuse, 0x1, P0 ;  /* 0x000000010000780c */ /* 0x040fe200007a1670 */
[----:B------:R-:W-:Y:S01]  /*1650*/  IMAD.IADD R11, R17, 0x1, R22 ;  /* 0x00000001110b7824 */ /* 0x000fe200078e0216 */
[C---:B------:R-:W-:Y:S01]  /*1660*/  ISETP.LT.OR P3, PT, R0.reuse, 0x21, P2 ;  /* 0x000000210000780c */ /* 0x040fe20001761670 */
[----:B------:R-:W-:Y:S01]  /*1670*/  IMAD.IADD R13, R13, 0x1, R10 ;  /* 0x000000010d0d7824 */ /* 0x000fe200078e020a */
[C---:B------:R-:W-:Y:S01]  /*1680*/  ISETP.LT.OR P2, PT, R0.reuse, 0x21, P1 ;  /* 0x000000210000780c */ /* 0x040fe20000f41670 */
[----:B------:R-:W-:Y:S01]  /*1690*/  IMAD.MOV.U32 R10, RZ, RZ, R16 ;  /* 0x000000ffff0a7224 */ /* 0x000fe200078e0010 */
[----:B------:R-:W-:Y:S01]  /*16a0*/  ISETP.LT.OR P1, PT, R0, 0x21, P0 ;  /* 0x000000210000780c */ /* 0x000fe20000721670 */
[----:B------:R-:W-:Y:S01]  /*16b0*/  CS2R R74, SRZ ;  /* 0x00000000004a7805 */ /* 0x000fe2000001ff00 */
[C---:B------:R-:W-:Y:S01]  /*16c0*/  LEA R8, P0, R15.reuse, R2, 0x6 ;  /* 0x000000020f087211 */ /* 0x040fe200078030ff */
[----:B------:R-:W-:Y:S01]  /*16d0*/  CS2R R72, SRZ ;  /* 0x0000000000487805 */ /* 0x000fe2000001ff00 */
[----:B------:R-:W-:Y:S01]  /*16e0*/  CS2R R70, SRZ ;  /* 0x0000000000467805 */ /* 0x000fe2000001ff00 */
[----:B------:R1:W-:Y:S01]  /*16f0*/  LDGSTS.E.BYPASS.LTC128B.128 [R242+0xc080], [R4.64+0x100], !P4 ;  /* 0x0c08010004f27fae */ /* 0x0003e2000e101d4a */
[----:B------:R-:W-:Y:S01]  /*1700*/  ISETP.GE.AND P4, PT, R14, c[0x0][0x19c], PT ;  /* 0x000067000e007a0c */ /* 0x000fe20003f86270 */
[----:B------:R-:W-:Y:S01]  /*1710*/  CS2R R68, SRZ ;  /* 0x0000000000447805 */ /* 0x000fe2000001ff00 */
[----:B------:R-:W-:Y:S01]  /*1720*/  LEA.HI.X R9, R15, R3, R25, 0x6, P0 ;  /* 0x000000030f097211 */ /* 0x000fe200000f3419 */
[----:B------:R1:W-:Y:S01]  /*1730*/  LDGSTS.E.BYPASS.LTC128B.128 [R242+0xe080], [R4.64+0x180], !P5 ;  /* 0x0e08018004f27fae */ /* 0x0003e2000e901d4a */
[----:B------:R-:W-:Y:S01]  /*1740*/  ISETP.LT.OR P5, PT, R0, 0x1, P4 ;  /* 0x000000010000780c */ /* 0x000fe200027a1670 */
[----:B------:R-:W-:Y:S01]  /*1750*/  IMAD R15, R30, c[0x0][0x210], RZ ;  /* 0x000084001e0f7a24 */ /* 0x000fe200078e02ff */
[----:B------:R-:W-:Y:S01]  /*1760*/  ISETP.GE.AND P0, PT, R29, c[0x0][0x19c], PT ;  /* 0x000067001d007a0c */ /* 0x000fe20003f06270 */
[----:B------:R2:W-:Y:S01]  /*1770*/  LDGSTS.E.BYPASS.LTC128B.128 [R242+0x9080], [R6.64], !P6 ;  /* 0x0908000006f27fae */ /* 0x0005e2000f101d4a */
[----:B------:R-:W-:Y:S01]  /*1780*/  ISETP.LT.OR P4, PT, R0, 0x21, P4 ;  /* 0x000000210000780c */ /* 0x000fe20002781670 */
[----:B------:R-:W-:Y:S01]  /*1790*/  IMAD R15, R101, c[0x0][0x214], R15 ;  /* 0x00008500650f7a24 */ /* 0x000fe200078e020f */
[----:B------:R-:W-:Y:S01]  /*17a0*/  CS2R R66, SRZ ;  /* 0x0000000000427805 */ /* 0x000fe2000001ff00 */
[----:B------:R2:W-:Y:S01]  /*17b0*/  LDGSTS.E.BYPASS.LTC128B.128 [R242+0xb080], [R6.64+0x80], !P3 ;  /* 0x0b08008006f27fae */ /* 0x0005e2000d901d4a */
[----:B------:R-:W-:Y:S01]  /*17c0*/  CS2R R64, SRZ ;  /* 0x0000000000407805 */ /* 0x000fe2000001ff00 */
[----:B------:R-:W-:Y:S01]  /*17d0*/  CS2R R62, SRZ ;  /* 0x00000000003e7805 */ /* 0x000fe2000001ff00 */
[----:B------:R-:W-:Y:S01]  /*17e0*/  CS2R R60, SRZ ;  /* 0x00000000003c7805 */ /* 0x000fe2000001ff00 */
[----:B------:R2:W-:Y:S01]  /*17f0*/  LDGSTS.E.BYPASS.LTC128B.128 [R242+0xd080], [R6.64+0x100], !P2 ;  /* 0x0d08010006f27fae */ /* 0x0005e2000d101d4a */
[----:B------:R-:W-:Y:S01]  /*1800*/  ISETP.GE.AND P2, PT, R18, c[0x0][0x19c], PT ;  /* 0x0000670012007a0c */ /* 0x000fe20003f46270 */
[----:B------:R-:W-:Y:S01]  /*1810*/  CS2R R58, SRZ ;  /* 0x00000000003a7805 */ /* 0x000fe2000001ff00 */
[----:B------:R-:W-:Y:S01]  /*1820*/  CS2R R56, SRZ ;  /* 0x0000000000387805 */ /* 0x000fe2000001ff00 */
[----:B------:R2:W-:Y:S01]  /*1830*/  LDGSTS.E.BYPASS.LTC128B.128 [R242+0xf080], [R6.64+0x180], !P1 ;  /* 0x0f08018006f27fae */ /* 0x0005e2000c901d4a */
[C---:B------:R-:W-:Y:S01]  /*1840*/  ISETP.LT.OR P3, PT, R0.reuse, 0x1, P2 ;  /* 0x000000010000780c */ /* 0x040fe20001761670 */
[----:B------:R-:W-:Y:S01]  /*1850*/  CS2R R54, SRZ ;  /* 0x0000000000367805 */ /* 0x000fe2000001ff00 */
[----:B------:R-:W-:Y:S01]  /*1860*/  ISETP.GE.AND P1, PT, R19, c[0x0][0x19c], PT ;  /* 0x0000670013007a0c */ /* 0x000fe20003f26270 */
[----:B------:R3:W-:Y:S01]  /*1870*/  LDGSTS.E.BYPASS.LTC128B.128 [R242+0x80], [R2.64], !P5 ;  /* 0x0008000002f27fae */ /* 0x0007e2000e901d4a */
[C---:B------:R-:W-:Y:S01]  /*1880*/  ISETP.LT.OR P5, PT, R0.reuse, 0x1, P0 ;  /* 0x000000010000780c */ /* 0x040fe200007a1670 */
[----:B------:R-:W-:Y:S01]  /*1890*/  CS2R R52, SRZ ;  /* 0x0000000000347805 */ /* 0x000fe2000001ff00 */
[C---:B------:R-:W-:Y:S01]  /*18a0*/  ISETP.LT.OR P6, PT, R0.reuse, 0x1, P1 ;  /* 0x000000010000780c */ /* 0x040fe20000fc1670 */
[----:B------:R-:W-:Y:S01]  /*18b0*/  CS2R R50, SRZ ;  /* 0x0000000000327805 */ /* 0x000fe2000001ff00 */
[C---:B------:R-:W-:Y:S01]  /*18c0*/  ISETP.LT.OR P1, PT, R0.reuse, 0x21, P1 ;  /* 0x000000210000780c */ /* 0x040fe20000f21670 */
[----:B------:R-:W-:Y:S01]  /*18d0*/  CS2R R48, SRZ ;  /* 0x0000000000307805 */ /* 0x000fe2000001ff00 */
[----:B------:R-:W-:Y:S01]  /*18e0*/  P2R R17, PR, RZ, 0x40 ;  /* 0x00000040ff117803 */ /* 0x000fe20000000000 */
[----:B-1----:R-:W-:Y:S01]  /*18f0*/  IMAD R4, R21, c[0x0][0x188], RZ ;  /* 0x0000620015047a24 */ /* 0x002fe200078e02ff */
[----:B------:R-:W-:Y:S01]  /*1900*/  ISETP.LT.OR P6, PT, R0, 0x21, P2 ;  /* 0x000000210000780c */ /* 0x000fe200017c1670 */
[----:B------:R3:W-:Y:S01]  /*1910*/  LDGSTS.E.BYPASS.LTC128B.128 [R242+0x2080], [R2.64+0x80], !P3 ;  /* 0x0208008002f27fae */ /* 0x0007e2000d901d4a */
[----:B------:R-:W-:Y:S01]  /*1920*/  ISETP.NE.AND P3, PT, R17, RZ, PT ;  /* 0x000000ff1100720c */ /* 0x000fe20003f65270 */
[----:B------:R-:W-:Y:S01]  /*1930*/  IMAD R16, R26, c[0x0][0x18c], R4 ;  /* 0x000063001a107a24 */ /* 0x000fe200078e0204 */
[----:B------:R-:W-:Y:S01]  /*1940*/  ISETP.LT.OR P0, PT, R0, 0x21, P0 ;  /* 0x000000210000780c */ /* 0x000fe20000701670 */
[----:B------:R-:W-:Y:S01]  /*1950*/  IMAD.WIDE.U32 R4, R101, c[0x0][0x210], R10 ;  /* 0x0000840065047a25 */ /* 0x000fe200078e000a */
[----:B------:R-:W-:Y:S01]  /*1960*/  IADD3 R10, -R251, UR9, RZ ;  /* 0x00000009fb0a7c10 */ /* 0x000fe2000fffe1ff */
[----:B------:R-:W-:Y:S01]  /*1970*/  CS2R R46, SRZ ;  /* 0x00000000002e7805 */ /* 0x000fe2000001ff00 */
[-C--:B------:R-:W-:Y:S01]  /*1980*/  LEA.HI R11, R28, R105.reuse, RZ, 0x5 ;  /* 0x000000691c0b7211 */ /* 0x080fe200078f28ff */
[----:B------:R-:W-:Y:S01]  /*1990*/  IMAD.SHL.U32 R0, R24, 0x100, RZ ;  /* 0x0000010018007824 */ /* 0x000fe200078e00ff */
[CC--:B------:R-:W-:Y:S01]  /*19a0*/  LEA.HI R24, R28.reuse, R105.reuse, RZ, 0x2 ;  /* 0x000000691c187211 */ /* 0x0c0fe200078f10ff */
[----:B------:R-:W-:Y:S01]  /*19b0*/  IMAD.IADD R5, R5, 0x1, R15 ;  /* 0x0000000105057824 */ /* 0x000fe200078e020f */
[-C--:B------:R-:W-:Y:S01]  /*19c0*/  LEA.HI R15, R28, R105.reuse, RZ, 0x4 ;  /* 0x000000691c0f7211 */ /* 0x080fe200078f20ff */
[----:B------:R-:W-:Y:S01]  /*19d0*/  CS2R R44, SRZ ;  /* 0x00000000002c7805 */ /* 0x000fe2000001ff00 */
[----:B--2---:R-:W-:Y:S01]  /*19e0*/  IMAD.WIDE.U32 R6, R26, c[0x0][0x188], R12 ;  /* 0x000062001a067a25 */ /* 0x004fe200078e000c */
[----:B------:R3:W-:Y:S01]  /*19f0*/  LDGSTS.E.BYPASS.LTC128B.128 [R242+0x4080], [R2.64+0x100], !P3 ;  /* 0x0408010002f27fae */ /* 0x0007e2000d901d4a */
[----:B------:R-:W-:Y:S01]  /*1a00*/  ISETP.GE.AND P3, PT, R14, c[0x0][0x16c], PT ;  /* 0x00005b000e007a0c */ /* 0x000fe20003f66270 */
[----:B------:R-:W-:Y:S01]  /*1a10*/  CS2R R42, SRZ ;  /* 0x00000000002a7805 */ /* 0x000fe2000001ff00 */
[----:B------:R-:W-:Y:S01]  /*1a20*/  IMAD.IADD R7, R7, 0x1, R16 ;  /* 0x0000000107077824 */ /* 0x000fe200078e0210 */
[----:B------:R3:W-:Y:S01]  /*1a30*/  LDGSTS.E.BYPASS.LTC128B.128 [R242+0x6080], [R2.64+0x180], !P5 ;  /* 0x0608018002f27fae */ /* 0x0007e2000e901d4a */
[----:B------:R-:W-:Y:S01]  /*1a40*/  LEA R38, P2, R6, c[0x0][0x160], 0x1 ;  /* 0x0000580006267a11 */ /* 0x000fe200078408ff */
[----:B------:R-:W-:Y:S01]  /*1a50*/  IMAD R16, R30, c[0x0][0x238], RZ ;  /* 0x00008e001e107a24 */ /* 0x000fe200078e02ff */
[----:B------:R-:W-:Y:S01]  /*1a60*/  SHF.R.S32.HI R13, RZ, 0x2, R24 ;  /* 0x00000002ff0d7819 */ /* 0x000fe20000011418 */
[----:B------:R1:W-:Y:S01]  /*1a70*/  LDGSTS.E.BYPASS.LTC128B.128 [R242+0x1080], [R8.64], !P4 ;  /* 0x0108000008f27fae */ /* 0x0003e2000e101d4a */
[----:B------:R-:W-:Y:S01]  /*1a80*/  ISETP.LT.OR P4, PT, R10, 0x1, P3 ;  /* 0x000000010a00780c */ /* 0x000fe20001f81670 */
[----:B------:R-:W-:Y:S01]  /*1a90*/  IMAD R16, R101, c[0x0][0x23c], R16 ;  /* 0x00008f0065107a24 */ /* 0x000fe200078e0210 */
[----:B------:R-:W-:Y:S01]  /*1aa0*/  LEA.HI.X R39, R6, c[0x0][0x164], R7, 0x1, P2 ;  /* 0x0000590006277a11 */ /* 0x000fe200010f0c07 */
[----:B------:R1:W-:Y:S01]  /*1ab0*/  LDGSTS.E.BYPASS.LTC128B.128 [R242+0x3080], [R8.64+0x80], !P6 ;  /* 0x0308008008f27fae */ /* 0x0003e2000f101d4a */
[----:B------:R-:W-:Y:S01]  /*1ac0*/  ISETP.GE.AND P2, PT, R18, c[0x0][0x16c], PT ;  /* 0x00005b0012007a0c */ /* 0x000fe20003f46270 */
[----:B------:R-:W-:Y:S01]  /*1ad0*/  CS2R R40, SRZ ;  /* 0x0000000000287805 */ /* 0x000fe2000001ff00 */
[----:B------:R-:W-:Y:S01]  /*1ae0*/  SHF.R.S32.HI R7, RZ, 0x1f, R105 ;  /* 0x0000001fff077819 */ /* 0x000fe20000011469 */
[----:B------:R1:W-:Y:S01]  /*1af0*/  LDGSTS.E.BYPASS.LTC128B.128 [R242+0x5080], [R8.64+0x100], !P1 ;  /* 0x0508010008f27fae */ /* 0x0003e2000c901d4a */
[----:B------:R-:W-:Y:S01]  /*1b00*/  ISETP.GE.AND P1, PT, R19, c[0x0][0x16c], PT ;  /* 0x00005b0013007a0c */ /* 0x000fe20003f26270 */
[----:B------:R-:W-:Y:S01]  /*1b10*/  USHF.R.S32.HI UR13, URZ, 0x6, UR4 ;  /* 0x000000063f0d7899 */ /* 0x000fe20008011404 */
[----:B------:R-:W-:Y:S01]  /*1b20*/  ISETP.GE.AND P6, PT, R29, c[0x0][0x16c], PT ;  /* 0x00005b001d007a0c */ /* 0x000fe20003fc6270 */
[----:B------:R1:W-:Y:S01]  /*1b30*/  LDGSTS.E.BYPASS.LTC128B.128 [R242+0x7080], [R8.64+0x180], !P0 ;  /* 0x0708018008f27fae */ /* 0x0003e2000c101d4a */
[----:B------:R-:W-:Y:S01]  /*1b40*/  IADD3 R6, P0, R0, R105, RZ ;  /* 0x0000006900067210 */ /* 0x000fe20007f1e0ff */
[----:B------:R-:W-:Y:S01]  /*1b50*/  UMOV UR12, URZ ;  /* 0x0000003f000c7c82 */ /* 0x000fe20008000000 */
[----:B------:R-:W-:Y:S01]  /*1b60*/  ISETP.LT.OR P5, PT, R10, 0x1, P1 ;  /* 0x000000010a00780c */ /* 0x000fe20000fa1670 */
[----:B------:R-:W0:Y:S01]  /*1b70*/  LDGDEPBAR ;  /* 0x00000000000079af */ /* 0x000e220000000000 */
[----:B------:R-:W-:-:S02]  /*1b80*/  LEA.HI.X.SX32 R7, R0, R7, 0x1, P0 ;  /* 0x0000000700077211 */ /* 0x000fc400000f0eff */
[----:B------:R-:W-:Y:S01]  /*1b90*/  SHF.R.S32.HI R12, RZ, 0x4, R15 ;  /* 0x00000004ff0c7819 */ /* 0x000fe2000001140f */
[----:B------:R2:W-:Y:S01]  /*1ba0*/  LDGSTS.E.BYPASS.LTC128B.128 [R242+0x10080], [R38.64], !P4 ;  /* 0x1008000026f27fae */ /* 0x0005e2000e101d4a */
[----:B------:R-:W-:Y:S01]  /*1bb0*/  ISETP.LT.OR P4, PT, R10, 0x1, P2 ;  /* 0x000000010a00780c */ /* 0x000fe20001781670 */
[----:B------:R-:W-:Y:S02]  /*1bc0*/  IMAD.WIDE.U32 R6, R101, c[0x0][0x238], R6 ;  /* 0x00008e0065067a25 */ /* 0x000fe400078e0006 */
[----:B------:R2:W-:Y:S01]  /*1bd0*/  STL.64 [R1+0x8], R38 ;  /* 0x0000082601007387 */ /* 0x0005e20000100a00 */
[----:B------:R-:W-:Y:S01]  /*1be0*/  CS2R R100, SRZ ;  /* 0x0000000000647805 */ /* 0x000fe2000001ff00 */
[----:B---3--:R-:W-:Y:S02]  /*1bf0*/  IMAD R2, R21, c[0x0][0x218], RZ ;  /* 0x0000860015027a24 */ /* 0x008fe400078e02ff */
[----:B------:R-:W-:-:S04]  /*1c00*/  IMAD.IADD R7, R7, 0x1, R16 ;  /* 0x0000000107077824 */ /* 0x000fc800078e0210 */
[----:B------:R-:W-:Y:S02]  /*1c10*/  IMAD.WIDE.U32 R30, R26, c[0x0][0x240], R6 ;  /* 0x000090001a1e7a25 */ /* 0x000fe400078e0006 */
[----:B------:R2:W-:Y:S01]  /*1c20*/  LDGSTS.E.BYPASS.LTC128B.128 [R242+0x12080], [R38.64+0x80], !P4 ;  /* 0x1208008026f27fae */ /* 0x0005e2000e101d4a */
[----:B------:R-:W-:Y:S01]  /*1c30*/  ISETP.LT.OR P4, PT, R10, 0x1, P6 ;  /* 0x000000010a00780c */ /* 0x000fe20003781670 */
[----:B------:R-:W-:Y:S02]  /*1c40*/  IMAD.SHL.U32 R6, R20, 0x8, RZ ;  /* 0x0000000814067824 */ /* 0x000fe400078e00ff */
[----:B------:R2:W-:Y:S01]  /*1c50*/  LDGSTS.E.BYPASS.LTC128B.128 [R242+0x14080], [R38.64+0x100], !P5 ;  /* 0x1408010026f27fae */ /* 0x0005e2000e901d4a */
[----:B-1----:R-:W-:Y:S01]  /*1c60*/  IMAD R8, R26, c[0x0][0x21c], R2 ;  /* 0x000087001a087a24 */ /* 0x002fe200078e0202 */
[----:B------:R-:W-:Y:S01]  /*1c70*/  ISETP.LT.OR P5, PT, R10, 0x21, P3 ;  /* 0x000000210a00780c */ /* 0x000fe20001fa1670 */
[----:B------:R-:W-:Y:S01]  /*1c80*/  IMAD.WIDE.U32 R2, R26, c[0x0][0x218], R4 ;  /* 0x000086001a027a25 */ /* 0x000fe200078e0004 */
[----:B------:R-:W-:-:S03]  /*1c90*/  ISETP.LT.OR P3, PT, R10, 0x21, P1 ;  /* 0x000000210a00780c */ /* 0x000fc60000f61670 */
[----:B------:R-:W-:Y:S01]  /*1ca0*/  IMAD.IADD R0, R3, 0x1, R8 ;  /* 0x0000000103007824 */ /* 0x000fe200078e0208 */
[----:B------:R-:W-:Y:S01]  /*1cb0*/  LEA R34, P0, R2, c[0x0][0x1f0], 0x1 ;  /* 0x00007c0002227a11 */ /* 0x000fe200078008ff */
[----:B------:R-:W-:Y:S01]  /*1cc0*/  IMAD.U32 R4, RZ, RZ, UR7 ;  /* 0x00000007ff047e24 */ /* 0x000fe2000f8e00ff */
[----:B------:R2:W-:Y:S01]  /*1cd0*/  LDGSTS.E.BYPASS.LTC128B.128 [R242+0x16080], [R38.64+0x180], !P4 ;  /* 0x1608018026f27fae */ /* 0x0005e2000e101d4a */
[----:B------:R-:W-:Y:S02]  /*1ce0*/  ISETP.LT.OR P4, PT, R10, 0x21, P2 ;  /* 0x000000210a00780c */ /* 0x000fe40001781670 */
[----:B------:R-:W-:Y:S02]  /*1cf0*/  LEA.HI.X R35, R2, c[0x0][0x1f4], R0, 0x1, P0 ;  /* 0x00007d0002237a11 */ /* 0x000fe400000f0c00 */
[C---:B------:R-:W-:Y:S02]  /*1d00*/  ISETP.GT.AND P0, PT, R105.reuse, 0xf, PT ;  /* 0x0000000f6900780c */ /* 0x040fe40003f04270 */
[----:B------:R-:W-:Y:S01]  /*1d10*/  ISETP.LT.OR P2, PT, R10, 0x21, P6 ;  /* 0x000000210a00780c */ /* 0x000fe20003741670 */
[----:B------:R1:W-:Y:S01]  /*1d20*/  STL.64 [R1], R34 ;  /* 0x0000002201007387 */ /* 0x0003e20000100a00 */
[----:B------:R-:W-:-:S02]  /*1d30*/  ISETP.GT.AND P6, PT, R105, 0xf, PT ;  /* 0x0000000f6900780c */ /* 0x000fc40003fc4270 */
[----:B------:R-:W-:Y:S01]  /*1d40*/  LEA.HI R8, R15, R12, RZ, 0x1 ;  /* 0x0000000c0f087211 */ /* 0x000fe200078f08ff */
[----:B------:R1:W-:Y:S06]  /*1d50*/  STL.64 [R1+0x28], R30 ;  /* 0x0000281e01007387 */ /* 0x0003ec0000100a00 */
[----:B------:R-:W-:Y:S02]  /*1d60*/  @P0 LOP3.LUT R243, R243, 0x80, RZ, 0xfc, !PT ;  /* 0x00000080f3f30812 */ /* 0x000fe400078efcff */
[----:B------:R-:W-:Y:S02]  /*1d70*/  IADD3 R2, P0, R38, UR7, RZ ;  /* 0x0000000726027c10 */ /* 0x000fe4000ff1e0ff */
[----:B------:R-:W-:Y:S01]  /*1d80*/  @!P6 IMAD.SHL.U32 R0, R105, 0x10, RZ ;  /* 0x000000106900e824 */ /* 0x000fe200078e00ff */
[----:B------:R-:W-:-:S02]  /*1d90*/  LOP3.LUT R243, R243, 0xffffffbf, RZ, 0xc0, !PT ;  /* 0xffffffbff3f37812 */ /* 0x000fc400078ec0ff */
[----:B------:R-:W-:Y:S02]  /*1da0*/  IADD3.X R3, R39, UR6, RZ, P0, !PT ;  /* 0x0000000627037c10 */ /* 0x000fe400087fe4ff */
[----:B------:R-:W-:-:S03]  /*1db0*/  IADD3 R4, P1, P0, R4, 0x180, R38 ;  /* 0x0000018004047810 */ /* 0x000fc6000783e026 */
[----:B------:R3:W-:Y:S01]  /*1dc0*/  LDGSTS.E.BYPASS.LTC128B.128 [R242+0x11080], [R2.64], !P5 ;  /* 0x1108000002f27fae */ /* 0x0007e2000e901d4a */
[----:B------:R-:W-:Y:S02]  /*1dd0*/  IADD3.X R5, RZ, UR6, R39, P1, P0 ;  /* 0x00000006ff057c10 */ /* 0x000fe40008fe0427 */
[----:B--2---:R-:W-:Y:S01]  /*1de0*/  CS2R R38, SRZ ;  /* 0x0000000000267805 */ /* 0x004fe2000001ff00 */
[----:B------:R3:W-:Y:S01]  /*1df0*/  LDGSTS.E.BYPASS.LTC128B.128 [R242+0x13080], [R2.64+0x80], !P4 ;  /* 0x1308008002f27fae */ /* 0x0007e2000e101d4a */
[----:B------:R-:W-:-:S03]  /*1e00*/  ISETP.GE.AND P4, PT, R14, c[0x0][0x1fc], PT ;  /* 0x00007f000e007a0c */ /* 0x000fc60003f86270 */
[----:B------:R3:W-:Y:S01]  /*1e10*/  LDGSTS.E.BYPASS.LTC128B.128 [R242+0x15080], [R2.64+0x100], !P3 ;  /* 0x1508010002f27fae */ /* 0x0007e2000d901d4a */
[----:B------:R-:W-:Y:S02]  /*1e20*/  ISETP.LT.OR P0, PT, R10, 0x1, P4 ;  /* 0x000000010a00780c */ /* 0x000fe40002701670 */
[----:B------:R-:W-:Y:S01]  /*1e30*/  ISETP.GE.AND P3, PT, R18, c[0x0][0x1fc], PT ;  /* 0x00007f0012007a0c */ /* 0x000fe20003f66270 */
[----:B------:R2:W-:Y:S01]  /*1e40*/  LDGSTS.E.BYPASS.LTC128B.128 [R242+0x17080], [R4.64], !P2 ;  /* 0x1708000004f27fae */ /* 0x0005e2000d101d4a */
[----:B------:R-:W-:Y:S02]  /*1e50*/  ISETP.GE.AND P2, PT, R19, c[0x0][0x1fc], PT ;  /* 0x00007f0013007a0c */ /* 0x000fe40003f46270 */
[C---:B------:R-:W-:Y:S01]  /*1e60*/  ISETP.LT.OR P5, PT, R10.reuse, 0x1, P3 ;  /* 0x000000010a00780c */ /* 0x040fe20001fa1670 */
[----:B------:R4:W-:Y:S01]  /*1e70*/  @!P6 LDGSTS.E.BYPASS.LTC128B.128 [R0+0x20080], [R36.64] ;  /* 0x200800002400efae */ /* 0x0009e2000b901d4a */
[C---:B------:R-:W-:Y:S02]  /*1e80*/  ISETP.LT.OR P1, PT, R10.reuse, 0x1, P2 ;  /* 0x000000010a00780c */ /* 0x040fe40001721670 */
[----:B------:R-:W-:Y:S01]  /*1e90*/  ISETP.GE.AND P6, PT, R29, c[0x0][0x1fc], PT ;  /* 0x00007f001d007a0c */ /* 0x000fe20003fc6270 */
[----:B------:R-:W0:Y:S01]  /*1ea0*/  LDGDEPBAR ;  /* 0x00000000000079af */ /* 0x000e220000000000 */
[----:B------:R-:W-:-:S03]  /*1eb0*/  ISETP.LT.OR P4, PT, R10, 0x21, P4 ;  /* 0x000000210a00780c */ /* 0x000fc60002781670 */
[----:B------:R1:W-:Y:S01]  /*1ec0*/  LDGSTS.E.BYPASS.LTC128B.128 [R242+0x18080], [R34.64], !P0 ;  /* 0x1808000022f27fae */ /* 0x0003e2000c101d4a */
[----:B------:R-:W-:-:S03]  /*1ed0*/  ISETP.LT.OR P0, PT, R10, 0x1, P6 ;  /* 0x000000010a00780c */ /* 0x000fc60003701670 */
[----:B------:R1:W-:Y:S01]  /*1ee0*/  LDGSTS.E.BYPASS.LTC128B.128 [R242+0x1a080], [R34.64+0x80], !P5 ;  /* 0x1a08008022f27fae */ /* 0x0003e2000e901d4a */
[----:B------:R-:W-:-:S03]  /*1ef0*/  ISETP.LT.OR P5, PT, R10, 0x21, P2 ;  /* 0x000000210a00780c */ /* 0x000fc600017a1670 */
[----:B------:R1:W-:Y:S01]  /*1f00*/  LDGSTS.E.BYPASS.LTC128B.128 [R242+0x1c080], [R34.64+0x100], !P1 ;  /* 0x1c08010022f27fae */ /* 0x0003e2000c901d4a */
[----:B------:R-:W-:Y:S02]  /*1f10*/  ISETP.LT.OR P1, PT, R10, 0x21, P3 ;  /* 0x000000210a00780c */ /* 0x000fe40001f21670 */
[--C-:B---3--:R-:W-:Y:S02]  /*1f20*/  SHF.R.S32.HI R3, RZ, 0x5, R11.reuse ;  /* 0x00000005ff037819 */ /* 0x108fe4000001140b */
[----:B------:R-:W-:Y:S01]  /*1f30*/  ISETP.GE.AND P3, PT, R14, c[0x0][0x16c], PT ;  /* 0x00005b000e007a0c */ /* 0x000fe20003f66270 */
[----:B------:R1:W-:Y:S01]  /*1f40*/  LDGSTS.E.BYPASS.LTC128B.128 [R242+0x1e080], [R34.64+0x180], !P0 ;  /* 0x1e08018022f27fae */ /* 0x0003e2000c101d4a */
[----:B--2---:R-:W-:Y:S02]  /*1f50*/  LEA.HI R4, R11, R3, RZ, 0x1 ;  /* 0x000000030b047211 */ /* 0x004fe400078f08ff */
[----:B------:R-:W-:Y:S02]  /*1f60*/  SHF.R.S32.HI R5, RZ, 0x1f, R24 ;  /* 0x0000001fff057819 */ /* 0x000fe40000011418 */
[----:B----4-:R-:W-:Y:S01]  /*1f70*/  SHF.R.S32.HI R0, RZ, 0x1f, R11 ;  /* 0x0000001fff007819 */ /* 0x010fe2000001140b */
[----:B------:R-:W-:Y:S01]  /*1f80*/  CS2R R36, SRZ ;  /* 0x0000000000247805 */ /* 0x000fe2000001ff00 */
[----:B------:R-:W-:-:S02]  /*1f90*/  SEL R25, RZ, 0x1, P3 ;  /* 0x00000001ff197807 */ /* 0x000fc40001800000 */
[----:B------:R-:W-:Y:S02]  /*1fa0*/  LEA.HI R0, R0, R3, RZ, 0x2 ;  /* 0x0000000300007211 */ /* 0x000fe400078f10ff */
[----:B------:R-:W-:Y:S02]  /*1fb0*/  LOP3.LUT P3, RZ, R23, 0x4, RZ, 0xc0, !PT ;  /* 0x0000000417ff7812 */ /* 0x000fe4000786c0ff */
[----:B------:R-:W-:Y:S02]  /*1fc0*/  LOP3.LUT R2, R0, 0xfffffffc, RZ, 0xc0, !PT ;  /* 0xfffffffc00027812 */ /* 0x000fe400078ec0ff */
[----:B------:R-:W-:Y:S01]  /*1fd0*/  LOP3.LUT R0, R4, 0xfffffffe, RZ, 0xc0, !PT ;  /* 0xfffffffe04007812 */ /* 0x000fe200078ec0ff */
[----:B------:R-:W-:Y:S02]  /*1fe0*/  IMAD.U32 R4, RZ, RZ, UR8 ;  /* 0x00000008ff047e24 */ /* 0x000fe4000f8e00ff */
[C---:B------:R-:W-:Y:S01]  /*1ff0*/  IMAD.IADD R17, R3.reuse, 0x1, -R2 ;  /* 0x0000000103117824 */ /* 0x040fe200078e0a02 */
[----:B------:R-:W-:Y:S01]  /*2000*/  LOP3.LUT R2, R8, 0xfffffffe, RZ, 0xc0, !PT ;  /* 0xfffffffe08027812 */ /* 0x000fe200078ec0ff */
[----:B------:R-:W-:Y:S01]  /*2010*/  IMAD.IADD R236, R3, 0x1, -R0 ;  /* 0x0000000103ec7824 */ /* 0x000fe200078e0a00 */
[----:B------:R-:W-:-:S02]  /*2020*/  LEA.HI R0, R5, R13, RZ, 0x3 ;  /* 0x0000000d05007211 */ /* 0x000fc400078f18ff */
[----:B------:R-:W-:Y:S01]  /*2030*/  LEA.HI R3, R28, R105, RZ, 0x7 ;  /* 0x000000691c037211 */ /* 0x000fe200078f38ff */
[----:B------:R-:W-:Y:S01]  /*2040*/  IMAD.IADD R12, R12, 0x1, -R2 ;  /* 0x000000010c0c7824 */ /* 0x000fe200078e0a02 */
[----:B------:R-:W-:Y:S02]  /*2050*/  LOP3.LUT R0, R0, 0xfffffff8, RZ, 0xc0, !PT ;  /* 0xfffffff800007812 */ /* 0x000fe400078ec0ff */
[----:B------:R-:W-:Y:S02]  /*2060*/  SHF.R.S32.HI R9, RZ, 0x7, R3 ;  /* 0x00000007ff097819 */ /* 0x000fe40000011403 */
[----:B------:R-:W-:Y:S01]  /*2070*/  IADD3 R2, P0, R34, UR8, RZ ;  /* 0x0000000822027c10 */ /* 0x000fe2000ff1e0ff */
[----:B------:R-:W-:Y:S01]  /*2080*/  IMAD.IADD R13, R13, 0x1, -R0 ;  /* 0x000000010d0d7824 */ /* 0x000fe200078e0a00 */
[----:B------:R-:W-:Y:S02]  /*2090*/  LEA.HI R0, R3, R9, RZ, 0x1 ;  /* 0x0000000903007211 */ /* 0x000fe400078f08ff */
[----:B------:R-:W-:-:S02]  /*20a0*/  IADD3.X R3, R35, UR14, RZ, P0, !PT ;  /* 0x0000000e23037c10 */ /* 0x000fc400087fe4ff */
[----:B------:R-:W-:Y:S02]  /*20b0*/  LOP3.LUT R5, R0, 0xfffffffe, RZ, 0xc0, !PT ;  /* 0xfffffffe00057812 */ /* 0x000fe400078ec0ff */
[----:B------:R-:W-:Y:S02]  /*20c0*/  P2R R0, PR, RZ, 0x10 ;  /* 0x00000010ff007803 */ /* 0x000fe40000000000 */
[----:B------:R-:W-:Y:S02]  /*20d0*/  ISETP.LT.OR P4, PT, R10, 0x21, P6 ;  /* 0x000000210a00780c */ /* 0x000fe40003781670 */
[----:B------:R-:W-:Y:S02]  /*20e0*/  ISETP.NE.AND P2, PT, R0, RZ, PT ;  /* 0x000000ff0000720c */ /* 0x000fe40003f45270 */
[----:B------:R-:W-:Y:S02]  /*20f0*/  P2R R0, PR, RZ, 0x2 ;  /* 0x00000002ff007803 */ /* 0x000fe40000000000 */
[----:B------:R-:W-:-:S02]  /*2100*/  IADD3 R4, P1, P0, R4, 0x180, R34 ;  /* 0x0000018004047810 */ /* 0x000fc4000783e022 */
[----:B------:R-:W-:Y:S01]  /*2110*/  ISETP.NE.AND P6, PT, R0, RZ, PT ;  /* 0x000000ff0000720c */ /* 0x000fe20003fc5270 */
[----:B------:R-:W-:Y:S01]  /*2120*/  IMAD.IADD R0, R9, 0x1, -R5 ;  /* 0x0000000109007824 */ /* 0x000fe200078e0a05 */
[----:B------:R-:W-:Y:S02]  /*2130*/  IADD3.X R5, RZ, UR14, R35, P1, P0 ;  /* 0x0000000eff057c10 */ /* 0x000fe40008fe0423 */
[----:B------:R-:W-:Y:S01]  /*2140*/  ISETP.GE.AND P1, PT, R14, c[0x0][0x1fc], PT ;  /* 0x00007f000e007a0c */ /* 0x000fe20003f26270 */
[----:B------:R-:W-:Y:S01]  /*2150*/  IMAD R14, R0, -0x8, R27 ;  /* 0xfffffff8000e7824 */ /* 0x000fe200078e021b */
[----:B------:R-:W-:Y:S01]  /*2160*/  LOP3.LUT R0, R15, 0xfffffff0, RZ, 0xc0, !PT ;  /* 0xfffffff00f007812 */ /* 0x000fe200078ec0ff */
[----:B------:R2:W-:Y:S01]  /*2170*/  LDGSTS.E.BYPASS.LTC128B.128 [R242+0x19080], [R2.64], !P2 ;  /* 0x1908000002f27fae */ /* 0x0005e2000d101d4a */
[----:B------:R-:W-:Y:S02]  /*2180*/  SEL R22, RZ, 0x1, P1 ;  /* 0x00000001ff167807 */ /* 0x000fe40000800000 */
[C---:B------:R-:W-:Y:S01]  /*2190*/  ISETP.GE.AND P1, PT, R105.reuse, 0x10, PT ;  /* 0x000000106900780c */ /* 0x040fe20003f26270 */
[----:B------:R-:W-:Y:S01]  /*21a0*/  IMAD.IADD R0, R105, 0x1, -R0 ;  /* 0x0000000169007824 */ /* 0x000fe200078e0a00 */
[C---:B------:R-:W-:Y:S01]  /*21b0*/  ISETP.GE.AND P0, PT, R18.reuse, c[0x0][0x1fc], PT ;  /* 0x00007f0012007a0c */ /* 0x040fe20003f06270 */
[----:B------:R2:W-:Y:S01]  /*21c0*/  LDGSTS.E.BYPASS.LTC128B.128 [R242+0x1b080], [R2.64+0x80], !P6 ;  /* 0x1b08008002f27fae */ /* 0x0005e2000f101d4a */
[----:B------:R-:W-:-:S02]  /*21d0*/  ISETP.GE.AND P2, PT, R18, c[0x0][0x16c], PT ;  /* 0x00005b0012007a0c */ /* 0x000fc40003f46270 */
[----:B------:R-:W-:Y:S01]  /*21e0*/  SEL R15, RZ, 0xffffffff, P0 ;  /* 0xffffffffff0f7807 */ /* 0x000fe20000000000 */
[----:B------:R2:W-:Y:S01]  /*21f0*/  LDGSTS.E.BYPASS.LTC128B.128 [R242+0x1d080], [R2.64+0x100], !P5 ;  /* 0x1d08010002f27fae */ /* 0x0005e2000e901d4a */
[----:B------:R-:W-:Y:S02]  /*2200*/  ISETP.GE.AND P5, PT, R19, c[0x0][0x16c], PT ;  /* 0x00005b0013007a0c */ /* 0x000fe40003fa6270 */
[----:B------:R-:W-:Y:S01]  /*2210*/  ISETP.GE.AND P6, PT, R29, c[0x0][0x1fc], PT ;  /* 0x00007f001d007a0c */ /* 0x000fe20003fc6270 */
[----:B------:R3:W-:Y:S01]  /*2220*/  LDGSTS.E.BYPASS.LTC128B.128 [R242+0x1f080], [R4.64], !P4 ;  /* 0x1f08000004f27fae */ /* 0x0007e2000e101d4a */
[----:B------:R-:W-:Y:S02]  /*2230*/  ISETP.GE.AND P4, PT, R19, c[0x0][0x1fc], PT ;  /* 0x00007f0013007a0c */ /* 0x000fe40003f86270 */
[----:B------:R-:W-:Y:S02]  /*2240*/  LOP3.LUT P0, RZ, R23, 0x2, RZ, 0xc0, !PT ;  /* 0x0000000217ff7812 */ /* 0x000fe4000780c0ff */
[----:B------:R-:W-:-:S02]  /*2250*/  SEL R16, RZ, 0xffffffff, P2 ;  /* 0xffffffffff107807 */ /* 0x000fc40001000000 */
[----:B------:R-:W-:Y:S02]  /*2260*/  SEL R19, RZ, 0x4, P4 ;  /* 0x00000004ff137807 */ /* 0x000fe40002000000 */
[----:B------:R-:W-:Y:S02]  /*2270*/  SEL R18, RZ, 0x4, P5 ;  /* 0x00000004ff127807 */ /* 0x000fe40002800000 */
[----:B------:R-:W-:Y:S02]  /*2280*/  SEL R250, RZ, 0x8, P6 ;  /* 0x00000008fffa7807 */ /* 0x000fe40003000000 */
[----:B--2---:R-:W-:Y:S02]  /*2290*/  LOP3.LUT R2, R11, 0xffffffe0, RZ, 0xc0, !PT ;  /* 0xffffffe00b027812 */ /* 0x004fe400078ec0ff */
[----:B------:R-:W-:Y:S01]  /*22a0*/  SHF.R.S32.HI R3, RZ, 0x1f, R0 ;  /* 0x0000001fff037819 */ /* 0x000fe20000011400 */
[----:B---3--:R-:W-:Y:S02]  /*22b0*/  IMAD R4, R21, c[0x0][0x240], RZ ;  /* 0x0000900015047a24 */ /* 0x008fe400078e02ff */
[----:B------:R-:W-:Y:S01]  /*22c0*/  IMAD.IADD R2, R105, 0x1, -R2 ;  /* 0x0000000169027824 */ /* 0x000fe200078e0a02 */
[----:B------:R-:W-:Y:S01]  /*22d0*/  LEA.HI R233, R3, R0, RZ, 0x3 ;  /* 0x0000000003e97211 */ /* 0x000fe200078f18ff */
[----:B------:R-:W-:-:S02]  /*22e0*/  IMAD R21, R26, c[0x0][0x244], R4 ;  /* 0x000091001a157a24 */ /* 0x000fc400078e0204 */
[----:B------:R-:W-:Y:S01]  /*22f0*/  IMAD.SHL.U32 R4, R236, 0x10, RZ ;  /* 0x00000010ec047824 */ /* 0x000fe200078e00ff */
[----:B------:R-:W-:Y:S02]  /*2300*/  SHF.R.S32.HI R5, RZ, 0x1f, R2 ;  /* 0x0000001fff057819 */ /* 0x000fe40000011402 */
[C---:B------:R-:W-:Y:S01]  /*2310*/  LOP3.LUT R3, R233.reuse, 0xfffffff8, RZ, 0xc0, !PT ;  /* 0xfffffff8e9037812 */ /* 0x040fe200078ec0ff */
[----:B------:R-:W-:Y:S01]  /*2320*/  IMAD.SHL.U32 R233, R233, 0x40, RZ ;  /* 0x00000040e9e97824 */ /* 0x000fe200078e00ff */
[----:B------:R-:W-:Y:S01]  /*2330*/  LEA.HI R10, R5, R2, RZ, 0x2 ;  /* 0x00000002050a7211 */ /* 0x000fe200078f10ff */
[----:B------:R-:W-:Y:S02]  /*2340*/  @!P1 IMAD.SHL.U32 R5, R105, 0x10, RZ ;  /* 0x0000001069059824 */ /* 0x000fe400078e00ff */
[----:B------:R-:W-:Y:S01]  /*2350*/  IMAD.IADD R8, R0, 0x1, -R3 ;  /* 0x0000000100087824 */ /* 0x000fe200078e0a03 */
[----:B------:R-:W-:Y:S01]  /*2360*/  LOP3.LUT R0, R10, 0xfffffffc, RZ, 0xc0, !PT ;  /* 0xfffffffc0a007812 */ /* 0x000fe200078ec0ff */
[----:B------:R-:W-:Y:S01]  /*2370*/  IMAD.SHL.U32 R3, R23, 0x40, RZ ;  /* 0x0000004017037824 */ /* 0x000fe200078e00ff */
[----:B------:R2:W-:Y:S01]  /*2380*/  @!P1 LDGSTS.E.BYPASS.LTC128B.128 [R5+0x20180], [R32.64] ;  /* 0x2018000020059fae */ /* 0x0005e2000b901d4a */
[----:B------:R-:W-:-:S02]  /*2390*/  R2P PR, R13, 0x6 ;  /* 0x000000060d007804 */ /* 0x000fc40000000000 */
[----:B------:R-:W-:Y:S01]  /*23a0*/  IMAD.IADD R11, R2, 0x1, -R0 ;  /* 0x00000001020b7824 */ /* 0x000fe200078e0a00 */
[----:B------:R-:W-:Y:S01]  /*23b0*/  LOP3.LUT R0, R3, 0x1c0, RZ, 0xc0, !PT ;  /* 0x000001c003007812 */ /* 0x000fe200078ec0ff */
[----:B------:R-:W-:Y:S01]  /*23c0*/  IMAD.SHL.U32 R2, R251, 0x8, RZ ;  /* 0x00000008fb027824 */ /* 0x000fe200078e00ff */
[----:B------:R-:W-:Y:S01]  /*23d0*/  LOP3.LUT R233, R233, 0xfffffe00, RZ, 0xc0, !PT ;  /* 0xfffffe00e9e97812 */ /* 0x000fe200078ec0ff */
[----:B------:R-:W-:Y:S01]  /*23e0*/  IMAD R11, R11, -0x2, R14 ;  /* 0xfffffffe0b0b7824 */ /* 0x000fe200078e020e */
[----:B------:R-:W-:Y:S01]  /*23f0*/  SHF.R.U32.HI R3, RZ, 0x3, R0 ;  /* 0x00000003ff037819 */ /* 0x000fe20000011600 */
[----:B------:R-:W-:Y:S01]  /*2400*/  IMAD.MOV.U32 R14, RZ, RZ, 0x20 ;  /* 0x00000020ff0e7424 */ /* 0x000fe200078e00ff */
[----:B------:R-:W-:Y:S01]  /*2410*/  LOP3.LUT R2, R2, 0x8, RZ, 0xc0, !PT ;  /* 0x0000000802027812 */ /* 0x000fe200078ec0ff */
[----:B------:R-:W-:Y:S01]  /*2420*/  IMAD R236, R236, 0x400, R233 ;  /* 0x00000400ecec7824 */ /* 0x000fe200078e02e9 */
[----:B------:R-:W-:Y:S01]  /*2430*/  LOP3.LUT R4, R0, 0x10, R4, 0xf8, !PT ;  /* 0x0000001000047812 */ /* 0x000fe200078ef804 */
[----:B------:R-:W0:Y:S01]  /*2440*/  LDGDEPBAR ;  /* 0x00000000000079af */ /* 0x000e220000000000 */
[----:B------:R-:W-:-:S02]  /*2450*/  LOP3.LUT R7, R3, R2, R0, 0x1e, !PT ;  /* 0x0000000203077212 */ /* 0x000fc400078e1e00 */
[----:B------:R-:W-:Y:S01]  /*2460*/  LOP3.LUT R231, R3, R4, R2, 0x1e, !PT ;  /* 0x0000000403e77212 */ /* 0x000fe200078e1e02 */
[----:B------:R-:W-:Y:S01]  /*2470*/  IMAD.SHL.U32 R3, R12, 0x20, RZ ;  /* 0x000000200c037824 */ /* 0x000fe200078e00ff */
[----:B------:R-:W-:Y:S01]  /*2480*/  SEL R246, R14, 0xffffffe0, !P1 ;  /* 0xffffffe00ef67807 */ /* 0x000fe20004800000 */
[----:B------:R-:W-:Y:S01]  /*2490*/  IMAD.SHL.U32 R2, R9, 0x8, RZ ;  /* 0x0000000809027824 */ /* 0x000fe200078e00ff */
[----:B------:R-:W-:Y:S01]  /*24a0*/  LOP3.LUT P1, RZ, R8, 0x2, RZ, 0xc0, !PT ;  /* 0x0000000208ff7812 */ /* 0x000fe2000782c0ff */
[C---:B------:R-:W-:Y:S01]  /*24b0*/  IMAD R4, R12.reuse, 0x2, R9 ;  /* 0x000000020c047824 */ /* 0x040fe200078e0209 */
[----:B------:R-:W-:Y:S01]  /*24c0*/  ISETP.GE.AND P4, PT, R29, c[0x0][0x16c], PT ;  /* 0x00005b001d007a0c */ /* 0x000fe20003f86270 */
[----:B------:R-:W-:Y:S01]  /*24d0*/  IMAD R231, R12, 0x200, R231 ;  /* 0x000002000ce77824 */ /* 0x000fe200078e02e7 */
[----:B------:R-:W-:Y:S02]  /*24e0*/  ISETP.GT.AND P6, PT, R11, 0x31, PT ;  /* 0x000000310b00780c */ /* 0x000fe40003fc4270 */
[----:B------:R-:W-:Y:S01]  /*24f0*/  SEL R249, RZ, 0x8, P4 ;  /* 0x00000008fff97807 */ /* 0x000fe20002000000 */
[----:B--2---:R-:W-:-:S02]  /*2500*/  IMAD.SHL.U32 R5, R13, 0x40, RZ ;  /* 0x000000400d057824 */ /* 0x004fc400078e00ff */
[----:B------:R-:W-:-:S03]  /*2510*/  IMAD.SHL.U32 R234, R231, 0x2, RZ ;  /* 0x00000002e7ea7824 */ /* 0x000fc600078e00ff */
[----:B------:R-:W-:Y:S02]  /*2520*/  LOP3.LUT R0, R5, 0x1c0, RZ, 0xc0, !PT ;  /* 0x000001c005007812 */ /* 0x000fe400078ec0ff */
[----:B------:R-:W-:Y:S02]  /*2530*/  LOP3.LUT R5, R3, 0x20, RZ, 0xc0, !PT ;  /* 0x0000002003057812 */ /* 0x000fe400078ec0ff */
[----:B------:R-:W-:Y:S01]  /*2540*/  LOP3.LUT R3, R0, 0x8, R2, 0xf8, !PT ;  /* 0x0000000800037812 */ /* 0x000fe200078ef802 */
[----:B------:R-:W-:Y:S01]  /*2550*/  IMAD.U32 R2, R4, 0x200, R7 ;  /* 0x0000020004027824 */ /* 0x000fe200078e0007 */
[----:B------:R-:W-:Y:S02]  /*2560*/  SHF.R.U32.HI R0, RZ, 0x3, R0 ;  /* 0x00000003ff007819 */ /* 0x000fe40000011600 */
[----:B------:R-:W-:Y:S01]  /*2570*/  SHF.R.U32.HI R4, RZ, 0x2, R10 ;  /* 0x00000002ff047819 */ /* 0x000fe2000001160a */
[----:B------:R-:W-:Y:S01]  /*2580*/  IMAD.SHL.U32 R2, R2, 0x2, RZ ;  /* 0x0000000202027824 */ /* 0x000fe200078e00ff */
[----:B------:R-:W-:Y:S01]  /*2590*/  LOP3.LUT R7, R3, R0, RZ, 0x3c, !PT ;  /* 0x0000000003077212 */ /* 0x000fe200078e3cff */
[----:B------:R-:W-:Y:S01]  /*25a0*/  IMAD.SHL.U32 R3, R15, 0x2, RZ ;  /* 0x000000020f037824 */ /* 0x000fe200078e00ff */
[----:B------:R-:W-:Y:S01]  /*25b0*/  LOP3.LUT R0, R24, 0x3ffffffc, RZ, 0xc0, !PT ;  /* 0x3ffffffc18007812 */ /* 0x000fe200078ec0ff */
[----:B------:R-:W-:Y:S01]  /*25c0*/  IMAD R248, R17, 0x10, R4 ;  /* 0x0000001011f87824 */ /* 0x000fe200078e0204 */
[----:B------:R-:W-:Y:S01]  /*25d0*/  LOP3.LUT R13, R5, 0x18, R6, 0xf8, !PT ;  /* 0x00000018050d7812 */ /* 0x000fe200078ef806 */
[----:B------:R-:W-:Y:S01]  /*25e0*/  IMAD.SHL.U32 R4, R16, 0x2, RZ ;  /* 0x0000000210047824 */ /* 0x000fe200078e00ff */
[----:B------:R-:W-:Y:S01]  /*25f0*/  LOP3.LUT R9, R3, 0x2, R22, 0xe2, !PT ;  /* 0x0000000203097812 */ /* 0x000fe200078ee216 */
[----:B------:R-:W-:Y:S01]  /*2600*/  IMAD.IADD R0, R105, 0x1, -R0 ;  /* 0x0000000169007824 */ /* 0x000fe200078e0a00 */
[----:B------:R-:W-:Y:S01]  /*2610*/  SEL R3, R14, 0xffffffe0, !P0 ;  /* 0xffffffe00e037807 */ /* 0x000fe20004000000 */
[----:B------:R-:W-:Y:S01]  /*2620*/  IMAD.SHL.U32 R6, R17, 0x400, RZ ;  /* 0x0000040011067824 */ /* 0x000fe200078e00ff */
[C---:B------:R-:W-:Y:S01]  /*2630*/  LOP3.LUT P0, RZ, R8.reuse, 0x4, RZ, 0xc0, !PT ;  /* 0x0000000408ff7812 */ /* 0x040fe2000780c0ff */
[----:B------:R-:W-:Y:S01]  /*2640*/  IMAD.SHL.U32 R5, R8, 0x40, RZ ;  /* 0x0000004008057824 */ /* 0x000fe200078e00ff */
[----:B------:R-:W-:Y:S01]  /*2650*/  LOP3.LUT R8, R4, 0x2, R25, 0xe2, !PT ;  /* 0x0000000204087812 */ /* 0x000fe200078ee219 */
[----:B------:R-:W-:Y:S01]  /*2660*/  IMAD R4, R0, 0x2, R6 ;  /* 0x0000000200047824 */ /* 0x000fe200078e0206 */
[----:B------:R-:W-:Y:S01]  /*2670*/  LOP3.LUT R9, R9, R19, RZ, 0xfc, !PT ;  /* 0x0000001309097212 */ /* 0x000fe200078efcff */
[----:B------:R-:W-:Y:S01]  /*2680*/  IMAD.IADD R3, R2, 0x1, R3 ;  /* 0x0000000102037824 */ /* 0x000fe200078e0203 */
[----:B------:R-:W-:Y:S01]  /*2690*/  LOP3.LUT R0, R5, 0x1c0, RZ, 0xc0, !PT ;  /* 0x000001c005007812 */ /* 0x000fe200078ec0ff */
[----:B------:R-:W-:Y:S01]  /*26a0*/  IMAD.SHL.U32 R5, R12, 0x8, RZ ;  /* 0x000000080c057824 */ /* 0x000fe200078e00ff */
[----:B------:R-:W-:Y:S01]  /*26b0*/  LOP3.LUT R252, R8, R18, RZ, 0xfc, !PT ;  /* 0x0000001208fc7212 */ /* 0x000fe200078efcff */
[----:B------:R-:W-:Y:S01]  /*26c0*/  IMAD.IADD R7, R4, 0x1, R7 ;  /* 0x0000000104077824 */ /* 0x000fe200078e0207 */
[--C-:B------:R-:W-:Y:S01]  /*26d0*/  SHF.R.U32.HI R4, RZ, 0x3, R0.reuse ;  /* 0x00000003ff047819 */ /* 0x100fe20000011600 */
[----:B------:R1:W-:Y:S01]  /*26e0*/  STL [R1+0x10], R9 ;  /* 0x0000100901007387 */ /* 0x0003e20000100800 */
[----:B------:R-:W-:Y:S01]  /*26f0*/  LOP3.LUT R5, R0, 0x8, R5, 0xf8, !PT ;  /* 0x0000000800057812 */ /* 0x000fe200078ef805 */
[----:B------:R-:W-:Y:S01]  /*2700*/  CS2R R104, SRZ ;  /* 0x0000000000687805 */ /* 0x000fe2000001ff00 */
[----:B------:R-:W-:-:S02]  /*2710*/  LOP3.LUT R0, R4, R13, R0, 0x1e, !PT ;  /* 0x0000000d04007212 */ /* 0x000fc400078e1e00 */
[----:B------:R-:W-:Y:S02]  /*2720*/  LOP3.LUT R4, R5, R4, RZ, 0x3c, !PT ;  /* 0x0000000405047212 */ /* 0x000fe400078e3cff */
[-C--:B------:R-:W-:Y:S02]  /*2730*/  LOP3.LUT R0, R0, R233.reuse, RZ, 0xfc, !PT ;  /* 0x000000e900007212 */ /* 0x080fe400078efcff */
[C---:B------:R-:W-:Y:S01]  /*2740*/  IADD3 R233, R4.reuse, R233, R6 ;  /* 0x000000e904e97210 */ /* 0x040fe20007ffe006 */
[----:B------:R-:W-:Y:S01]  /*2750*/  IMAD.IADD R236, R4, 0x1, R236 ;  /* 0x0000000104ec7824 */ /* 0x000fe200078e02ec */
[----:B------:R-:W-:Y:S01]  /*2760*/  LEA R244, R7, 0x20280, 0x1 ;  /* 0x0002028007f47811 */ /* 0x000fe200078e08ff */
[----:B------:R-:W-:Y:S01]  /*2770*/  IMAD.MOV.U32 R4, RZ, RZ, 0x40 ;  /* 0x00000040ff047424 */ /* 0x000fe200078e00ff */
[----:B------:R-:W-:Y:S01]  /*2780*/  SEL R5, R14, 0xffffffe0, !P1 ;  /* 0xffffffe00e057807 */ /* 0x000fe20004800000 */
[----:B------:R-:W-:Y:S01]  /*2790*/  IMAD.IADD R6, R31, 0x1, R21 ;  /* 0x000000011f067824 */ /* 0x000fe200078e0215 */
[C---:B------:R-:W-:Y:S01]  /*27a0*/  IADD3 R245, R244.reuse, 0x40, RZ ;  /* 0x00000040f4f57810 */ /* 0x040fe20007ffe0ff */
[----:B------:R-:W-:Y:S01]  /*27b0*/  IMAD.IADD R247, R244, 0x1, R246 ;  /* 0x00000001f4f77824 */ /* 0x000fe200078e02f6 */
[C---:B------:R-:W-:Y:S01]  /*27c0*/  SEL R228, R4.reuse, 0xffffffc0, !P3 ;  /* 0xffffffc004e47807 */ /* 0x040fe20005800000 */
[----:B------:R-:W-:Y:S01]  /*27d0*/  IMAD R230, R233, 0x2, R5 ;  /* 0x00000002e9e67824 */ /* 0x000fe200078e0205 */
[----:B------:R-:W-:Y:S01]  /*27e0*/  SEL R4, R4, 0xffffffc0, !P0 ;  /* 0xffffffc004047807 */ /* 0x000fe20004000000 */
[----:B------:R1:W-:Y:S01]  /*27f0*/  STL [R1+0x14], R6 ;  /* 0x0000140601007387 */ /* 0x0003e20000100800 */
[----:B------:R-:W-:Y:S01]  /*2800*/  ISETP.GT.AND P0, PT, R11, RZ, PT ;  /* 0x000000ff0b00720c */ /* 0x000fe20003f04270 */
[--C-:B------:R-:W-:Y:S01]  /*2810*/  IMAD R231, R231, 0x2, R228.reuse ;  /* 0x00000002e7e77824 */ /* 0x100fe200078e02e4 */
[----:B------:R-:W-:Y:S01]  /*2820*/  @P2 IADD3 R245, R244, -0x40, RZ ;  /* 0xffffffc0f4f52810 */ /* 0x000fe20007ffe0ff */
[----:B------:R-:W-:Y:S01]  /*2830*/  IMAD.IADD R229, R2, 0x1, R228 ;  /* 0x0000000102e57824 */ /* 0x000fe200078e02e4 */
[----:B------:R-:W-:Y:S01]  /*2840*/  ISETP.GT.AND P2, PT, R11, 0x1, PT ;  /* 0x000000010b00780c */ /* 0x000fe20003f44270 */
[----:B------:R-:W-:Y:S01]  /*2850*/  IMAD.SHL.U32 R235, R233, 0x2, RZ ;  /* 0x00000002e9eb7824 */ /* 0x000fe200078e00ff */
[----:B------:R-:W-:Y:S01]  /*2860*/  ISETP.GT.AND P1, PT, R11, 0x10, PT ;  /* 0x000000100b00780c */ /* 0x000fe20003f24270 */
[----:B------:R-:W-:Y:S01]  /*2870*/  IMAD.IADD R228, R228, 0x1, R3 ;  /* 0x00000001e4e47824 */ /* 0x000fe200078e0203 */
[----:B------:R-:W-:Y:S01]  /*2880*/  LEA R236, R236, 0x22280, 0x1 ;  /* 0x00022280ecec7811 */ /* 0x000fe200078e08ff */
[----:B------:R-:W-:Y:S01]  /*2890*/  IMAD.SHL.U32 R0, R0, 0x2, RZ ;  /* 0x0000000200007824 */ /* 0x000fe200078e00ff */
[----:B------:R-:W-:Y:S01]  /*28a0*/  LOP3.LUT R250, R9, R250, RZ, 0xfc, !PT ;  /* 0x000000fa09fa7212 */ /* 0x000fe200078efcff */
[----:B------:R-:W-:Y:S01]  /*28b0*/  IMAD R233, R233, 0x2, R4 ;  /* 0x00000002e9e97824 */ /* 0x000fe200078e0204 */
[----:B------:R-:W-:Y:S01]  /*28c0*/  LOP3.LUT R249, R252, R249, RZ, 0xfc, !PT ;  /* 0x000000f9fcf97212 */ /* 0x000fe200078efcff */
[----:B------:R-:W-:Y:S01]  /*28d0*/  IMAD.IADD R237, R5, 0x1, R236 ;  /* 0x0000000105ed7824 */ /* 0x000fe200078e02ec */
[----:B------:R-:W-:Y:S01]  /*28e0*/  @P0 LOP3.LUT R243, R243, 0x40, RZ, 0xfc, !PT ;  /* 0x00000040f3f30812 */ /* 0x000fe200078efcff */
[----:B------:R-:W-:Y:S01]  /*28f0*/  IMAD.IADD R246, R246, 0x1, R245 ;  /* 0x00000001f6f67824 */ /* 0x000fe200078e02f5 */
[----:B------:R-:W-:Y:S01]  /*2900*/  ISETP.GT.AND P0, PT, R11, 0x11, PT ;  /* 0x000000110b00780c */ /* 0x000fe20003f04270 */
[C---:B------:R-:W-:Y:S01]  /*2910*/  IMAD.IADD R232, R4.reuse, 0x1, R230 ;  /* 0x0000000104e87824 */ /* 0x040fe200078e02e6 */
[----:B------:R-:W-:Y:S01]  /*2920*/  LOP3.LUT R243, R243, 0xffffffdf, RZ, 0xc0, !PT ;  /* 0xffffffdff3f37812 */ /* 0x000fe200078ec0ff */
[----:B------:R-:W-:-:S02]  /*2930*/  IMAD.IADD R239, R4, 0x1, R236 ;  /* 0x0000000104ef7824 */ /* 0x000fc400078e02ec */
[----:B------:R-:W-:Y:S01]  /*2940*/  IMAD.IADD R238, R4, 0x1, R237 ;  /* 0x0000000104ee7824 */ /* 0x000fe200078e02ed */
        /* <DEDUP_REMOVED lines=11> */
[----:B------:R-:W-:-:S04]  /*2a00*/  @P1 LOP3.LUT R243, R243, 0x2, RZ, 0xfc, !PT ;  /* 0x00000002f3f31812 */ /* 0x000fc800078efcff */
[----:B------:R-:W-:-:S04]  /*2a10*/  LOP3.LUT R243, R243, 0xfffffffe, RZ, 0xc0, !PT ;  /* 0xfffffffef3f37812 */ /* 0x000fc800078ec0ff */
[----:B-1----:R-:W-:Y:S02]  /*2a20*/  @P0 LOP3.LUT R243, R243, 0x1, RZ, 0xfc, !PT ;  /* 0x00000001f3f30812 */ /* 0x002fe400078efcff */
.L_x_614:
        /* <DEDUP_REMOVED lines=8> */
[----:B------:R-:W-:Y:S03]  /*2ab0*/  LOP3.LUT P2, RZ, R243, 0x4, RZ, 0xc0, !PT ;  /* 0x00000004f3ff7812 */ /* 0x000fe6000784c0ff */
[----:B------:R-:W-:Y:S01]  /*2ac0*/  PLOP3.LUT P5, PT, PT, PT, UP0, 0x80, 0x0 ;  /* 0x000000000000781c */ /* 0x000fe20003faf008 */
[----:B-1----:R-:W-:Y:S05]  /*2ad0*/  LDSM.16.M88.4 R16, [R235+0x10080] ;  /* 0x01008000eb10783b */ /* 0x002fea0000000200 */
[----:B------:R-:W1:Y:S05]  /*2ae0*/  LDSM.16.M88.4 R8, [R2+0x80] ;  /* 0x000080000208783b */ /* 0x000e6a0000000200 */
[----:B------:R-:W2:Y:S05]  /*2af0*/  LDSM.16.M88.4 R20, [R2+0x1080] ;  /* 0x001080000214783b */ /* 0x000eaa0000000200 */
[----:B------:R-:W-:Y:S05]  /*2b00*/  LDSM.16.M88.4 R24, [R230+0x10080] ;  /* 0x01008000e618783b */ /* 0x000fea0000000200 */
[----:B------:R-:W3:Y:S05]  /*2b10*/  LDSM.16.M88.4 R28, [R3+0x80] ;  /* 0x00008000031c783b */ /* 0x000eea0000000200 */
[----:B------:R-:W4:Y:S05]  /*2b20*/  LDSM.16.M88.4 R32, [R3+0x1080] ;  /* 0x001080000320783b */ /* 0x000f2a0000000200 */
[----:B------:R-:W-:Y:S05]  /*2b30*/  LDSM.16.M88.4 R164, [R233+0x10080] ;  /* 0x01008000e9a4783b */ /* 0x000fea0000000200 */
[----:B------:R-:W5:Y:S05]  /*2b40*/  LDSM.16.M88.4 R168, [R229+0x80] ;  /* 0x00008000e5a8783b */ /* 0x000f6a0000000200 */
[----:B------:R-:W-:Y:S01]  /*2b50*/  LDSM.16.M88.4 R172, [R228+0x80] ;  /* 0x00008000e4ac783b */ /* 0x000fe20000000200 */
[C---:B-1----:R-:W-:Y:S04]  /*2b60*/  HMMA.16816.F32 R4, R16.reuse, R8, RZ ;  /* 0x000000081004723c */ /* 0x042fe800000018ff */
[----:B------:R-:W-:Y:S05]  /*2b70*/  LDS R193, [R248.X4+0x20080] ;  /* 0x02008000f8c17984 */ /* 0x000fea0000004800 */
[----:B------:R-:W-:Y:S01]  /*2b80*/  LDS R192, [R248.X4+0x200a0] ;  /* 0x0200a000f8c07984 */ /* 0x000fe20000004800 */
[C---:B------:R-:W-:Y:S08]  /*2b90*/  HMMA.16816.F32 R8, R16.reuse, R10, RZ ;  /* 0x0000000a1008723c */ /* 0x040ff000000018ff */
[C---:B--2---:R-:W-:Y:S08]  /*2ba0*/  HMMA.16816.F32 R12, R16.reuse, R20, RZ ;  /* 0x00000014100c723c */ /* 0x044ff000000018ff */
[----:B------:R-:W-:Y:S01]  /*2bb0*/  HMMA.16816.F32 R16, R16, R22, RZ ;  /* 0x000000161010723c */ /* 0x000fe200000018ff */
[----:B------:R-:W1:Y:S07]  /*2bc0*/  LDSM.16.M88.4 R20, [R229+0x1080] ;  /* 0x00108000e514783b */ /* 0x000e6e0000000200 */
[C---:B---3--:R-:W-:Y:S08]  /*2bd0*/  HMMA.16816.F32 R4, R24.reuse, R28, R4 ;  /* 0x0000001c1804723c */ /* 0x048ff00000001804 */
[C---:B------:R-:W-:Y:S01]  /*2be0*/  HMMA.16816.F32 R8, R24.reuse, R30, R8 ;  /* 0x0000001e1808723c */ /* 0x040fe20000001808 */
[----:B------:R-:W2:Y:S07]  /*2bf0*/  LDSM.16.M88.4 R28, [R232+0x10080] ;  /* 0x01008000e81c783b */ /* 0x000eae0000000200 */
[C---:B----4-:R-:W-:Y:S08]  /*2c00*/  HMMA.16816.F32 R12, R24.reuse, R32, R12 ;  /* 0x00000020180c723c */ /* 0x050ff0000000180c */
[----:B------:R-:W-:Y:S01]  /*2c10*/  HMMA.16816.F32 R16, R24, R34, R16 ;  /* 0x000000221810723c */ /* 0x000fe20000001810 */
[----:B------:R-:W3:Y:S05]  /*2c20*/  LDSM.16.M88.4 R24, [R228+0x1080] ;  /* 0x00108000e418783b */ /* 0x000eea0000000200 */
[----:B------:R-:W-:Y:S02]  /*2c30*/  LDSM.16.M88.4 R32, [R235+0x12080] ;  /* 0x01208000eb20783b */ /* 0x000fe40000000200 */
[C---:B-----5:R-:W-:Y:S08]  /*2c40*/  HMMA.16816.F32 R4, R164.reuse, R168, R4 ;  /* 0x000000a8a404723c */ /* 0x060ff00000001804 */
[C---:B------:R-:W-:Y:S01]  /*2c50*/  HMMA.16816.F32 R8, R164.reuse, R170, R8 ;  /* 0x000000aaa408723c */ /* 0x040fe20000001808 */
[----:B------:R-:W4:Y:S07]  /*2c60*/  LDSM.16.M88.4 R168, [R2+0x2080] ;  /* 0x0020800002a8783b */ /* 0x000f2e0000000200 */
[C---:B-1----:R-:W-:Y:S08]  /*2c70*/  HMMA.16816.F32 R12, R164.reuse, R20, R12 ;  /* 0x00000014a40c723c */ /* 0x042ff0000000180c */
[----:B------:R-:W-:Y:S01]  /*2c80*/  HMMA.16816.F32 R16, R164, R22, R16 ;  /* 0x00000016a410723c */ /* 0x000fe20000001810 */
[----:B------:R-:W1:Y:S05]  /*2c90*/  LDSM.16.M88.4 R20, [R2+0x3080] ;  /* 0x003080000214783b */ /* 0x000e6a0000000200 */
[----:B------:R-:W-:Y:S02]  /*2ca0*/  LDSM.16.M88.4 R164, [R230+0x12080] ;  /* 0x01208000e6a4783b */ /* 0x000fe40000000200 */
[C---:B--2---:R-:W-:Y:S08]  /*2cb0*/  HMMA.16816.F32 R4, R28.reuse, R172, R4 ;  /* 0x000000ac1c04723c */ /* 0x044ff00000001804 */
[C---:B------:R-:W-:Y:S01]  /*2cc0*/  HMMA.16816.F32 R8, R28.reuse, R174, R8 ;  /* 0x000000ae1c08723c */ /* 0x040fe20000001808 */
[----:B------:R-:W2:Y:S07]  /*2cd0*/  LDSM.16.M88.4 R172, [R3+0x2080] ;  /* 0x0020800003ac783b */ /* 0x000eae0000000200 */
[C---:B---3--:R-:W-:Y:S08]  /*2ce0*/  HMMA.16816.F32 R12, R28.reuse, R24, R12 ;  /* 0x000000181c0c723c */ /* 0x048ff0000000180c */
[----:B------:R-:W-:Y:S01]  /*2cf0*/  HMMA.16816.F32 R16, R28, R26, R16 ;  /* 0x0000001a1c10723c */ /* 0x000fe20000001810 */
[----:B------:R-:W3:Y:S05]  /*2d00*/  LDSM.16.M88.4 R24, [R3+0x3080] ;  /* 0x003080000318783b */ /* 0x000eea0000000200 */
[----:B------:R-:W-:Y:S02]  /*2d10*/  LDSM.16.M88.4 R28, [R233+0x12080] ;  /* 0x01208000e91c783b */ /* 0x000fe40000000200 */
[C---:B----4-:R-:W-:Y:S08]  /*2d20*/  HMMA.16816.F32 R4, R32.reuse, R168, R4 ;  /* 0x000000a82004723c */ /* 0x050ff00000001804 */
        /* <DEDUP_REMOVED lines=63> */
[C---:B------:R-:W-:Y:S08]  /*3120*/  HMMA.16816.F32 R8, R32.reuse, R174, R8 ;  /* 0x000000ae2008723c */ /* 0x040ff00000001808 */
[C---:B---3--:R-:W-:Y:S08]  /*3130*/  HMMA.16816.F32 R12, R32.reuse, R24, R12 ;  /* 0x00000018200c723c */ /* 0x048ff0000000180c */
[----:B------:R-:W-:Y:S01]  /*3140*/  HMMA.16816.F32 R16, R32, R26, R16 ;  /* 0x0000001a2010723c */ /* 0x000fe20000001810 */
[----:B------:R-:W2:Y:S05]  /*3150*/  LDSM.16.M88.4 R24, [R232+0x16080] ;  /* 0x01608000e818783b */ /* 0x000eaa0000000200 */
[----:B------:R-:W3:Y:S02]  /*3160*/  LDSM.16.M88.4 R32, [R228+0x7080] ;  /* 0x00708000e420783b */ /* 0x000ee40000000200 */
[C---:B----4-:R-:W-:Y:S01]  /*3170*/  HMMA.16816.F32 R4, R164.reuse, R168, R4 ;  /* 0x000000a8a404723c */ /* 0x050fe20000001804 */
[----:B------:R-:W-:Y:S04]  /*3180*/  DEPBAR.LE SB0, 0x0 ;  /* 0x000080000000791a */ /* 0x000fe80000000000 */
[----:B------:R-:W-:Y:S03]  /*3190*/  BAR.SYNC.DEFER_BLOCKING 0x0 ;  /* 0x0000000000007b1d */ /* 0x000fe60000010000 */
[C---:B------:R-:W-:Y:S08]  /*31a0*/  HMMA.16816.F32 R8, R164.reuse, R170, R8 ;  /* 0x000000aaa408723c */ /* 0x040ff00000001808 */
[C---:B-1----:R-:W-:Y:S08]  /*31b0*/  HMMA.16816.F32 R12, R164.reuse, R20, R12 ;  /* 0x00000014a40c723c */ /* 0x042ff0000000180c */
[----:B------:R-:W-:Y:S01]  /*31c0*/  HMMA.16816.F32 R16, R164, R22, R16 ;  /* 0x00000016a410723c */ /* 0x000fe20000001810 */
[----:B------:R-:W-:Y:S07]  /*31d0*/  LDSM.16.M88.4 R168, [R235+0x18080] ;  /* 0x01808000eba8783b */ /* 0x000fee0000000200 */
[C---:B--2---:R-:W-:Y:S01]  /*31e0*/  HMMA.16816.F32 R4, R24.reuse, R28, R4 ;  /* 0x0000001c1804723c */ /* 0x044fe20000001804 */
[----:B------:R-:W1:Y:S05]  /*31f0*/  LDSM.16.M88.4 R172, [R2+0x8080] ;  /* 0x0080800002ac783b */ /* 0x000e6a0000000200 */
[----:B------:R-:W2:Y:S02]  /*3200*/  LDSM.16.M88.4 R164, [R2+0x9080] ;  /* 0x0090800002a4783b */ /* 0x000ea40000000200 */
[C---:B------:R-:W-:Y:S03]  /*3210*/  HMMA.16816.F32 R8, R24.reuse, R30, R8 ;  /* 0x0000001e1808723c */ /* 0x040fe60000001808 */
[----:B------:R-:W-:Y:S05]  /*3220*/  LDSM.16.M88.4 R176, [R230+0x18080] ;  /* 0x01808000e6b0783b */ /* 0x000fea0000000200 */
[C---:B---3--:R-:W-:Y:S01]  /*3230*/  HMMA.16816.F32 R12, R24.reuse, R32, R12 ;  /* 0x00000020180c723c */ /* 0x048fe2000000180c */
[----:B------:R-:W3:Y:S05]  /*3240*/  LDSM.16.M88.4 R180, [R3+0x8080] ;  /* 0x0080800003b4783b */ /* 0x000eea0000000200 */
[----:B------:R-:W4:Y:S02]  /*3250*/  LDSM.16.M88.4 R184, [R3+0x9080] ;  /* 0x0090800003b8783b */ /* 0x000f240000000200 */
[----:B------:R-:W-:Y:S03]  /*3260*/  HMMA.16816.F32 R16, R24, R34, R16 ;  /* 0x000000221810723c */ /* 0x000fe60000001810 */
[----:B------:R-:W-:Y:S01]  /*3270*/  LDSM.16.M88.4 R188, [R229+0x8080] ;  /* 0x00808000e5bc783b */ /* 0x000fe20000000200 */
[----:B------:R-:W-:Y:S02]  /*3280*/  FMUL.FTZ R4, R4, c[0x0][0x2b4] ;  /* 0x0000ad0004047a20 */ /* 0x000fe40000410000 */
[----:B------:R-:W-:Y:S02]  /*3290*/  FMUL.FTZ R5, R5, c[0x0][0x2b4] ;  /* 0x0000ad0005057a20 */ /* 0x000fe40000410000 */
[----:B------:R-:W-:Y:S01]  /*32a0*/  FMUL.FTZ R6, R6, c[0x0][0x2b4] ;  /* 0x0000ad0006067a20 */ /* 0x000fe20000410000 */
[----:B------:R-:W5:Y:S03]  /*32b0*/  MUFU.TANH R196, R4 ;  /* 0x0000000400c47308 */ /* 0x000f660000002400 */
        /* <DEDUP_REMOVED lines=19> */
[----:B------:R-:W5:Y:S03]  /*33f0*/  LDSM.16.M88.4 R164, [R229+0x9080] ;  /* 0x00908000e5a4783b */ /* 0x000f660000000200 */
        /* <DEDUP_REMOVED lines=14> */
[C---:B-----5:R-:W-:Y:S08]  /*34e0*/  HMMA.16816.F32 R28, R172.reuse, R164, R28 ;  /* 0x000000a4ac1c723c */ /* 0x060ff0000000181c */
        /* <DEDUP_REMOVED lines=55> */
[----:B------:R-:W5:Y:S05]  /*3860*/  MUFU.TANH R190, R10 ;  /* 0x0000000a00be7308 */ /* 0x000f6a0000002400 */
        /* <DEDUP_REMOVED lines=45> */
[----:B------:R-:W-:Y:S03]  /*3b40*/  LOP3.LUT P0, RZ, R243, 0x1, RZ, 0xc0, !PT ;  /* 0x00000001f3ff7812 */ /* 0x000fe6000780c0ff */
[--C-:B------:R-:W-:Y:S02]  /*3b50*/  FFMA.FTZ R168, R12, c[0x0][0x29c], -R192.reuse ;  /* 0x0000a7000ca87a23 */ /* 0x100fe400000108c0 */
[----:B------:R-:W3:Y:S01]  /*3b60*/  LDSM.16.M88.4 R12, [R229+0xf080] ;  /* 0x00f08000e50c783b */ /* 0x000ee20000000200 */
[C---:B-1----:R-:W-:Y:S01]  /*3b70*/  HMMA.16816.F32 R20, R8.reuse, R164, R20 ;  /* 0x000000a40814723c */ /* 0x042fe20000001814 */
[----:B------:R1:W-:Y:S06]  /*3b80*/  MUFU.EX2 R175, R168 ;  /* 0x000000a800af7308 */ /* 0x0003ec0000000800 */
[----:B-----5:R-:W-:Y:S01]  /*3b90*/  FSEL R164, R190, -INF , P4 ;  /* 0xff800000bea47808 */ /* 0x020fe20002000000 */
[C---:B------:R-:W-:Y:S04]  /*3ba0*/  HMMA.16816.F32 R24, R8.reuse, R166, R24 ;  /* 0x000000a60818723c */ /* 0x040fe80000001818 */
[--C-:B------:R-:W-:Y:S01]  /*3bb0*/  FFMA.FTZ R164, R164, c[0x0][0x29c], -R192.reuse ;  /* 0x0000a700a4a47a23 */ /* 0x100fe200000108c0 */
[----:B--2---:R-:W-:Y:S03]  /*3bc0*/  LDSM.16.M88.4 R16, [R228+0xe080] ;  /* 0x00e08000e410783b */ /* 0x004fe60000000200 */
[----:B------:R2:W-:Y:S01]  /*3bd0*/  MUFU.EX2 R174, R164 ;  /* 0x000000a400ae7308 */ /* 0x0005e20000000800 */
[--C-:B-1----:R-:W-:Y:S02]  /*3be0*/  FFMA.FTZ R168, R4, c[0x0][0x29c], -R193.reuse ;  /* 0x0000a70004a87a23 */ /* 0x102fe400000108c1 */
[----:B------:R-:W1:Y:S07]  /*3bf0*/  LDSM.16.M88.4 R4, [R232+0x1e080] ;  /* 0x01e08000e804783b */ /* 0x000e6e0000000200 */
[----:B------:R-:W4:Y:S01]  /*3c00*/  MUFU.EX2 R168, R168 ;  /* 0x000000a800a87308 */ /* 0x000f220000000800 */
[C---:B---3--:R-:W-:Y:S03]  /*3c10*/  HMMA.16816.F32 R28, R8.reuse, R12, R28 ;  /* 0x0000000c081c723c */ /* 0x048fe6000000181c */
[----:B--2---:R-:W-:Y:S04]  /*3c20*/  FSEL R164, R189, -INF , P3 ;  /* 0xff800000bda47808 */ /* 0x004fe80001800000 */
[----:B------:R-:W-:Y:S01]  /*3c30*/  FSEL R12, R182, -INF , P2 ;  /* 0xff800000b60c7808 */ /* 0x000fe20001000000 */
[----:B------:R-:W-:Y:S01]  /*3c40*/  HMMA.16816.F32 R32, R8, R14, R32 ;  /* 0x0000000e0820723c */ /* 0x000fe20000001820 */
[----:B------:R-:W2:Y:S03]  /*3c50*/  LDS R8, [R248.X4+0x20180] ;  /* 0x02018000f8087984 */ /* 0x000ea60000004800 */
[----:B------:R-:W-:Y:S02]  /*3c60*/  FFMA.FTZ R171, R164, c[0x0][0x29c], -R192 ;  /* 0x0000a700a4ab7a23 */ /* 0x000fe400000108c0 */
[----:B------:R-:W3:Y:S01]  /*3c70*/  LDSM.16.M88.4 R164, [R228+0xf080] ;  /* 0x00f08000e4a4783b */ /* 0x000ee20000000200 */
[----:B------:R-:W-:Y:S01]  /*3c80*/  FSEL R9, R181, -INF , P1 ;  /* 0xff800000b5097808 */ /* 0x000fe20000800000 */
[----:B------:R-:W-:Y:S01]  /*3c90*/  MUFU.EX2 R173, R171 ;  /* 0x000000ab00ad7308 */ /* 0x000fe20000000800 */
[----:B------:R-:W-:Y:S03]  /*3ca0*/  FFMA.FTZ R13, -R195, R195, 1 ;  /* 0x3f800000c30d7423 */ /* 0x000fe600000101c3 */
[--C-:B------:R-:W-:Y:S01]  /*3cb0*/  FFMA.FTZ R9, R9, c[0x0][0x29c], -R193.reuse ;  /* 0x0000a70009097a23 */ /* 0x100fe200000108c1 */
[----:B----4-:R-:W-:Y:S01]  /*3cc0*/  F2FP.PACK_AB R15, R168, R169 ;  /* 0x000000a9a80f723e */ /* 0x010fe200000000ff */
[----:B------:R-:W-:Y:S02]  /*3cd0*/  FFMA.FTZ R14, -R181, R181, 1 ;  /* 0x3f800000b50e7423 */ /* 0x000fe400000101b5 */
[--C-:B------:R-:W-:Y:S02]  /*3ce0*/  FFMA.FTZ R12, R12, c[0x0][0x29c], -R193.reuse ;  /* 0x0000a7000c0c7a23 */ /* 0x100fe400000108c1 */
[----:B------:R4:W-:Y:S01]  /*3cf0*/  MUFU.EX2 R10, R9 ;  /* 0x00000009000a7308 */ /* 0x0009e20000000800 */
[C---:B-1----:R-:W-:Y:S08]  /*3d00*/  HMMA.16816.F32 R20, R4.reuse, R16, R20 ;  /* 0x000000100414723c */ /* 0x042ff00000001814 */
[C---:B------:R-:W-:Y:S01]  /*3d10*/  HMMA.16816.F32 R24, R4.reuse, R18, R24 ;  /* 0x000000120418723c */ /* 0x040fe20000001818 */
[----:B------:R1:W5:Y:S06]  /*3d20*/  MUFU.EX2 R11, R12 ;  /* 0x0000000c000b7308 */ /* 0x00036c0000000800 */
[----:B------:R-:W-:Y:S02]  /*3d30*/  FFMA.FTZ R19, -R176, R176, 1 ;  /* 0x3f800000b0137423 */ /* 0x000fe400000101b0 */
[----:B------:R-:W-:Y:S03]  /*3d40*/  FFMA.FTZ R18, -R180, R180, 1 ;  /* 0x3f800000b4127423 */ /* 0x000fe600000101b4 */
[----:B----4-:R-:W-:Y:S04]  /*3d50*/  FSEL R9, R184, -INF , P2 ;  /* 0xff800000b8097808 */ /* 0x010fe80001000000 */
[----:B--2---:R-:W-:Y:S01]  /*3d60*/  FADD.FTZ R21, R21, -R8 ;  /* 0x8000000815157221 */ /* 0x004fe20000010000 */
[C---:B---3--:R-:W-:Y:S03]  /*3d70*/  HMMA.16816.F32 R28, R4.reuse, R164, R28 ;  /* 0x000000a4041c723c */ /* 0x048fe6000000181c */
[----:B------:R-:W-:Y:S02]  /*3d80*/  FFMA.FTZ R9, R9, c[0x0][0x29c], -R192 ;  /* 0x0000a70009097a23 */ /* 0x000fe400000108c0 */
[----:B------:R-:W-:Y:S02]  /*3d90*/  FMUL.FTZ R21, R170, R21 ;  /* 0x00000015aa157220 */ /* 0x000fe40000410000 */
[----:B------:R2:W-:Y:S01]  /*3da0*/  MUFU.EX2 R171, R9 ;  /* 0x0000000900ab7308 */ /* 0x0005e20000000800 */
[----:B------:R-:W-:Y:S04]  /*3db0*/  HMMA.16816.F32 R32, R4, R166, R32 ;  /* 0x000000a60420723c */ /* 0x000fe80000001820 */
[----:B-1----:R-:W-:Y:S01]  /*3dc0*/  FSEL R12, R176, -INF , P6 ;  /* 0xff800000b00c7808 */ /* 0x002fe20003000000 */
[--C-:B------:R-:W-:Y:S02]  /*3dd0*/  FADD.FTZ R24, R24, -R8.reuse ;  /* 0x8000000818187221 */ /* 0x100fe40000010000 */
[----:B------:R-:W-:Y:S01]  /*3de0*/  FSEL R4, R179, -INF , P0 ;  /* 0xff800000b3047808 */ /* 0x000fe20000000000 */
[----:B------:R-:W-:Y:S01]  /*3df0*/  FADD.FTZ R20, R20, -R8 ;  /* 0x8000000814147221 */ /* 0x000fe20000010000 */
[----:B------:R-:W-:Y:S03]  /*3e00*/  FSEL R5, R178, -INF , P6 ;  /* 0xff800000b2057808 */ /* 0x000fe60003000000 */
[----:B------:R-:W-:Y:S01]  /*3e10*/  FFMA.FTZ R7, R4, c[0x0][0x29c], -R192 ;  /* 0x0000a70004077a23 */ /* 0x000fe200000108c0 */
[----:B------:R-:W-:Y:S01]  /*3e20*/  F2FP.PACK_AB R6, R170, R172 ;  /* 0x000000acaa06723e */ /* 0x000fe200000000ff */
[----:B------:R-:W-:Y:S02]  /*3e30*/  FMUL.FTZ R17, R169, R24 ;  /* 0x00000018a9117220 */ /* 0x000fe40000410000 */
[----:B------:R5:W-:Y:S01]  /*3e40*/  MUFU.EX2 R24, R7 ;  /* 0x0000000700187308 */ /* 0x000be20000000800 */
[--C-:B------:R-:W-:Y:S02]  /*3e50*/  FADD.FTZ R25, R25, -R8.reuse ;  /* 0x8000000819197221 */ /* 0x100fe40000010000 */
[----:B------:R-:W-:Y:S02]  /*3e60*/  FMUL.FTZ R20, R172, R20 ;  /* 0x00000014ac147220 */ /* 0x000fe40000410000 */
[----:B------:R-:W-:Y:S01]  /*3e70*/  FFMA.FTZ R4, -R196, R196, 1 ;  /* 0x3f800000c4047423 */ /* 0x000fe200000101c4 */
[----:B--2---:R-:W-:Y:S01]  /*3e80*/  FSEL R9, R183, -INF , P1 ;  /* 0xff800000b7097808 */ /* 0x004fe20000800000 */
[----:B------:R-:W-:Y:S02]  /*3e90*/  FMUL.FTZ R21, R13, R21 ;  /* 0x000000150d157220 */ /* 0x000fe40000410000 */
[----:B------:R-:W-:Y:S02]  /*3ea0*/  FADD.FTZ R28, R28, -R8 ;  /* 0x800000081c1c7221 */ /* 0x000fe40000010000 */
[--C-:B------:R-:W-:Y:S02]  /*3eb0*/  FFMA.FTZ R9, R9, c[0x0][0x29c], -R192.reuse ;  /* 0x0000a70009097a23 */ /* 0x100fe400000108c0 */
[----:B------:R-:W-:Y:S02]  /*3ec0*/  FFMA.FTZ R192, R5, c[0x0][0x29c], -R192 ;  /* 0x0000a70005c07a23 */ /* 0x000fe400000108c0 */
[----:B------:R1:W2:Y:S01]  /*3ed0*/  MUFU.EX2 R164, R9 ;  /* 0x0000000900a47308 */ /* 0x0002a20000000800 */
[--C-:B------:R-:W-:Y:S02]  /*3ee0*/  FADD.FTZ R29, R29, -R8.reuse ;  /* 0x800000081d1d7221 */ /* 0x100fe40000010000 */
[--C-:B------:R-:W-:Y:S02]  /*3ef0*/  FADD.FTZ R32, R32, -R8.reuse ;  /* 0x8000000820207221 */ /* 0x100fe40000010000 */
[----:B------:R-:W-:Y:S02]  /*3f00*/  FADD.FTZ R33, R33, -R8 ;  /* 0x8000000821217221 */ /* 0x000fe40000010000 */
[----:B------:R-:W-:Y:S01]  /*3f10*/  FFMA.FTZ R8, -R194, R194, 1 ;  /* 0x3f800000c2087423 */ /* 0x000fe200000101c2 */
[----:B-----5:R-:W-:Y:S01]  /*3f20*/  F2FP.PACK_AB R7, R10, R11 ;  /* 0x0000000b0a07723e */ /* 0x020fe200000000ff */
[----:B------:R-:W-:Y:S02]  /*3f30*/  FFMA.FTZ R13, -R188, R188, 1 ;  /* 0x3f800000bc0d7423 */ /* 0x000fe400000101bc */
[----:B------:R-:W-:Y:S02]  /*3f40*/  FMUL.FTZ R20, R4, R20 ;  /* 0x0000001404147220 */ /* 0x000fe40000410000 */
[----:B------:R-:W3:Y:S01]  /*3f50*/  LDS R4, [R248.X4+0x201a0] ;  /* 0x0201a000f8047984 */ /* 0x000ee20000004800 */
[----:B------:R-:W-:Y:S02]  /*3f60*/  FMUL.FTZ R16, R11, R28 ;  /* 0x0000001c0b107220 */ /* 0x000fe40000410000 */
[----:B------:R-:W-:Y:S02]  /*3f70*/  FMUL.FTZ R17, R8, R17 ;  /* 0x0000001108117220 */ /* 0x000fe40000410000 */
[----:B------:R2:W-:Y:S01]  /*3f80*/  STS [R244], R6 ;  /* 0x00000006f4007388 */ /* 0x0005e20000000800 */
[----:B------:R-:W-:Y:S02]  /*3f90*/  FMUL.FTZ R11, R10, R29 ;  /* 0x0000001d0a0b7220 */ /* 0x000fe40000410000 */
[----:B------:R-:W-:Y:S02]  /*3fa0*/  MUFU.EX2 R10, R192 ;  /* 0x000000c0000a7308 */ /* 0x000fe40000000800 */
[----:B------:R-:W-:Y:S01]  /*3fb0*/  FMUL.FTZ R14, R14, R11 ;  /* 0x0000000b0e0e7220 */ /* 0x000fe20000410000 */
[----:B-1----:R-:W-:Y:S02]  /*3fc0*/  FSEL R9, R180, -INF , P0 ;  /* 0xff800000b4097808 */ /* 0x002fe40000000000 */
[----:B------:R-:W-:Y:S03]  /*3fd0*/  F2FP.PACK_AB R11, R21, R20 ;  /* 0x00000014150b723e */ /* 0x000fe600000000ff */
[--C-:B------:R-:W-:Y:S02]  /*3fe0*/  FFMA.FTZ R9, R9, c[0x0][0x29c], -R193.reuse ;  /* 0x0000a70009097a23 */ /* 0x100fe400000108c1 */
[----:B------:R-:W-:Y:S02]  /*3ff0*/  FFMA.FTZ R193, R12, c[0x0][0x29c], -R193 ;  /* 0x0000a7000cc17a23 */ /* 0x000fe400000108c1 */
[----:B------:R-:W-:Y:S02]  /*4000*/  FMUL.FTZ R12, R168, R25 ;  /* 0x00000019a80c7220 */ /* 0x000fe40000410000 */
[----:B------:R-:W-:Y:S02]  /*4010*/  MUFU.EX2 R5, R193 ;  /* 0x000000c100057308 */ /* 0x000fe40000000800 */
[----:B------:R-:W-:Y:S02]  /*4020*/  FMUL.FTZ R12, R13, R12 ;  /* 0x0000000c0d0c7220 */ /* 0x000fe40000410000 */
[----:B------:R-:W-:Y:S03]  /*4030*/  FFMA.FTZ R13, -R182, R182, 1 ;  /* 0x3f800000b60d7423 */ /* 0x000fe600000101b6 */
[----:B------:R-:W-:Y:S01]  /*4040*/  F2FP.PACK_AB R12, R12, R17 ;  /* 0x000000110c0c723e */ /* 0x000fe200000000ff */
[----:B------:R-:W-:Y:S01]  /*4050*/  FMUL.FTZ R16, R13, R16 ;  /* 0x000000100d107220 */ /* 0x000fe20000410000 */
[----:B--2---:R-:W-:Y:S01]  /*4060*/  F2FP.PACK_AB R6, R164, R171 ;  /* 0x000000aba406723e */ /* 0x004fe200000000ff */
[----:B------:R-:W1:Y:S03]  /*4070*/  MUFU.EX2 R9, R9 ;  /* 0x0000000900097308 */ /* 0x000e660000000800 */
[----:B------:R-:W-:Y:S01]  /*4080*/  F2FP.PACK_AB R14, R14, R16 ;  /* 0x000000100e0e723e */ /* 0x000fe200000000ff */
[--C-:B---3--:R-:W-:Y:S02]  /*4090*/  FADD.FTZ R22, R22, -R4.reuse ;  /* 0x8000000416167221 */ /* 0x108fe40000010000 */
[--C-:B------:R-:W-:Y:S02]  /*40a0*/  FADD.FTZ R23, R23, -R4.reuse ;  /* 0x8000000417177221 */ /* 0x100fe40000010000 */
[----:B------:R-:W-:Y:S02]  /*40b0*/  FMUL.FTZ R22, R177, R22 ;  /* 0x00000016b1167220 */ /* 0x000fe40000410000 */
[----:B------:R-:W-:Y:S02]  /*40c0*/  FMUL.FTZ R23, R175, R23 ;  /* 0x00000017af177220 */ /* 0x000fe40000410000 */
[--C-:B------:R-:W-:Y:S02]  /*40d0*/  FADD.FTZ R35, R35, -R4.reuse ;  /* 0x8000000423237221 */ /* 0x100fe40000010000 */
[--C-:B------:R-:W-:Y:S02]  /*40e0*/  FADD.FTZ R26, R26, -R4.reuse ;  /* 0x800000041a1a7221 */ /* 0x100fe40000010000 */
[--C-:B------:R-:W-:Y:S02]  /*40f0*/  FADD.FTZ R27, R27, -R4.reuse ;  /* 0x800000041b1b7221 */ /* 0x100fe40000010000 */
[--C-:B------:R-:W-:Y:S02]  /*4100*/  FADD.FTZ R30, R30, -R4.reuse ;  /* 0x800000041e1e7221 */ /* 0x100fe40000010000 */
[----:B-1----:R-:W-:Y:S01]  /*4110*/  FMUL.FTZ R8, R9, R32 ;  /* 0x0000002009087220 */ /* 0x002fe20000410000 */
[C---:B------:R-:W-:Y:S01]  /*4120*/  F2FP.PACK_AB R9, R5.reuse, R9 ;  /* 0x000000090509723e */ /* 0x040fe200000000ff */
[----:B------:R-:W-:Y:S02]  /*4130*/  FMUL.FTZ R5, R5, R33 ;  /* 0x0000002105057220 */ /* 0x000fe40000410000 */
[----:B------:R-:W-:Y:S02]  /*4140*/  FMUL.FTZ R8, R18, R8 ;  /* 0x0000000812087220 */ /* 0x000fe40000410000 */
[----:B------:R-:W-:Y:S01]  /*4150*/  FMUL.FTZ R13, R19, R5 ;  /* 0x00000005130d7220 */ /* 0x000fe20000410000 */
[----:B------:R-:W-:Y:S01]  /*4160*/  F2FP.PACK_AB R5, R175, R177 ;  /* 0x000000b1af05723e */ /* 0x000fe200000000ff */
[--C-:B------:R-:W-:Y:S02]  /*4170*/  FADD.FTZ R31, R31, -R4.reuse ;  /* 0x800000041f1f7221 */ /* 0x100fe40000010000 */
[----:B------:R-:W-:Y:S01]  /*4180*/  FADD.FTZ R34, R34, -R4 ;  /* 0x8000000422227221 */ /* 0x000fe20000010000 */
[----:B------:R-:W-:Y:S01]  /*4190*/  F2FP.PACK_AB R13, R13, R8 ;  /* 0x000000080d0d723e */ /* 0x000fe200000000ff */
[----:B------:R1:W-:Y:S01]  /*41a0*/  STS [R244+0x400], R5 ;  /* 0x00040005f4007388 */ /* 0x0003e20000000800 */
[C---:B------:R-:W-:Y:S01]  /*41b0*/  F2FP.PACK_AB R8, R173.reuse, R174 ;  /* 0x000000aead08723e */ /* 0x040fe200000000ff */
[----:B------:R-:W-:Y:S02]  /*41c0*/  FMUL.FTZ R26, R174, R26 ;  /* 0x0000001aae1a7220 */ /* 0x000fe40000410000 */
[----:B------:R-:W-:Y:S01]  /*41d0*/  FMUL.FTZ R27, R173, R27 ;  /* 0x0000001bad1b7220 */ /* 0x000fe20000410000 */
[----:B------:R2:W-:Y:S01]  /*41e0*/  STS [R247], R15 ;  /* 0x0000000ff7007388 */ /* 0x0005e20000000800 */
[----:B------:R-:W-:Y:S02]  /*41f0*/  FMUL.FTZ R30, R171, R30 ;  /* 0x0000001eab1e7220 */ /* 0x000fe40000410000 */
[----:B------:R-:W-:Y:S02]  /*4200*/  FMUL.FTZ R31, R164, R31 ;  /* 0x0000001fa41f7220 */ /* 0x000fe40000410000 */
[----:B------:R3:W-:Y:S01]  /*4210*/  STS [R247+0x400], R8 ;  /* 0x00040008f7007388 */ /* 0x0007e20000000800 */
[----:B------:R-:W-:Y:S04]  /*4220*/  FMUL.FTZ R34, R24, R34 ;  /* 0x0000002218227220 */ /* 0x000fe80000410000 */
[----:B------:R4:W-:Y:S05]  /*4230*/  STS [R245], R7 ;  /* 0x00000007f5007388 */ /* 0x0009ea0000000800 */
[----:B------:R5:W-:Y:S01]  /*4240*/  STS [R245+0x400], R6 ;  /* 0x00040006f5007388 */ /* 0x000be20000000800 */
[C---:B-1----:R-:W-:Y:S04]  /*4250*/  F2FP.PACK_AB R5, R10.reuse, R24 ;  /* 0x000000180a05723e */ /* 0x042fe800000000ff */
[----:B------:R1:W-:Y:S01]  /*4260*/  STS [R246], R9 ;  /* 0x00000009f6007388 */ /* 0x0003e20000000800 */
[----:B------:R-:W-:Y:S02]  /*4270*/  FMUL.FTZ R10, R10, R35 ;  /* 0x000000230a0a7220 */ /* 0x000fe40000410000 */
[----:B--2---:R-:W-:Y:S02]  /*4280*/  FFMA.FTZ R15, -R178, R178, 1 ;  /* 0x3f800000b20f7423 */ /* 0x004fe400000101b2 */
[----:B------:R2:W-:Y:S02]  /*4290*/  STS [R246+0x400], R5 ;  /* 0x00040005f6007388 */ /* 0x0005e40000000800 */
[----:B------:R-:W-:Y:S03]  /*42a0*/  FMUL.FTZ R10, R15, R10 ;  /* 0x0000000a0f0a7220 */ /* 0x000fe60000410000 */
[----:B------:R-:W-:Y:S01]  /*42b0*/  BAR.SYNC.DEFER_BLOCKING 0x0 ;  /* 0x0000000000007b1d */ /* 0x000fe20000010000 */
[----:B---3--:R-:W-:Y:S02]  /*42c0*/  FFMA.FTZ R8, -R190, R190, 1 ;  /* 0x3f800000be087423 */ /* 0x008fe400000101be */
[----:B----4-:R-:W-:Y:S02]  /*42d0*/  FFMA.FTZ R7, -R198, R198, 1 ;  /* 0x3f800000c6077423 */ /* 0x010fe400000101c6 */
[----:B------:R-:W-:Y:S02]  /*42e0*/  FMUL.FTZ R8, R8, R26 ;  /* 0x0000001a08087220 */ /* 0x000fe40000410000 */
[----:B------:R-:W-:Y:S02]  /*42f0*/  FMUL.FTZ R7, R7, R22 ;  /* 0x0000001607077220 */ /* 0x000fe40000410000 */
[----:B-----5:R-:W-:Y:S04]  /*4300*/  FFMA.FTZ R6, -R189, R189, 1 ;  /* 0x3f800000bd067423 */ /* 0x020fe800000101bd */
[----:B------:R-:W-:Y:S02]  /*4310*/  FMUL.FTZ R6, R6, R27 ;  /* 0x0000001b06067220 */ /* 0x000fe40000410000 */
[----:B-1----:R-:W-:Y:S03]  /*4320*/  FFMA.FTZ R9, -R179, R179, 1 ;  /* 0x3f800000b3097423 */ /* 0x002fe600000101b3 */
[----:B------:R-:W-:Y:S01]  /*4330*/  F2FP.PACK_AB R6, R6, R8 ;  /* 0x000000080606723e */ /* 0x000fe200000000ff */
[----:B--2---:R-:W-:Y:S02]  /*4340*/  FFMA.FTZ R5, -R197, R197, 1 ;  /* 0x3f800000c5057423 */ /* 0x004fe400000101c5 */
[----:B------:R-:W-:Y:S02]  /*4350*/  FMUL.FTZ R8, R9, R34 ;  /* 0x0000002209087220 */ /* 0x000fe40000410000 */
[----:B------:R-:W-:Y:S01]  /*4360*/  FMUL.FTZ R5, R5, R23 ;  /* 0x0000001705057220 */ /* 0x000fe20000410000 */
[----:B------:R-:W-:Y:S04]  /*4370*/  STS [R244+0x2000], R11 ;  /* 0x0020000bf4007388 */ /* 0x000fe80000000800 */
[----:B------:R-:W-:Y:S01]  /*4380*/  F2FP.PACK_AB R4, R5, R7 ;  /* 0x000000070504723e */ /* 0x000fe200000000ff */
[----:B------:R-:W-:Y:S02]  /*4390*/  FFMA.FTZ R7, -R184, R184, 1 ;  /* 0x3f800000b8077423 */ /* 0x000fe400000101b8 */
[----:B------:R-:W-:Y:S02]  /*43a0*/  FFMA.FTZ R5, -R183, R183, 1 ;  /* 0x3f800000b7057423 */ /* 0x000fe400000101b7 */
[----:B------:R1:W-:Y:S01]  /*43b0*/  STS [R244+0x2400], R4 ;  /* 0x00240004f4007388 */ /* 0x0003e20000000800 */
[----:B------:R-:W-:Y:S02]  /*43c0*/  FMUL.FTZ R7, R7, R30 ;  /* 0x0000001e07077220 */ /* 0x000fe40000410000 */
[----:B------:R-:W-:Y:S02]  /*43d0*/  FMUL.FTZ R5, R5, R31 ;  /* 0x0000001f05057220 */ /* 0x000fe40000410000 */
[----:B------:R-:W-:Y:S03]  /*43e0*/  STS [R247+0x2000], R12 ;  /* 0x0020000cf7007388 */ /* 0x000fe60000000800 */
[----:B------:R-:W-:Y:S02]  /*43f0*/  F2FP.PACK_AB R5, R5, R7 ;  /* 0x000000070505723e */ /* 0x000fe400000000ff */
        /* <DEDUP_REMOVED lines=33> */
[-C--:B-----5:R-:W-:Y:S08]  /*4610*/  HMMA.16816.F32 R84, R4, R24.reuse, R84 ;  /* 0x000000180454723c */ /* 0x0a0ff00000001854 */
[C---:B------:R-:W-:Y:S08]  /*4620*/  HMMA.16816.F32 R88, R12.reuse, R24, R88 ;  /* 0x000000180c58723c */ /* 0x040ff00000001858 */
[-C--:B------:R-:W-:Y:S01]  /*4630*/  HMMA.16816.F32 R92, R12, R26.reuse, R92 ;  /* 0x0000001a0c5c723c */ /* 0x080fe2000000185c */
[----:B------:R-:W3:Y:S07]  /*4640*/  LDSM.16.MT88.4 R12, [R0+0x1e880] ;  /* 0x01e88000000c783b */ /* 0x000eee0000004200 */
[----:B------:R-:W-:Y:S01]  /*4650*/  HMMA.16816.F32 R96, R4, R26, R96 ;  /* 0x0000001a0460723c */ /* 0x000fe20000001860 */
[----:B------:R-:W4:Y:S05]  /*4660*/  LDSM.16.MT88.4 R4, [R234+0x21280] ;  /* 0x02128000ea04783b */ /* 0x000f2a0000004200 */
[----:B------:R-:W5:Y:S02]  /*4670*/  LDSM.16.MT88.4 R24, [R0+0x1b080] ;  /* 0x01b080000018783b */ /* 0x000f640000004200 */
        /* <DEDUP_REMOVED lines=27> */
[-C--:B-----5:R-:W-:Y:S08]  /*4830*/  HMMA.16816.F32 R52, R4, R24.reuse, R52 ;  /* 0x000000180434723c */ /* 0x0a0ff00000001834 */
        /* <DEDUP_REMOVED lines=40> */
[----:B-123--:R-:W2:Y:S01]  /*4ac0*/  LDL.64 R202, [R1] ;  /* 0x0000000001ca7983 */ /* 0x00eea20000100a00 */
[----:B------:R-:W-:Y:S01]  /*4ad0*/  ULDC.64 UR4, c[0x0][0x208] ;  /* 0x0000820000047ab9 */ /* 0x000fe20000000a00 */
[----:B------:R-:W-:Y:S01]  /*4ae0*/  IMAD.U32 R16, RZ, RZ, UR8 ;  /* 0x00000008ff107e24 */ /* 0x000fe2000f8e00ff */
[C---:B------:R-:W-:Y:S01]  /*4af0*/  LOP3.LUT P2, RZ, R250.reuse, 0x2, RZ, 0xc0, !PT ;  /* 0x00000002faff7812 */ /* 0x040fe2000784c0ff */
[----:B------:R-:W3:Y:S01]  /*4b00*/  LDL R200, [R1+0x10] ;  /* 0x0000100001c87983 */ /* 0x000ee20000100800 */
[----:B------:R-:W-:Y:S01]  /*4b10*/  LOP3.LUT P4, RZ, R250, 0x8, RZ, 0xc0, !PT ;  /* 0x00000008faff7812 */ /* 0x000fe2000788c0ff */
[----:B------:R-:W-:Y:S01]  /*4b20*/  IMAD.U32 R14, RZ, RZ, UR8 ;  /* 0x00000008ff0e7e24 */ /* 0x000fe2000f8e00ff */
[----:B------:R-:W-:Y:S01]  /*4b30*/  UIMAD.WIDE.U32 UR18, UR15, UR4, URZ ;  /* 0x000000040f1272a5 */ /* 0x000fe2000f8e003f */
[----:B------:R-:W4:Y:S01]  /*4b40*/  LDL.64 R18, [R1+0x18] ;  /* 0x0000180001127983 */ /* 0x000f220000100a00 */
[----:B------:R-:W-:Y:S01]  /*4b50*/  USHF.R.S32.HI UR16, URZ, 0x1f, UR15 ;  /* 0x0000001f3f107899 */ /* 0x000fe2000801140f */
[----:B------:R-:W-:Y:S02]  /*4b60*/  IMAD.U32 R12, RZ, RZ, UR8 ;  /* 0x00000008ff0c7e24 */ /* 0x000fe4000f8e00ff */
[----:B------:R-:W1:Y:S01]  /*4b70*/  S2R R11, SR_TID.X ;  /* 0x00000000000b7919 */ /* 0x000e620000002100 */
[----:B------:R-:W-:Y:S01]  /*4b80*/  UIMAD UR16, UR16, UR4, URZ ;  /* 0x00000004101072a4 */ /* 0x000fe2000f8e023f */
[----:B------:R-:W-:Y:S01]  /*4b90*/  IMAD.U32 R8, RZ, RZ, UR18 ;  /* 0x00000012ff087e24 */ /* 0x000fe2000f8e00ff */
[----:B------:R-:W-:Y:S01]  /*4ba0*/  USHF.L.U32 UR4, UR15, 0x6, URZ ;  /* 0x000000060f047899 */ /* 0x000fe2000800063f */
[----:B------:R-:W-:Y:S01]  /*4bb0*/  IMAD.U32 R10, RZ, RZ, UR18 ;  /* 0x00000012ff0a7e24 */ /* 0x000fe2000f8e00ff */
[----:B------:R-:W-:Y:S04]  /*4bc0*/  UIMAD UR16, UR15, UR5, UR16 ;  /* 0x000000050f1072a4 */ /* 0x000fe8000f8e0210 */
[----:B------:R-:W-:Y:S06]  /*4bd0*/  UIADD3 UR16, UR19, UR16, URZ ;  /* 0x0000001013107290 */ /* 0x000fec000fffe03f */
[----:B------:R-:W-:Y:S01]  /*4be0*/  IMAD.U32 R9, RZ, RZ, UR16 ;  /* 0x00000010ff097e24 */ /* 0x000fe2000f8e00ff */
[----:B--2---:R-:W-:Y:S04]  /*4bf0*/  LEA R8, P0, R8, R202, 0x7 ;  /* 0x000000ca08087211 */ /* 0x004fe800078038ff */
[----:B------:R-:W-:Y:S01]  /*4c00*/  LEA.HI.X R9, R10, R203, R9, 0x7, P0 ;  /* 0x000000cb0a097211 */ /* 0x000fe200000f3c09 */
[----:B------:R-:W-:Y:S01]  /*4c10*/  IMAD.U32 R10, RZ, RZ, UR4 ;  /* 0x00000004ff0a7e24 */ /* 0x000fe2000f8e00ff */
[--C-:B------:R-:W-:Y:S02]  /*4c20*/  IADD3 R16, P1, P0, R16, 0x80, R8.reuse ;  /* 0x0000008010107810 */ /* 0x100fe4000783e008 */
[----:B---3--:R-:W-:Y:S02]  /*4c30*/  LOP3.LUT P3, RZ, R200, 0x1, RZ, 0xc0, !PT ;  /* 0x00000001c8ff7812 */ /* 0x008fe4000786c0ff */
[--C-:B------:R-:W-:Y:S02]  /*4c40*/  IADD3.X R17, RZ, UR14, R9.reuse, P1, P0 ;  /* 0x0000000eff117c10 */ /* 0x100fe40008fe0409 */
[----:B------:R-:W-:Y:S02]  /*4c50*/  IADD3 R14, P1, P0, R14, 0x100, R8 ;  /* 0x000001000e0e7810 */ /* 0x000fe4000783e008 */
[----:B------:R-:W-:Y:S02]  /*4c60*/  IADD3 R10, -R251, UR9, -R10 ;  /* 0x00000009fb0a7c10 */ /* 0x000fe4000fffe90a */
[--C-:B------:R-:W-:Y:S02]  /*4c70*/  IADD3.X R15, RZ, UR14, R9.reuse, P1, P0 ;  /* 0x0000000eff0f7c10 */ /* 0x100fe40008fe0409 */
[----:B------:R-:W-:Y:S04]  /*4c80*/  IADD3 R12, P1, P0, R12, 0x180, R8 ;  /* 0x000001800c0c7810 */ /* 0x000fe8000783e008 */
[----:B------:R-:W-:Y:S02]  /*4c90*/  IADD3.X R13, RZ, UR14, R9, P1, P0 ;  /* 0x0000000eff0d7c10 */ /* 0x000fe40008fe0409 */
[----:B------:R-:W-:Y:S02]  /*4ca0*/  ISETP.LT.OR P0, PT, R10, 0x1, !P3 ;  /* 0x000000010a00780c */ /* 0x000fe40005f01670 */
[----:B------:R-:W-:Y:S11]  /*4cb0*/  LOP3.LUT P1, RZ, R250, 0x4, RZ, 0xc0, !PT ;  /* 0x00000004faff7812 */ /* 0x000ff6000782c0ff */
        /* <DEDUP_REMOVED lines=15> */
[C---:B------:R-:W-:Y:S02]  /*4db0*/  ISETP.LT.OR P0, PT, R10.reuse, 0x21, !P3 ;  /* 0x000000210a00780c */ /* 0x040fe40005f01670 */
[C---:B-1----:R-:W-:Y:S11]  /*4dc0*/  ISETP.GT.AND P3, PT, R11.reuse, 0xf, PT ;  /* 0x0000000f0b00780c */ /* 0x042ff60003f64270 */
[----:B------:R1:W-:Y:S01]  /*4dd0*/  LDGSTS.E.BYPASS.LTC128B.128 [R242+0x19080], [R8.64], !P0 ;  /* 0x1908000008f27fae */ /* 0x0003e2000c101d4a */
[C---:B------:R-:W-:Y:S11]  /*4de0*/  ISETP.LT.OR P0, PT, R10.reuse, 0x21, !P2 ;  /* 0x000000210a00780c */ /* 0x040ff60005701670 */
[----:B------:R-:W-:Y:S02]  /*4df0*/  @!UPT UIADD3 URZ, URZ, URZ, URZ ;  /* 0x0000003f3f3ff290 */ /* 0x000fe4000fffe03f */
[----:B------:R2:W-:Y:S01]  /*4e00*/  LDGSTS.E.BYPASS.LTC128B.128 [R242+0x1b080], [R16.64], !P0 ;  /* 0x1b08000010f27fae */ /* 0x0005e2000c101d4a */
[C---:B------:R-:W-:Y:S01]  /*4e10*/  ISETP.LT.OR P0, PT, R10.reuse, 0x21, !P1 ;  /* 0x000000210a00780c */ /* 0x040fe20004f01670 */
[----:B-1----:R-:W-:Y:S11]  /*4e20*/  IMAD.U32 R8, RZ, RZ, UR4 ;  /* 0x00000004ff087e24 */ /* 0x002ff6000f8e00ff */
[----:B------:R-:W-:Y:S01]  /*4e30*/  @!UPT UIADD3 URZ, URZ, URZ, URZ ;  /* 0x0000003f3f3ff290 */ /* 0x000fe2000fffe03f */
[----:B------:R2:W-:Y:S01]  /*4e40*/  LDGSTS.E.BYPASS.LTC128B.128 [R242+0x1d080], [R14.64], !P0 ;  /* 0x1d0800000ef27fae */ /* 0x0005e2000c101d4a */
[----:B------:R-:W-:Y:S01]  /*4e50*/  ISETP.LT.OR P0, PT, R10, 0x21, !P4 ;  /* 0x000000210a00780c */ /* 0x000fe20006701670 */
[----:B------:R-:W-:Y:S02]  /*4e60*/  @!P3 IMAD.SHL.U32 R10, R11, 0x10, RZ ;  /* 0x000000100b0ab824 */ /* 0x000fe400078e00ff */
[----:B----4-:R-:W-:Y:S10]  /*4e70*/  @!P3 IMAD.WIDE R8, R8, 0x4, R18 ;  /* 0x000000040808b825 */ /* 0x010ff400078e0212 */
[----:B------:R2:W-:Y:S04]  /*4e80*/  LDGSTS.E.BYPASS.LTC128B.128 [R242+0x1f080], [R12.64], !P0 ;  /* 0x1f0800000cf27fae */ /* 0x0005e8000c101d4a */
[----:B------:R2:W-:Y:S02]  /*4e90*/  @!P3 LDGSTS.E.BYPASS.LTC128B.128 [R10+0x20180], [R8.64] ;  /* 0x20180000080abfae */ /* 0x0005e4000b901d4a */
.L_x_612:
        /* <DEDUP_REMOVED lines=94> */
[----:B------:R-:W-:Y:S01]  /*5480*/  ULDC.64 UR4, c[0x0][0x178] ;  /* 0x00005e0000047ab9 */ /* 0x000fe20000000a00 */
[----:B------:R-:W-:Y:S01]  /*5490*/  IMAD.U32 R12, RZ, RZ, UR7 ;  /* 0x00000007ff0c7e24 */ /* 0x000fe2000f8e00ff */
[----:B------:R-:W5:Y:S01]  /*54a0*/  LDL.64 R14, [R1+0x20] ;  /* 0x00002000010e7983 */ /* 0x000f620000100a00 */
[----:B------:R-:W-:Y:S01]  /*54b0*/  LOP3.LUT P4, RZ, R249, 0x8, RZ, 0xc0, !PT ;  /* 0x00000008f9ff7812 */ /* 0x000fe2000788c0ff */
[----:B------:R-:W-:Y:S01]  /*54c0*/  USHF.R.S32.HI UR16, URZ, 0x1f, UR15 ;  /* 0x0000001f3f107899 */ /* 0x000fe2000801140f */
[----:B------:R-:W-:Y:S01]  /*54d0*/  IMAD.U32 R10, RZ, RZ, UR7 ;  /* 0x00000007ff0a7e24 */ /* 0x000fe2000f8e00ff */
[----:B------:R-:W-:Y:S01]  /*54e0*/  UIMAD.WIDE.U32 UR18, UR15, UR4, URZ ;  /* 0x000000040f1272a5 */ /* 0x000fe2000f8e003f */
[----:B------:R-:W-:Y:S01]  /*54f0*/  IMAD.U32 R8, RZ, RZ, UR7 ;  /* 0x00000007ff087e24 */ /* 0x000fe2000f8e00ff */
[----:B------:R-:W-:Y:S02]  /*5500*/  UIMAD UR16, UR16, UR4, URZ ;  /* 0x00000004101072a4 */ /* 0x000fe4000f8e023f */
[----:B------:R-:W-:Y:S02]  /*5510*/  USHF.L.U32 UR4, UR15, 0x6, URZ ;  /* 0x000000060f047899 */ /* 0x000fe4000800063f */
[----:B------:R-:W-:Y:S01]  /*5520*/  UIMAD UR16, UR15, UR5, UR16 ;  /* 0x000000050f1072a4 */ /* 0x000fe2000f8e0210 */
[----:B------:R-:W-:Y:S02]  /*5530*/  IMAD.U32 R4, RZ, RZ, UR18 ;  /* 0x00000012ff047e24 */ /* 0x000fe4000f8e00ff */
[----:B------:R-:W-:Y:S01]  /*5540*/  IMAD.U32 R6, RZ, RZ, UR18 ;  /* 0x00000012ff067e24 */ /* 0x000fe2000f8e00ff */
[----:B------:R-:W-:Y:S06]  /*5550*/  UIADD3 UR16, UR19, UR16, URZ ;  /* 0x0000001013107290 */ /* 0x000fec000fffe03f */
[----:B------:R-:W-:Y:S01]  /*5560*/  IMAD.U32 R5, RZ, RZ, UR16 ;  /* 0x00000010ff057e24 */ /* 0x000fe2000f8e00ff */
[----:B--2---:R-:W-:Y:S02]  /*5570*/  LEA R4, P0, R4, R224, 0x7 ;  /* 0x000000e004047211 */ /* 0x004fe400078038ff */
[----:B------:R-:W2:Y:S02]  /*5580*/  S2R R224, SR_TID.X ;  /* 0x0000000000e07919 */ /* 0x000ea40000002100 */
[----:B------:R-:W-:Y:S01]  /*5590*/  LEA.HI.X R5, R6, R225, R5, 0x7, P0 ;  /* 0x000000e106057211 */ /* 0x000fe200000f3c05 */
[----:B------:R-:W-:Y:S01]  /*55a0*/  IMAD.U32 R6, RZ, RZ, UR4 ;  /* 0x00000004ff067e24 */ /* 0x000fe2000f8e00ff */
[--C-:B------:R-:W-:Y:S04]  /*55b0*/  IADD3 R12, P1, P0, R12, 0x80, R4.reuse ;  /* 0x000000800c0c7810 */ /* 0x100fe8000783e004 */
[--C-:B------:R-:W-:Y:S02]  /*55c0*/  IADD3.X R13, RZ, UR6, R5.reuse, P1, P0 ;  /* 0x00000006ff0d7c10 */ /* 0x100fe40008fe0405 */
[----:B------:R-:W-:Y:S02]  /*55d0*/  IADD3 R10, P1, P0, R10, 0x100, R4 ;  /* 0x000001000a0a7810 */ /* 0x000fe4000783e004 */
[----:B------:R-:W-:Y:S02]  /*55e0*/  IADD3 R6, -R251, UR9, -R6 ;  /* 0x00000009fb067c10 */ /* 0x000fe4000fffe906 */
[--C-:B------:R-:W-:Y:S02]  /*55f0*/  IADD3.X R11, RZ, UR6, R5.reuse, P1, P0 ;  /* 0x00000006ff0b7c10 */ /* 0x100fe40008fe0405 */
[----:B------:R-:W-:Y:S04]  /*5600*/  IADD3 R8, P1, P0, R8, 0x180, R4 ;  /* 0x0000018008087810 */ /* 0x000fe8000783e004 */
[----:B------:R-:W-:Y:S02]  /*5610*/  IADD3.X R9, RZ, UR6, R5, P1, P0 ;  /* 0x00000006ff097c10 */ /* 0x000fe40008fe0405 */
[----:B------:R-:W-:Y:S02]  /*5620*/  ISETP.LT.OR P0, PT, R6, 0x1, !P3 ;  /* 0x000000010600780c */ /* 0x000fe40005f01670 */
[----:B--2---:R-:W-:Y:S02]  /*5630*/  ISETP.GT.AND P5, PT, R224, 0xf, PT ;  /* 0x0000000fe000780c */ /* 0x004fe40003fa4270 */
[----:B------:R-:W-:Y:S09]  /*5640*/  LOP3.LUT P1, RZ, R249, 0x4, RZ, 0xc0, !PT ;  /* 0x00000004f9ff7812 */ /* 0x000ff2000782c0ff */
        /* <DEDUP_REMOVED lines=21> */
[C---:B------:R-:W-:Y:S01]  /*57a0*/  ISETP.LT.OR P0, PT, R6.reuse, 0x21, !P1 ;  /* 0x000000210600780c */ /* 0x040fe20004f01670 */
[----:B--2---:R-:W-:Y:S11]  /*57b0*/  IMAD.U32 R4, RZ, RZ, UR4 ;  /* 0x00000004ff047e24 */ /* 0x004ff6000f8e00ff */
[----:B------:R-:W-:Y:S01]  /*57c0*/  @!UPT UIADD3 URZ, URZ, URZ, URZ ;  /* 0x0000003f3f3ff290 */ /* 0x000fe2000fffe03f */
[----:B------:R4:W-:Y:S01]  /*57d0*/  LDGSTS.E.BYPASS.LTC128B.128 [R242+0x15080], [R10.64], !P0 ;  /* 0x150800000af27fae */ /* 0x0009e2000c101d4a */
[----:B------:R-:W-:Y:S01]  /*57e0*/  ISETP.LT.OR P0, PT, R6, 0x21, !P4 ;  /* 0x000000210600780c */ /* 0x000fe20006701670 */
[----:B------:R-:W-:Y:S02]  /*57f0*/  @!P5 IMAD.SHL.U32 R6, R224, 0x10, RZ ;  /* 0x00000010e006d824 */ /* 0x000fe400078e00ff */
[----:B-----5:R-:W-:Y:S10]  /*5800*/  @!P5 IMAD.WIDE R4, R4, 0x4, R14 ;  /* 0x000000040404d825 */ /* 0x020ff400078e020e */
[----:B------:R4:W-:Y:S04]  /*5810*/  LDGSTS.E.BYPASS.LTC128B.128 [R242+0x17080], [R8.64], !P0 ;  /* 0x1708000008f27fae */ /* 0x0009e8000c101d4a */
[----:B------:R4:W-:Y:S02]  /*5820*/  @!P5 LDGSTS.E.BYPASS.LTC128B.128 [R6+0x20080], [R4.64] ;  /* 0x200800000406dfae */ /* 0x0009e4000b901d4a */
.L_x_613:
[----:B--2-4-:R-:W2:Y:S01]  /*5830*/  LDL.64 R8, [R1+0x28] ;  /* 0x0000280001087983 */ /* 0x014ea20000100a00 */
[----:B------:R-:W-:Y:S02]  /*5840*/  USHF.L.U32 UR12, UR12, 0xe, URZ ;  /* 0x0000000e0c0c7899 */ /* 0x000fe4000800063f */
[----:B------:R-:W-:Y:S01]  /*5850*/  UISETP.GE.AND UP0, UPT, UR15, UR13, UPT ;  /* 0x0000000d0f00728c */ /* 0x000fe2000bf06270 */
[----:B------:R-:W4:Y:S03]  /*5860*/  LDL R6, [R1+0x14] ;  /* 0x0000140001067983 */ /* 0x000f260000100800 */
[----:B------:R-:W-:Y:S01]  /*5870*/  IMAD.U32 R5, RZ, RZ, UR12 ;  /* 0x0000000cff057e24 */ /* 0x000fe2000f8e00ff */
[----:B------:R-:W-:Y:S04]  /*5880*/  LDSM.16.MT88.4 R224, [R0+0x5080] ;  /* 0x0050800000e0783b */ /* 0x000fe80000004200 */
[----:B------:R-:W0:Y:S01]  /*5890*/  LDGDEPBAR ;  /* 0x00000000000079af */ /* 0x000e220000000000 */
[----:B--2---:R-:W-:Y:S01]  /*58a0*/  IADD3 R4, P0, R8, UR12, RZ ;  /* 0x0000000c08047c10 */ /* 0x004fe2000ff1e0ff */
[----:B------:R-:W-:Y:S03]  /*58b0*/  UMOV UR12, UR15 ;  /* 0x0000000f000c7c82 */ /* 0x000fe60008000000 */
[----:B----4-:R-:W-:Y:S02]  /*58c0*/  LEA.HI.X.SX32 R5, R5, R6, 0x1, P0 ;  /* 0x0000000605057211 */ /* 0x010fe400000f0eff */
[C---:B------:R-:W-:Y:S04]  /*58d0*/  LEA R240, P0, R4.reuse, c[0x0][0x220], 0x2 ;  /* 0x0000880004f07a11 */ /* 0x040fe800078010ff */
        /* <DEDUP_REMOVED lines=144> */
[----:B-1----:R-:W-:-:S02]  /*61e0*/  FMUL.FTZ R35, R101, c[0x0][0x298] ;  /* 0x0000a60065237a20 */ /* 0x002fc40000410000 */
        /* <DEDUP_REMOVED lines=62> */
.L_x_611:
[----:B------:R-:W-:Y:S05]  /*65d0*/  @P0 BRA `(.L_x_615) ;  /* 0x00001e6000000947 */ /* 0x000fea0003800000 */
[----:B------:R-:W2:Y:S01]  /*65e0*/  LDL R101, [R1+0x30] ;  /* 0x0000300001657983 */ /* 0x000ea20000100800 */
[----:B------:R-:W-:Y:S02]  /*65f0*/  F2FP.PACK_AB R37, R37, R36 ;  /* 0x000000242525723e */ /* 0x000fe400000000ff */
[----:B------:R-:W-:Y:S01]  /*6600*/  F2FP.PACK_AB R38, R39, R38 ;  /* 0x000000262726723e */ /* 0x000fe200000000ff */
[----:B------:R-:W3:Y:S01]  /*6610*/  S2R R103, SR_TID.X ;  /* 0x0000000000677919 */ /* 0x000ee20000002100 */
        /* <DEDUP_REMOVED lines=12> */
[----:B---3--:R-:W-:Y:S02]  /*66e0*/  SHF.R.S32.HI R5, RZ, 0x1f, R103 ;  /* 0x0000001fff057819 */ /* 0x008fe40000011467 */
[----:B------:R-:W-:Y:S02]  /*66f0*/  F2FP.PACK_AB R60, R61, R60 ;  /* 0x0000003c3d3c723e */ /* 0x000fe400000000ff */
[----:B-1----:R-:W-:-:S02]  /*6700*/  LEA.HI R3, R5, R103, RZ, 0x2 ;  /* 0x0000006705037211 */ /* 0x002fc400078f10ff */
        /* <DEDUP_REMOVED lines=66> */
[----:B-----5:R-:W-:Y:S01]  /*6b30*/  F2FP.PACK_AB R19, R127, R126 ;  /* 0x0000007e7f13723e */ /* 0x020fe200000000ff */
        /* <DEDUP_REMOVED lines=91> */
.L_x_616:
        /* <DEDUP_REMOVED lines=62> */
.L_x_618:
[----:B--234-:R-:W-:Y:S05]  /*74d0*/  BSYNC B0 ;  /* 0x0000000000007941 */ /* 0x01cfea0003800000 */
.L_x_617:
        /* <DEDUP_REMOVED lines=17> */
.L_x_620:
[----:B------:R-:W-:Y:S05]  /*75f0*/  BSYNC B0 ;  /* 0x0000000000007941 */ /* 0x000fea0003800000 */
.L_x_619:
        /* <DEDUP_REMOVED lines=16> */
.L_x_622:
[----:B------:R-:W-:Y:S05]  /*7700*/  BSYNC B0 ;  /* 0x0000000000007941 */ /* 0x000fea0003800000 */
.L_x_621:
        /* <DEDUP_REMOVED lines=16> */
.L_x_624:
[----:B------:R-:W-:Y:S05]  /*7810*/  BSYNC B0 ;  /* 0x0000000000007941 */ /* 0x000fea0003800000 */
.L_x_623:
        /* <DEDUP_REMOVED lines=16> */
.L_x_626:
[----:B------:R-:W-:Y:S05]  /*7920*/  BSYNC B0 ;  /* 0x0000000000007941 */ /* 0x000fea0003800000 */
.L_x_625:
        /* <DEDUP_REMOVED lines=16> */
.L_x_628:
[----:B------:R-:W-:Y:S05]  /*7a30*/  BSYNC B0 ;  /* 0x0000000000007941 */ /* 0x000fea0003800000 */
.L_x_627:
        /* <DEDUP_REMOVED lines=16> */
.L_x_630:
[----:B------:R-:W-:Y:S05]  /*7b40*/  BSYNC B0 ;  /* 0x0000000000007941 */ /* 0x000fea0003800000 */
.L_x_629:
        /* <DEDUP_REMOVED lines=16> */
.L_x_632:
[----:B------:R-:W-:Y:S05]  /*7c50*/  BSYNC B0 ;  /* 0x0000000000007941 */ /* 0x000fea0003800000 */
.L_x_631:
        /* <DEDUP_REMOVED lines=20> */
.L_x_634:
[----:B------:R-:W-:Y:S05]  /*7da0*/  BSYNC B0 ;  /* 0x0000000000007941 */ /* 0x000fea0003800000 */
.L_x_633:
        /* <DEDUP_REMOVED lines=15> */
.L_x_636:
[----:B------:R-:W-:Y:S05]  /*7ea0*/  BSYNC B0 ;  /* 0x0000000000007941 */ /* 0x000fea0003800000 */
.L_x_635:
        /* <DEDUP_REMOVED lines=14> */
.L_x_638:
[----:B------:R-:W-:Y:S05]  /*7f90*/  BSYNC B0 ;  /* 0x0000000000007941 */ /* 0x000fea0003800000 */
.L_x_637:
        /* <DEDUP_REMOVED lines=14> */
.L_x_640:
[----:B------:R-:W-:Y:S05]  /*8080*/  BSYNC B0 ;  /* 0x0000000000007941 */ /* 0x000fea0003800000 */
.L_x_639:
        /* <DEDUP_REMOVED lines=14> */
.L_x_642:
[----:B------:R-:W-:Y:S05]  /*8170*/  BSYNC B0 ;  /* 0x0000000000007941 */ /* 0x000fea0003800000 */
.L_x_641:
        /* <DEDUP_REMOVED lines=14> */
.L_x_644:
[----:B------:R-:W-:Y:S05]  /*8260*/  BSYNC B0 ;  /* 0x0000000000007941 */ /* 0x000fea0003800000 */
.L_x_643:
        /* <DEDUP_REMOVED lines=14> */
.L_x_646:
[----:B------:R-:W-:Y:S05]  /*8350*/  BSYNC B0 ;  /* 0x0000000000007941 */ /* 0x000fea0003800000 */
.L_x_645:
        /* <DEDUP_REMOVED lines=14> */
.L_x_615:
[----:B------:R-:W2:Y:S01]  /*8440*/  LDL R8, [R1+0x30] ;  /* 0x0000300001087983 */ /* 0x000ea20000100800 */
[----:B------:R-:W-:Y:S01]  /*8450*/  ISETP.NE.U32.AND P0, PT, RZ, c[0x0][0x358], PT ;  /* 0x0000d600ff007a0c */ /* 0x000fe20003f05070 */
[----:B-1----:R-:W-:-:S03]  /*8460*/  IMAD.MOV.U32 R2, RZ, RZ, 0x4 ;  /* 0x00000004ff027424 */ /* 0x002fc600078e00ff */
        /* <DEDUP_REMOVED lines=16> */
.L_x_647:
[----:B------:R-:W1:Y:S01]  /*8570*/  S2R R4, SR_TID.X ;  /* 0x0000000000047919 */ /* 0x000e620000002100 */
[----:B------:R-:W-:Y:S01]  /*8580*/  SEL R16, R8, RZ, !P1 ;  /* 0x000000ff08107207 */ /* 0x000fe20004800000 */
[----:B------:R-:W-:Y:S02]  /*8590*/  BSSY B0, `(.L_x_648) ;  /* 0x0000025000007945 */ /* 0x000fe40003800000 */
[----:B------:R-:W2:Y:S04]  /*85a0*/  S2R R9, SR_CTAID.X ;  /* 0x0000000000097919 */ /* 0x000ea80000002500 */
[----:B------:R-:W3:Y:S01]  /*85b0*/  S2R R20, SR_CTAID.Y ;  /* 0x0000000000147919 */ /* 0x000ee20000002600 */
[----:B-1---5:R-:W-:-:S04]  /*85c0*/  SHF.R.S32.HI R14, RZ, 0x1f, R4 ;  /* 0x0000001fff0e7819 */ /* 0x022fc80000011404 */
        /* <DEDUP_REMOVED lines=33> */
.L_x_649:
[----:B------:R-:W-:Y:S05]  /*87e0*/  BSYNC B0 ;  /* 0x0000000000007941 */ /* 0x000fea0003800000 */
.L_x_648:
        /* <DEDUP_REMOVED lines=17> */
.L_x_651:
[----:B------:R-:W-:Y:S05]  /*8900*/  BSYNC B0 ;  /* 0x0000000000007941 */ /* 0x000fea0003800000 */
.L_x_650:
        /* <DEDUP_REMOVED lines=16> */
.L_x_653:
[----:B------:R-:W-:Y:S05]  /*8a10*/  BSYNC B0 ;  /* 0x0000000000007941 */ /* 0x000fea0003800000 */
.L_x_652:
        /* <DEDUP_REMOVED lines=16> */
.L_x_655:
[----:B------:R-:W-:Y:S05]  /*8b20*/  BSYNC B0 ;  /* 0x0000000000007941 */ /* 0x000fea0003800000 */
.L_x_654:
        /* <DEDUP_REMOVED lines=16> */
.L_x_657:
[----:B------:R-:W-:Y:S05]  /*8c30*/  BSYNC B0 ;  /* 0x0000000000007941 */ /* 0x000fea0003800000 */
.L_x_656:
        /* <DEDUP_REMOVED lines=16> */
.L_x_659:
[----:B------:R-:W-:Y:S05]  /*8d40*/  BSYNC B0 ;  /* 0x0000000000007941 */ /* 0x000fea0003800000 */
.L_x_658:
        /* <DEDUP_REMOVED lines=16> */
.L_x_661:
[----:B------:R-:W-:Y:S05]  /*8e50*/  BSYNC B0 ;  /* 0x0000000000007941 */ /* 0x000fea0003800000 */
.L_x_660:
        /* <DEDUP_REMOVED lines=16> */
.L_x_663:
[----:B------:R-:W-:Y:S05]  /*8f60*/  BSYNC B0 ;  /* 0x0000000000007941 */ /* 0x000fea0003800000 */
.L_x_662:
        /* <DEDUP_REMOVED lines=20> */
.L_x_665:
[----:B------:R-:W-:Y:S05]  /*90b0*/  BSYNC B0 ;  /* 0x0000000000007941 */ /* 0x000fea0003800000 */
.L_x_664:
        /* <DEDUP_REMOVED lines=15> */
.L_x_667:
[----:B------:R-:W-:Y:S05]  /*91b0*/  BSYNC B0 ;  /* 0x0000000000007941 */ /* 0x000fea0003800000 */
.L_x_666:
        /* <DEDUP_REMOVED lines=14> */
.L_x_669:
[----:B------:R-:W-:Y:S05]  /*92a0*/  BSYNC B0 ;  /* 0x0000000000007941 */ /* 0x000fea0003800000 */
.L_x_668:
        /* <DEDUP_REMOVED lines=14> */
.L_x_671:
[----:B------:R-:W-:Y:S05]  /*9390*/  BSYNC B0 ;  /* 0x0000000000007941 */ /* 0x000fea0003800000 */
.L_x_670:
        /* <DEDUP_REMOVED lines=14> */
.L_x_673:
[----:B------:R-:W-:Y:S05]  /*9480*/  BSYNC B0 ;  /* 0x0000000000007941 */ /* 0x000fea0003800000 */
.L_x_672:
        /* <DEDUP_REMOVED lines=14> */
.L_x_675:
[----:B------:R-:W-:Y:S05]  /*9570*/  BSYNC B0 ;  /* 0x0000000000007941 */ /* 0x000fea0003800000 */
.L_x_674:
        /* <DEDUP_REMOVED lines=14> */
.L_x_677:
[----:B------:R-:W-:Y:S05]  /*9660*/  BSYNC B0 ;  /* 0x0000000000007941 */ /* 0x000fea0003800000 */
.L_x_676:
        /* <DEDUP_REMOVED lines=14> */
.L_x_678:
        /* <DEDUP_REMOVED lines=11> */
.L_x_1163:


//--------------------- .text._ZN7cutlass13device_kernelIN5flash19enable_sm80_to_sm89INS1_16FlashAttnBwdSm80INS1_25CollectiveMainloopBwdSm80ILi1ELi1EN4cute5tupleIJNS5_1CILi64EEES8_NS7_ILi256EEEEEENS_6half_tEfNS_4arch4Sm80ELb0ELb0ELb1ELb1ELb0ELb0ELb0ELb0ELi2ELi4ELi2ELi2ELb0EEENS1_24CollectiveEpilogueBwdGQAISA_fSD_Li256ELb1ELb0EEENS1_19SingleTileSchedulerILb1ELb0ELb0ELi64EEEEEEEEEvNT_6ParamsE --------------------------
	.section	.text._ZN7cutlass13device_kernelIN5flash19enable_sm80_to_sm89INS1_16FlashAttnBwdSm80INS1_25CollectiveMainloopBwdSm80ILi1ELi1EN4cute5tupleIJNS5_1CILi64EEES8_NS7_ILi256EEEEEENS_6half_tEfNS_4arch4Sm80ELb0ELb0ELb1ELb1ELb0ELb0ELb0ELb0ELi2ELi4ELi2ELi2ELb0EEENS1_24CollectiveEpilogueBwdGQAISA_fSD_Li256ELb1ELb0EEENS1_19SingleTileSchedulerILb1ELb0ELb0ELi64EEEEEEEEEvNT_6ParamsE,"ax",@progbits
	.sectioninfo	@"SHI_REGISTERS=255"
	.align	128
.text._ZN7cutlass13device_kernelIN5flash19enable_sm80_to_sm89INS1_16FlashAttnBwdSm80INS1_25CollectiveMainloopBwdSm80ILi1ELi1EN4cute5tupleIJNS5_1CILi64EEES8_NS7_ILi256EEEEEENS_6half_tEfNS_4arch4Sm80ELb0ELb0ELb1ELb1ELb0ELb0ELb0ELb0ELi2ELi4ELi2ELi2ELb0EEENS1_24CollectiveEpilogueBwdGQAISA_fSD_Li256ELb1ELb0EEENS1_19SingleTileSchedulerILb1ELb0ELb0ELi64EEEEEEEEEvNT_6ParamsE:
        .type           _ZN7cutlass13device_kernelIN5flash19enable_sm80_to_sm89INS1_16FlashAttnBwdSm80INS1_25CollectiveMainloopBwdSm80ILi1ELi1EN4cute5tupleIJNS5_1CILi64EEES8_NS7_ILi256EEEEEENS_6half_tEfNS_4arch4Sm80ELb0ELb0ELb1ELb1ELb0ELb0ELb0ELb0ELi2ELi4ELi2ELi2ELb0EEENS1_24CollectiveEpilogueBwdGQAISA_fSD_Li256ELb1ELb0EEENS1_19SingleTileSchedulerILb1ELb0ELb0ELi64EEEEEEEEEvNT_6ParamsE,@function
        .size           _ZN7cutlass13device_kernelIN5flash19enable_sm80_to_sm89INS1_16FlashAttnBwdSm80INS1_25CollectiveMainloopBwdSm80ILi1ELi1EN4cute5tupleIJNS5_1CILi64EEES8_NS7_ILi256EEEEEENS_6half_tEfNS_4arch4Sm80ELb0ELb0ELb1ELb1ELb0ELb0ELb0ELb0ELi2ELi4ELi2ELi2ELb0EEENS1_24CollectiveEpilogueBwdGQAISA_fSD_Li256ELb1ELb0EEENS1_19SingleTileSchedulerILb1ELb0ELb0ELi64EEEEEEEEEvNT_6ParamsE,(.L_x_1164 - _ZN7cutlass13device_kernelIN5flash19enable_sm80_to_sm89INS1_16FlashAttnBwdSm80INS1_25CollectiveMainloopBwdSm80ILi1ELi1EN4cute5tupleIJNS5_1CILi64EEES8_NS7_ILi256EEEEEENS_6half_tEfNS_4arch4Sm80ELb0ELb0ELb1ELb1ELb0ELb0ELb0ELb0ELi2ELi4ELi2ELi2ELb0EEENS1_24CollectiveEpilogueBwdGQAISA_fSD_Li256ELb1ELb0EEENS1_19SingleTileSchedulerILb1ELb0ELb0ELi64EEEEEEEEEvNT_6ParamsE)
        .other          _ZN7cutlass13device_kernelIN5flash19enable_sm80_to_sm89INS1_16FlashAttnBwdSm80INS1_25CollectiveMainloopBwdSm80ILi1ELi1EN4cute5tupleIJNS5_1CILi64EEES8_NS7_ILi256EEEEEENS_6half_tEfNS_4arch4Sm80ELb0ELb0ELb1ELb1ELb0ELb0ELb0ELb0ELi2ELi4ELi2ELi2ELb0EEENS1_24CollectiveEpilogueBwdGQAISA_fSD_Li256ELb1ELb0EEENS1_19SingleTileSchedulerILb1ELb0ELb0ELi64EEEEEEEEEvNT_6ParamsE,@"STO_CUDA_ENTRY STV_DEFAULT"
_ZN7cutlass13device_kernelIN5flash19enable_sm80_to_sm89INS1_16FlashAttnBwdSm80INS1_25CollectiveMainloopBwdSm80ILi1ELi1EN4cute5tupleIJNS5_1CILi64EEES8_NS7_ILi256EEEEEENS_6half_tEfNS_4arch4Sm80ELb0ELb0ELb1ELb1ELb0ELb0ELb0ELb0ELi2ELi4ELi2ELi2ELb0EEENS1_24CollectiveEpilogueBwdGQAISA_fSD_Li256ELb1ELb0EEENS1_19SingleTileSchedulerILb1ELb0ELb0ELi64EEEEEEEEEvNT_6ParamsE:
        /* <DEDUP_REMOVED lines=18> */
.L_x_680:
        /* <DEDUP_REMOVED lines=8> */
.L_x_682:
[----:B------:R-:W-:Y:S02]  /*01a0*/  MOV R0, c[0x0][0x3ac] ;  /* 0x0000eb0000007a02 */ /* 0x000fe40000000f00 */
.L_x_681:
[----:B-1----:R-:W-:-:S05]  /*01b0*/  IMAD.SHL.U32 R2, R19, 0x40, RZ ;  /* 0x0000004013027824 */ /* 0x002fca00078e00ff */
[----:B-----5:R-:W-:-:S04]  /*01c0*/  ISETP.GE.AND P0, PT, R2, R0, PT ;  /* 0x000000000200720c */ /* 0x020fc80003f06270 */
[----:B------:R-:W-:-:S05]  /*01d0*/  SEL R0, R5, 0xffffffff, !P0 ;  /* 0xffffffff05007807 */ /* 0x000fca0004000000 */
[----:B------:R1:W-:Y:S01]  /*01e0*/  STL [R1+0x30], R0 ;  /* 0x0000300001007387 */ /* 0x0003e20000100800 */
[----:B------:R-:W-:Y:S05]  /*01f0*/  BRA `(.L_x_683) ;  /* 0x0000012000007947 */ /* 0x000fea0003800000 */
.L_x_679:
[----:B---34-:R-:W-:-:S04]  /*0200*/  ISETP.NE.U32.AND P0, PT, RZ, c[0x0][0x3c8], PT ;  /* 0x0000f200ff007a0c */ /* 0x018fc80003f05070 */
[----:B------:R-:W-:-:S13]  /*0210*/  ISETP.NE.AND.EX P0, PT, RZ, c[0x0][0x3cc], PT, P0 ;  /* 0x0000f300ff007a0c */ /* 0x000fda0003f05300 */
[----:B------:R-:W-:Y:S05]  /*0220*/  @!P0 BRA `(.L_x_684) ;  /* 0x0000002000008947 */ /* 0x000fea0003800000 */
[----:B------:R1:W5:Y:S01]  /*0230*/  LDG.E R0, [R2.64] ;  /* 0x0000000a02007981 */ /* 0x000362000c1e1900 */
[----:B------:R-:W-:Y:S05]  /*0240*/  BRA `(.L_x_685) ;  /* 0x0000009000007947 */ /* 0x000fea0003800000 */
.L_x_684:
        /* <DEDUP_REMOVED lines=8> */
.L_x_686:
[----:B------:R-:W-:Y:S02]  /*02d0*/  MOV R0, c[0x0][0x3ac] ;  /* 0x0000eb0000007a02 */ /* 0x000fe40000000f00 */
.L_x_685:
[----:B-1----:R-:W-:-:S05]  /*02e0*/  IMAD.SHL.U32 R2, R19, 0x40, RZ ;  /* 0x0000004013027824 */ /* 0x002fca00078e00ff */
[----:B-----5:R-:W-:-:S04]  /*02f0*/  ISETP.GE.AND P0, PT, R2, R0, PT ;  /* 0x000000000200720c */ /* 0x020fc80003f06270 */
[----:B------:R-:W-:-:S05]  /*0300*/  SEL R0, R5, 0xffffffff, !P0 ;  /* 0xffffffff05007807 */ /* 0x000fca0004000000 */
[----:B------:R1:W-:Y:S04]  /*0310*/  STL [R1+0x30], R0 ;  /* 0x0000300001007387 */ /* 0x0003e80000100800 */
.L_x_683:
        /* <DEDUP_REMOVED lines=18> */
[----:B------:R-:W-:Y:S01]  /*0440*/  CS2R R14, SRZ ;  /* 0x00000000000e7805 */ /* 0x000fe2000001ff00 */
[----:B------:R-:W-:Y:S02]  /*0450*/  IMAD.MOV.U32 R25, RZ, RZ, RZ ;  /* 0x000000ffff197224 */ /* 0x000fe400078e00ff */
[----:B------:R-:W-:Y:S02]  /*0460*/  IMAD.MOV.U32 R17, RZ, RZ, c[0x0][0x198] ;  /* 0x00006600ff117624 */ /* 0x000fe400078e00ff */
[----:B--2---:R-:W-:Y:S01]  /*0470*/  @P2 IMAD R0, R22, 0x40, R0 ;  /* 0x0000004016002824 */ /* 0x004fe200078e0200 */
[----:B---3--:R1:W2:Y:S01]  /*0480*/  @P0 R2UR UR9, R8 ;  /* 0x00000000080903c2 */ /* 0x0082a200000e0000 */
[--C-:B----4-:R-:W-:Y:S01]  /*0490*/  @P2 SHF.R.S32.HI R13, RZ, 0x1f, R7.reuse ;  /* 0x0000001fff0d2819 */ /* 0x110fe20000011407 */
[----:B------:R-:W-:-:S02]  /*04a0*/  @P2 IMAD.MOV.U32 R12, RZ, RZ, R7 ;  /* 0x000000ffff0c2224 */ /* 0x000fc400078e0007 */
[----:B-1----:R-:W-:-:S04]  /*04b0*/  @P2 SHF.R.S32.HI R8, RZ, 0x1f, R0 ;  /* 0x0000001fff082819 */ /* 0x002fc80000011400 */
[----:B------:R-:W-:Y:S02]  /*04c0*/  @P2 LEA.HI R0, R8, R0, RZ, 0x6 ;  /* 0x0000000008002211 */ /* 0x000fe400078f30ff */
[--C-:B-----5:R-:W-:Y:S01]  /*04d0*/  @P3 SHF.R.S32.HI R15, RZ, 0x1f, R6.reuse ;  /* 0x0000001fff0f3819 */ /* 0x120fe20000011406 */
        /* <DEDUP_REMOVED lines=9> */
.L_x_687:
[----:B------:R-:W-:-:S04]  /*0570*/  ISETP.NE.U32.AND P0, PT, RZ, c[0x0][0x2e0], PT ;  /* 0x0000b800ff007a0c */ /* 0x000fc80003f05070 */
[----:B------:R-:W-:-:S13]  /*0580*/  ISETP.NE.AND.EX P0, PT, RZ, c[0x0][0x2e4], PT, P0 ;  /* 0x0000b900ff007a0c */ /* 0x000fda0003f05300 */
[----:B------:R-:W-:Y:S05]  /*0590*/  @!P0 BRA `(.L_x_688) ;  /* 0x0000003000008947 */ /* 0x000fea0003800000 */
[----:B------:R-:W-:-:S05]  /*05a0*/  IMAD.WIDE R2, R22, R9, c[0x0][0x2e0] ;  /* 0x0000b80016027625 */ /* 0x000fca00078e0209 */
[----:B------:R1:W5:Y:S01]  /*05b0*/  LDG.E R17, [R2.64] ;  /* 0x0000000a02117981 */ /* 0x000362000c1e1900 */
[----:B------:R-:W-:Y:S05]  /*05c0*/  BRA `(.L_x_689) ;  /* 0x0000004000007947 */ /* 0x000fea0003800000 */
.L_x_688:
[----:B------:R-:W-:Y:S05]  /*05d0*/  @!P3 BRA `(.L_x_689) ;  /* 0x000000300000b947 */ /* 0x000fea0003800000 */
[----:B------:R1:W2:Y:S04]  /*05e0*/  LDG.E R0, [R2.64] ;  /* 0x0000000a02007981 */ /* 0x0002a8000c1e1900 */
[----:B-1----:R-:W2:Y:S02]  /*05f0*/  LDG.E R2, [R2.64+0x4] ;  /* 0x0000040a02027981 */ /* 0x002ea4000c1e1900 */
[----:B--2---:R-:W-:Y:S02]  /*0600*/  IADD3 R17, -R0, R2, RZ ;  /* 0x0000000200117210 */ /* 0x004fe40007ffe1ff */
.L_x_689:
[----:B------:R-:W-:Y:S01]  /*0610*/  UISETP.GE.AND UP0, UPT, UR9, 0x1, UPT ;  /* 0x000000010900788c */ /* 0x000fe2000bf06270 */
[----:B------:R-:W-:Y:S01]  /*0620*/  PLOP3.LUT P0, PT, PT, PT, PT, 0x80, 0x0 ;  /* 0x000000000000781c */ /* 0x000fe20003f0f070 */
        /* <DEDUP_REMOVED lines=73> */
[----:B------:R-:W-:Y:S01]  /*0ac0*/  LEA.HI R4, R28, R32, RZ, 0x3 ;  /* 0x000000201c047211 */ /* 0x000fe200078f18ff */
[C---:B------:R-:W-:Y:S01]  /*0ad0*/  IMAD R10, R30.reuse, c[0x0][0x288], RZ ;  /* 0x0000a2001e0a7a24 */ /* 0x040fe200078e02ff */
[----:B------:R-:W-:Y:S01]  /*0ae0*/  SHF.R.S32.HI R0, RZ, 0x1f, R25 ;  /* 0x0000001fff007819 */ /* 0x000fe20000011419 */
[----:B------:R-:W-:Y:S01]  /*0af0*/  IMAD R9, R30, c[0x0][0x270], RZ ;  /* 0x00009c001e097a24 */ /* 0x000fe200078e02ff */
[----:B------:R-:W-:Y:S01]  /*0b00*/  IADD3 R2, P0, R3, R25, RZ ;  /* 0x0000001903027210 */ /* 0x000fe20007f1e0ff */
[C---:B------:R-:W-:Y:S01]  /*0b10*/  IMAD R10, R31.reuse, c[0x0][0x28c], R10 ;  /* 0x0000a3001f0a7a24 */ /* 0x040fe200078e020a */
[----:B------:R-:W-:Y:S01]  /*0b20*/  SHF.R.S32.HI R251, RZ, 0x3, R4 ;  /* 0x00000003fffb7819 */ /* 0x000fe20000011404 */
[----:B------:R-:W-:Y:S01]  /*0b30*/  IMAD R9, R31, c[0x0][0x274], R9 ;  /* 0x00009d001f097a24 */ /* 0x000fe200078e0209 */
[----:B------:R-:W-:Y:S01]  /*0b40*/  LEA.HI.X.SX32 R3, R3, R0, 0x1, P0 ;  /* 0x0000000003037211 */ /* 0x000fe200000f0eff */
[----:B------:R-:W-:Y:S01]  /*0b50*/  IMAD.MOV.U32 R0, RZ, RZ, R31 ;  /* 0x000000ffff007224 */ /* 0x000fe200078e001f */
[----:B------:R-:W-:Y:S01]  /*0b60*/  LOP3.LUT R8, R4, 0xfffffff8, RZ, 0xc0, !PT ;  /* 0xfffffff804087812 */ /* 0x000fe200078ec0ff */
[----:B------:R-:W-:Y:S01]  /*0b70*/  @P1 IMAD.HI.U32 R5, R31, c[0x0][0x24c], RZ ;  /* 0x000093001f051a27 */ /* 0x000fe200078e00ff */
[----:B------:R-:W-:Y:S01]  /*0b80*/  SHF.R.S32.HI R16, RZ, 0x1f, R251 ;  /* 0x0000001fff107819 */ /* 0x000fe200000114fb */
[----:B------:R-:W-:Y:S01]  /*0b90*/  USHF.L.U32 UR7, UR4, 0x6, URZ ;  /* 0x0000000604077899 */ /* 0x000fe2000800063f */
[----:B------:R-:W-:Y:S01]  /*0ba0*/  IADD3 R18, P0, R251, R12, RZ ;  /* 0x0000000cfb127210 */ /* 0x000fe20007f1e0ff */
[C---:B------:R-:W-:Y:S01]  /*0bb0*/  IMAD.WIDE.U32 R6, R31.reuse, c[0x0][0x270], R2 ;  /* 0x00009c001f067a25 */ /* 0x040fe200078e0002 */
[----:B------:R-:W-:Y:S01]  /*0bc0*/  @P1 SHF.R.U32.HI R0, RZ, c[0x0][0x250], R5 ;  /* 0x00009400ff001a19 */ /* 0x000fe20000011605 */
[----:B------:R-:W-:Y:S01]  /*0bd0*/  UMOV UR14, 0x6 ;  /* 0x00000006000e7882 */ /* 0x000fe20000000000 */
[----:B------:R-:W-:Y:S01]  /*0be0*/  SEL R26, R22, RZ, !P2 ;  /* 0x000000ff161a7207 */ /* 0x000fe20005000000 */
[----:B------:R-:W-:Y:S01]  /*0bf0*/  IMAD.IADD R23, R32, 0x1, -R8 ;  /* 0x0000000120177824 */ /* 0x000fe200078e0a08 */
[----:B------:R-:W-:Y:S01]  /*0c00*/  SHF.R.S32.HI R12, RZ, 0x1f, R0 ;  /* 0x0000001fff0c7819 */ /* 0x000fe20000011400 */
[----:B------:R-:W-:Y:S01]  /*0c10*/  IMAD.WIDE.U32 R4, R31, c[0x0][0x288], R2 ;  /* 0x0000a2001f047a25 */ /* 0x000fe200078e0002 */
[----:B------:R-:W-:Y:S01]  /*0c20*/  LOP3.LUT R243, R243, 0xffffff7f, RZ, 0xc0, !PT ;  /* 0xffffff7ff3f37812 */ /* 0x000fe200078ec0ff */
[----:B------:R-:W-:Y:S01]  /*0c30*/  USHF.L.U64.HI UR6, UR4, UR14, UR5 ;  /* 0x0000000e04067299 */ /* 0x000fe20008010205 */
[----:B------:R-:W-:Y:S01]  /*0c40*/  CS2R R162, SRZ ;  /* 0x0000000000a27805 */ /* 0x000fe2000001ff00 */
[----:B------:R-:W-:Y:S01]  /*0c50*/  IMAD.X R20, R16, 0x1, R13, P0 ;  /* 0x0000000110147824 */ /* 0x000fe200000e060d */
[----:B------:R-:W-:Y:S01]  /*0c60*/  IADD3 R2, P0, R251, R14, RZ ;  /* 0x0000000efb027210 */ /* 0x000fe20007f1e0ff */
[----:B------:R-:W-:Y:S01]  /*0c70*/  IMAD.MOV.U32 R8, RZ, RZ, R6 ;  /* 0x000000ffff087224 */ /* 0x000fe200078e0006 */
[----:B------:R-:W-:Y:S01]  /*0c80*/  ULDC.64 UR4, c[0x0][0x208] ;  /* 0x0000820000047ab9 */ /* 0x000fe20000000a00 */
[----:B------:R-:W-:Y:S01]  /*0c90*/  IMAD.SHL.U32 R14, R23, 0x8, RZ ;  /* 0x00000008170e7824 */ /* 0x000fe200078e00ff */
[----:B------:R-:W-:Y:S01]  /*0ca0*/  USHF.L.U32 UR8, UR4, 0x6, URZ ;  /* 0x0000000604087899 */ /* 0x000fe2000800063f */
[----:B------:R-:W-:Y:S01]  /*0cb0*/  IMAD.SHL.U32 R6, R251, 0x40, RZ ;  /* 0x00000040fb067824 */ /* 0x000fe200078e00ff */
[----:B------:R-:W-:Y:S01]  /*0cc0*/  USHF.L.U64.HI UR14, UR4, UR14, UR5 ;  /* 0x0000000e040e7299 */ /* 0x000fe20008010205 */
[----:B------:R-:W-:Y:S01]  /*0cd0*/  IMAD.IADD R11, R5, 0x1, R10 ;  /* 0x00000001050b7824 */ /* 0x000fe200078e020a */
[----:B------:R-:W-:Y:S01]  /*0ce0*/  IADD3 R29, R14, 0xc0, RZ ;  /* 0x000000c00e1d7810 */ /* 0x000fe20007ffe0ff */
[----:B------:R-:W-:Y:S01]  /*0cf0*/  IMAD.X R3, R16, 0x1, R15, P0 ;  /* 0x0000000110037824 */ /* 0x000fe200000e060f */
[----:B------:R-:W-:Y:S01]  /*0d00*/  SHF.R.S32.HI R15, RZ, 0x1f, R14 ;  /* 0x0000001fff0f7819 */ /* 0x000fe2000001140e */
[----:B------:R-:W-:Y:S01]  /*0d10*/  IMAD.MOV.U32 R10, RZ, RZ, R4 ;  /* 0x000000ffff0a7224 */ /* 0x000fe200078e0004 */
[----:B------:R-:W-:Y:S01]  /*0d20*/  LOP3.LUT R6, R6, 0x1c0, RZ, 0xc0, !PT ;  /* 0x000001c006067812 */ /* 0x000fe200078ec0ff */
[----:B------:R-:W-:Y:S01]  /*0d30*/  IMAD R4, R12, c[0x0][0x1e0], RZ ;  /* 0x000078000c047a24 */ /* 0x000fe200078e02ff */
[----:B------:R-:W-:Y:S01]  /*0d40*/  UIADD3 UR5, UR9, 0x3f, URZ ;  /* 0x0000003f09057890 */ /* 0x000fe2000fffe03f */
[----:B------:R-:W-:Y:S01]  /*0d50*/  IMAD.IADD R9, R7, 0x1, R9 ;  /* 0x0000000107097824 */ /* 0x000fe200078e0209 */
[----:B------:R-:W-:Y:S01]  /*0d60*/  LOP3.LUT R17, R6, 0x38, R14, 0xf8, !PT ;  /* 0x0000003806117812 */ /* 0x000fe200078ef80e */
[C---:B------:R-:W-:Y:S01]  /*0d70*/  IMAD R13, R0.reuse, c[0x0][0x1e4], R4 ;  /* 0x00007900000d7a24 */ /* 0x040fe200078e0204 */
[----:B------:R-:W-:Y:S01]  /*0d80*/  SHF.R.U32.HI R16, RZ, 0x3, R6 ;  /* 0x00000003ff107819 */ /* 0x000fe20000011606 */
[----:B------:R-:W-:Y:S01]  /*0d90*/  IMAD.WIDE.U32 R4, R0, c[0x0][0x1e0], R14 ;  /* 0x0000780000047a25 */ /* 0x000fe200078e000e */
[----:B------:R-:W-:Y:S01]  /*0da0*/  USHF.R.S32.HI UR4, URZ, 0x1f, UR5 ;  /* 0x0000001f3f047899 */ /* 0x000fe20008011405 */
[----:B------:R-:W-:Y:S01]  /*0db0*/  CS2R R160, SRZ ;  /* 0x0000000000a07805 */ /* 0x000fe2000001ff00 */
[----:B------:R-:W-:Y:S01]  /*0dc0*/  LOP3.LUT R24, R17, R16, RZ, 0x3c, !PT ;  /* 0x0000001011187212 */ /* 0x000fe200078e3cff */
[----:B------:R-:W-:Y:S01]  /*0dd0*/  IMAD.WIDE R6, R19, 0x40, R2 ;  /* 0x0000004013067825 */ /* 0x000fe200078e0202 */
[----:B------:R-:W-:Y:S01]  /*0de0*/  ULEA.HI UR4, UR4, UR5, URZ, 0x6 ;  /* 0x0000000504047291 */ /* 0x000fe2000f8f303f */
[----:B------:R-:W-:Y:S01]  /*0df0*/  CS2R R158, SRZ ;  /* 0x00000000009e7805 */ /* 0x000fe2000001ff00 */
[----:B------:R-:W-:Y:S01]  /*0e00*/  CS2R R156, SRZ ;  /* 0x00000000009c7805 */ /* 0x000fe2000001ff00 */
[----:B------:R-:W-:Y:S01]  /*0e10*/  IMAD R2, R12, c[0x0][0x1b0], RZ ;  /* 0x00006c000c027a24 */ /* 0x000fe200078e02ff */
[----:B------:R-:W-:Y:S01]  /*0e20*/  SHF.R.S32.HI R12, RZ, 0x1f, R22 ;  /* 0x0000001fff0c7819 */ /* 0x000fe20000011416 */
[----:B------:R-:W-:Y:S01]  /*0e30*/  IMAD.IADD R5, R5, 0x1, R13 ;  /* 0x0000000105057824 */ /* 0x000fe200078e020d */
[----:B------:R-:W-:Y:S01]  /*0e40*/  CS2R R154, SRZ ;  /* 0x00000000009a7805 */ /* 0x000fe2000001ff00 */
[----:B------:R-:W-:Y:S01]  /*0e50*/  IMAD R13, R0, c[0x0][0x1b4], R2 ;  /* 0x00006d00000d7a24 */ /* 0x000fe200078e0202 */
[----:B------:R-:W-:Y:S01]  /*0e60*/  SEL R21, R12, RZ, !P2 ;  /* 0x000000ff0c157207 */ /* 0x000fe20005000000 */
[----:B------:R-:W-:Y:S01]  /*0e70*/  IMAD.WIDE.U32 R2, R0, c[0x0][0x1b0], R14 ;  /* 0x00006c0000027a25 */ /* 0x000fe200078e000e */
[----:B------:R-:W-:Y:S01]  /*0e80*/  SEL R0, R12, RZ, !P3 ;  /* 0x000000ff0c007207 */ /* 0x000fe20005800000 */
[----:B------:R-:W-:Y:S01]  /*0e90*/  CS2R R152, SRZ ;  /* 0x0000000000987805 */ /* 0x000fe2000001ff00 */
        /* <DEDUP_REMOVED lines=52> */
[----:B------:R-:W-:Y:S01]  /*11e0*/  IADD3 R19, R14, 0x80, RZ ;  /* 0x000000800e137810 */ /* 0x000fe20007ffe0ff */
        /* <DEDUP_REMOVED lines=35> */
[----:B------:R-:W-:Y:S01]  /*1420*/  SHF.R.S32.HI R20, RZ, 0x6, R6 ;  /* 0x00000006ff147819 */ /* 0x000fe20000011406 */
[----:B------:R-:W-:Y:S01]  /*1430*/  IMAD.MOV.U32 R15, RZ, RZ, c[0x0][0x1a8] ;  /* 0x00006a00ff0f7624 */ /* 0x000fe200078e00ff */
[C---:B------:R-:W-:Y:S01]  /*1440*/  ISETP.LT.OR P4, PT, R0.reuse, 0x1, P3 ;  /* 0x000000010000780c */ /* 0x040fe20001f81670 */
[----:B------:R-:W-:Y:S01]  /*1450*/  IMAD.WIDE.U32 R12, R31, c[0x0][0x180], R8 ;  /* 0x000060001f0c7a25 */ /* 0x000fe200078e0008 */
[----:B------:R-:W-:Y:S01]  /*1460*/  LEA R6, P0, R7, R4, 0x6 ;  /* 0x0000000407067211 */ /* 0x000fe200078030ff */
[----:B------:R-:W-:Y:S01]  /*1470*/  STL.64 [R1+0x18], R34 ;  /* 0x0000182201007387 */ /* 0x000fe20000100a00 */
[----:B------:R-:W-:Y:S01]  /*1480*/  ISETP.LT.OR P5, PT, R0, 0x1, P2 ;  /* 0x000000010000780c */ /* 0x000fe200017a1670 */
[----:B------:R-:W-:Y:S01]  /*1490*/  IMAD R10, R20, 0x200, R24 ;  /* 0x00000200140a7824 */ /* 0x000fe200078e0218 */
[----:B------:R-:W-:Y:S01]  /*14a0*/  ISETP.GE.AND P1, PT, R19, c[0x0][0x1cc], PT ;  /* 0x0000730013007a0c */ /* 0x000fe20003f26270 */
[----:B------:R-:W-:Y:S01]  /*14b0*/  IMAD.MOV.U32 R24, RZ, RZ, c[0x0][0x1ac] ;  /* 0x00006b00ff187624 */ /* 0x000fe200078e00ff */
[----:B------:R-:W-:Y:S01]  /*14c0*/  LEA.HI.X R7, R7, R5, R11, 0x6, P0 ;  /* 0x0000000507077211 */ /* 0x000fe200000f340b */
[----:B------:R-:W-:Y:S01]  /*14d0*/  IMAD.SHL.U32 R242, R10, 0x2, RZ ;  /* 0x000000020af27824 */ /* 0x000fe200078e00ff */
[----:B------:R-:W-:Y:S01]  /*14e0*/  ISETP.LT.OR P0, PT, R0, 0x1, P1 ;  /* 0x000000010000780c */ /* 0x000fe20000f01670 */
[----:B------:R-:W-:Y:S01]  /*14f0*/  IMAD R11, R30, c[0x0][0x180], RZ ;  /* 0x000060001e0b7a24 */ /* 0x000fe200078e02ff */
[----:B------:R-:W-:Y:S01]  /*1500*/  ISETP.LT.OR P6, PT, R0, 0x21, P3 ;  /* 0x000000210000780c */ /* 0x000fe20001fc1670 */
[----:B------:R-:W-:Y:S01]  /*1510*/  CS2R R76, SRZ ;  /* 0x00000000004c7805 */ /* 0x000fe2000001ff00 */
[----:B------:R-:W-:Y:S01]  /*1520*/  P2R R10, PR, RZ, 0x1 ;  /* 0x00000001ff0a7803 */ /* 0x000fe20000000000 */
[----:B------:R-:W-:Y:S01]  /*1530*/  @!PT LDS RZ, [RZ] ;  /* 0x00000000fffff984 */ /* 0x000fe20000000800 */
[----:B------:R-:W-:Y:S01]  /*1540*/  @!PT LDS RZ, [RZ] ;  /* 0x00000000fffff984 */ /* 0x000fe20000000800 */
[----:B------:R-:W-:Y:S01]  /*1550*/  @!PT LDS RZ, [RZ] ;  /* 0x00000000fffff984 */ /* 0x000fe20000000800 */
[----:B------:R1:W-:Y:S01]  /*1560*/  LDGSTS.E.BYPASS.LTC128B.128 [R242+0x8080], [R4.64], !P4 ;  /* 0x0808000004f27fae */ /* 0x0003e2000e101d4a */
[----:B------:R-:W-:Y:S01]  /*1570*/  ISETP.GE.AND P0, PT, R29, c[0x0][0x1cc], PT ;  /* 0x000073001d007a0c */ /* 0x000fe20003f06270 */
[----:B------:R-:W-:Y:S01]  /*1580*/  CS2R R74, SRZ ;  /* 0x00000000004a7805 */ /* 0x000fe2000001ff00 */
[----:B------:R-:W-:Y:S01]  /*1590*/  ISETP.NE.AND P4, PT, R10, RZ, PT ;  /* 0x000000ff0a00720c */ /* 0x000fe20003f85270 */
[----:B------:R1:W-:Y:S01]  /*15a0*/  LDGSTS.E.BYPASS.LTC128B.128 [R242+0xa080], [R4.64+0x80], !P5 ;  /* 0x0a08008004f27fae */ /* 0x0003e2000e901d4a */
[C---:B------:R-:W-:Y:S01]  /*15b0*/  ISETP.LT.OR P5, PT, R0.reuse, 0x1, P0 ;  /* 0x000000010000780c */ /* 0x040fe200007a1670 */
[----:B------:R-:W-:Y:S01]  /*15c0*/  IMAD R10, R31, c[0x0][0x184], R11 ;  /* 0x000061001f0a7a24 */ /* 0x000fe200078e020b */
[C---:B------:R-:W-:Y:S01]  /*15d0*/  ISETP.LT.OR P3, PT, R0.reuse, 0x21, P2 ;  /* 0x000000210000780c */ /* 0x040fe20001761670 */
[----:B------:R-:W-:Y:S01]  /*15e0*/  IMAD.IADD R11, R17, 0x1, R22 ;  /* 0x00000001110b7824 */ /* 0x000fe200078e0216 */
[C---:B------:R-:W-:Y:S01]  /*15f0*/  ISETP.LT.OR P2, PT, R0.reuse, 0x21, P1 ;  /* 0x000000210000780c */ /* 0x040fe20000f41670 */
[----:B------:R-:W-:Y:S01]  /*1600*/  IMAD.IADD R13, R13, 0x1, R10 ;  /* 0x000000010d0d7824 */ /* 0x000fe200078e020a */
[----:B------:R-:W-:Y:S01]  /*1610*/  ISETP.LT.OR P1, PT, R0, 0x21, P0 ;  /* 0x000000210000780c */ /* 0x000fe20000721670 */
[----:B------:R-:W-:Y:S01]  /*1620*/  IMAD.MOV.U32 R10, RZ, RZ, R16 ;  /* 0x000000ffff0a7224 */ /* 0x000fe200078e0010 */
        /* <DEDUP_REMOVED lines=14> */
[-C--:B------:R-:W-:Y:S01]  /*1710*/  LEA.HI R24, R28, R32.reuse, RZ, 0x2 ;  /* 0x000000201c187211 */ /* 0x080fe200078f10ff */
        /* <DEDUP_REMOVED lines=29> */
[CC--:B------:R-:W-:Y:S01]  /*18f0*/  LEA.HI R11, R28.reuse, R32.reuse, RZ, 0x5 ;  /* 0x000000201c0b7211 */ /* 0x0c0fe200078f28ff */
[----:B------:R-:W-:Y:S01]  /*1900*/  IMAD.SHL.U32 R0, R25, 0x100, RZ ;  /* 0x0000010019007824 */ /* 0x000fe200078e00ff */
[----:B------:R-:W-:Y:S01]  /*1910*/  CS2R R46, SRZ ;  /* 0x00000000002e7805 */ /* 0x000fe2000001ff00 */
        /* <DEDUP_REMOVED lines=18> */
[----:B------:R-:W-:Y:S01]  /*1a40*/  USHF.R.S32.HI UR13, URZ, 0x6, UR4 ;  /* 0x000000063f0d7899 */ /* 0x000fe20008011404 */
[----:B------:R-:W-:Y:S01]  /*1a50*/  SHF.R.S32.HI R7, RZ, 0x1f, R32 ;  /* 0x0000001fff077819 */ /* 0x000fe20000011420 */
[----:B------:R1:W-:Y:S01]  /*1a60*/  LDGSTS.E.BYPASS.LTC128B.128 [R242+0x5080], [R8.64+0x100], !P1 ;  /* 0x0508010008f27fae */ /* 0x0003e2000c901d4a */
[----:B------:R-:W-:Y:S01]  /*1a70*/  ISETP.GE.AND P1, PT, R19, c[0x0][0x16c], PT ;  /* 0x00005b0013007a0c */ /* 0x000fe20003f26270 */
[----:B------:R-:W-:Y:S01]  /*1a80*/  UMOV UR12, URZ ;  /* 0x0000003f000c7c82 */ /* 0x000fe20008000000 */
[----:B------:R-:W-:Y:S01]  /*1a90*/  ISETP.GE.AND P6, PT, R29, c[0x0][0x16c], PT ;  /* 0x00005b001d007a0c */ /* 0x000fe20003fc6270 */
[----:B------:R1:W-:Y:S01]  /*1aa0*/  LDGSTS.E.BYPASS.LTC128B.128 [R242+0x7080], [R8.64+0x180], !P0 ;  /* 0x0708018008f27fae */ /* 0x0003e2000c101d4a */
[----:B------:R-:W-:-:S02]  /*1ab0*/  IADD3 R6, P0, R0, R32, RZ ;  /* 0x0000002000067210 */ /* 0x000fc40007f1e0ff */
[----:B------:R-:W-:Y:S01]  /*1ac0*/  ISETP.LT.OR P5, PT, R10, 0x1, P1 ;  /* 0x000000010a00780c */ /* 0x000fe20000fa1670 */
[----:B------:R-:W0:Y:S01]  /*1ad0*/  LDGDEPBAR ;  /* 0x00000000000079af */ /* 0x000e220000000000 */
[----:B------:R-:W-:Y:S02]  /*1ae0*/  LEA.HI.X.SX32 R7, R0, R7, 0x1, P0 ;  /* 0x0000000700077211 */ /* 0x000fe400000f0eff */
[----:B------:R-:W-:Y:S01]  /*1af0*/  SHF.R.S32.HI R12, RZ, 0x4, R15 ;  /* 0x00000004ff0c7819 */ /* 0x000fe2000001140f */
[----:B------:R2:W-:Y:S01]  /*1b00*/  LDGSTS.E.BYPASS.LTC128B.128 [R242+0x10080], [R40.64], !P4 ;  /* 0x1008000028f27fae */ /* 0x0005e2000e101d4a */
[----:B------:R-:W-:Y:S01]  /*1b10*/  ISETP.LT.OR P4, PT, R10, 0x1, P2 ;  /* 0x000000010a00780c */ /* 0x000fe20001781670 */
[----:B------:R-:W-:Y:S02]  /*1b20*/  IMAD.WIDE.U32 R6, R31, c[0x0][0x238], R6 ;  /* 0x00008e001f067a25 */ /* 0x000fe400078e0006 */
[----:B------:R2:W-:Y:S02]  /*1b30*/  STL.64 [R1+0x8], R40 ;  /* 0x0000082801007387 */ /* 0x0005e40000100a00 */
[----:B---3--:R-:W-:-:S02]  /*1b40*/  IMAD R2, R21, c[0x0][0x218], RZ ;  /* 0x0000860015027a24 */ /* 0x008fc400078e02ff */
        /* <DEDUP_REMOVED lines=16> */
[----:B------:R-:W-:Y:S02]  /*1c50*/  ISETP.GT.AND P0, PT, R32, 0xf, PT ;  /* 0x0000000f2000780c */ /* 0x000fe40003f04270 */
        /* <DEDUP_REMOVED lines=33> */
[--C-:B----4-:R-:W-:Y:S02]  /*1e70*/  SHF.R.S32.HI R3, RZ, 0x5, R11.reuse ;  /* 0x00000005ff037819 */ /* 0x110fe4000001140b */
[----:B------:R-:W-:Y:S01]  /*1e80*/  ISETP.GE.AND P3, PT, R14, c[0x0][0x16c], PT ;  /* 0x00005b000e007a0c */ /* 0x000fe20003f66270 */
[----:B------:R3:W-:Y:S01]  /*1e90*/  LDGSTS.E.BYPASS.LTC128B.128 [R242+0x1e080], [R36.64+0x180], !P0 ;  /* 0x1e08018024f27fae */ /* 0x0007e2000c101d4a */
[----:B--2---:R-:W-:Y:S02]  /*1ea0*/  LEA.HI R4, R11, R3, RZ, 0x1 ;  /* 0x000000030b047211 */ /* 0x004fe400078f08ff */
[----:B------:R-:W-:Y:S02]  /*1eb0*/  SHF.R.S32.HI R5, RZ, 0x1f, R24 ;  /* 0x0000001fff057819 */ /* 0x000fe40000011418 */
[----:B-1----:R-:W-:Y:S01]  /*1ec0*/  SHF.R.S32.HI R0, RZ, 0x1f, R11 ;  /* 0x0000001fff007819 */ /* 0x002fe2000001140b */
        /* <DEDUP_REMOVED lines=32> */
[----:B------:R-:W-:Y:S01]  /*20d0*/  SEL R22, RZ, 0x1, P1 ;  /* 0x00000001ff167807 */ /* 0x000fe20000800000 */
[----:B---3--:R-:W-:Y:S01]  /*20e0*/  CS2R R36, SRZ ;  /* 0x0000000000247805 */ /* 0x008fe2000001ff00 */
        /* <DEDUP_REMOVED lines=16> */
[----:B-1----:R-:W-:Y:S02]  /*21f0*/  LOP3.LUT R2, R11, 0xffffffe0, RZ, 0xc0, !PT ;  /* 0xffffffe00b027812 */ /* 0x002fe400078ec0ff */
[----:B------:R-:W-:Y:S01]  /*2200*/  SHF.R.S32.HI R3, RZ, 0x1f, R0 ;  /* 0x0000001fff037819 */ /* 0x000fe20000011400 */
[----:B--2---:R-:W-:Y:S02]  /*2210*/  IMAD R4, R21, c[0x0][0x240], RZ ;  /* 0x0000900015047a24 */ /* 0x004fe400078e02ff */
        /* <DEDUP_REMOVED lines=36> */
[----:B-1----:R-:W-:-:S02]  /*2460*/  IMAD.SHL.U32 R5, R13, 0x40, RZ ;  /* 0x000000400d057824 */ /* 0x002fc400078e00ff */
        /* <DEDUP_REMOVED lines=28> */
[----:B------:R-:W-:Y:S01]  /*2630*/  SHF.R.U32.HI R4, RZ, 0x3, R0 ;  /* 0x00000003ff047819 */ /* 0x000fe20000011600 */
[----:B------:R1:W-:Y:S01]  /*2640*/  STL [R1+0x10], R9 ;  /* 0x0000100901007387 */ /* 0x0003e20000100800 */
[----:B------:R-:W-:-:S02]  /*2650*/  LOP3.LUT R5, R0, 0x8, R5, 0xf8, !PT ;  /* 0x0000000800057812 */ /* 0x000fc400078ef805 */
[----:B------:R-:W-:Y:S02]  /*2660*/  LOP3.LUT R0, R4, R13, R0, 0x1e, !PT ;  /* 0x0000000d04007212 */ /* 0x000fe400078e1e00 */
        /* <DEDUP_REMOVED lines=49> */
.L_x_693:
        /* <DEDUP_REMOVED lines=583> */
.L_x_691:
        /* <DEDUP_REMOVED lines=153> */
.L_x_692:
        /* <DEDUP_REMOVED lines=218> */
.L_x_690:
[----:B------:R-:W-:Y:S05]  /*6520*/  @P0 EXIT ;  /* 0x000000000000094d */ /* 0x000fea0003800000 */
[----:B-1----:R-:W2:Y:S01]  /*6530*/  LDL.LU R9, [R1+0x30] ;  /* 0x0000300001097983 */ /* 0x002ea20000300800 */
[----:B------:R-:W-:-:S04]  /*6540*/  ISETP.NE.U32.AND P0, PT, RZ, c[0x0][0x360], PT ;  /* 0x0000d800ff007a0c */ /* 0x000fc80003f05070 */
[----:B------:R-:W-:-:S13]  /*6550*/  ISETP.NE.AND.EX P0, PT, RZ, c[0x0][0x364], PT, P0 ;  /* 0x0000d900ff007a0c */ /* 0x000fda0003f05300 */
[----:B------:R-:W-:-:S04]  /*6560*/  @P0 IMAD.MOV.U32 R2, RZ, RZ, 0x4 ;  /* 0x00000004ff020424 */ /* 0x000fc800078e00ff */
[----:B--2---:R-:W-:-:S05]  /*6570*/  @P0 IMAD.WIDE R2, R9, R2, c[0x0][0x360] ;  /* 0x0000d80009020625 */ /* 0x004fca00078e0202 */
[----:B------:R1:W2:Y:S01]  /*6580*/  @P0 LDG.E R0, [R2.64] ;  /* 0x0000000a02000981 */ /* 0x0002a2000c1e1900 */
[----:B------:R-:W3:Y:S01]  /*6590*/  S2UR UR5, SR_CTAID.X ;  /* 0x00000000000579c3 */ /* 0x000ee20000002500 */
[----:B------:R-:W-:Y:S02]  /*65a0*/  IMAD.MOV.U32 R4, RZ, RZ, c[0x0][0x338] ;  /* 0x0000ce00ff047624 */ /* 0x000fe400078e00ff */
[----:B------:R-:W4:Y:S04]  /*65b0*/  S2R R5, SR_TID.X ;  /* 0x0000000000057919 */ /* 0x000f280000002100 */
[----:B------:R-:W-:Y:S01]  /*65c0*/  BAR.SYNC.DEFER_BLOCKING 0x1, 0x100 ;  /* 0x0044000000007b1d */ /* 0x000fe20000010000 */
[----:B------:R-:W-:-:S05]  /*65d0*/  ISETP.NE.AND P1, PT, R4, 0x1, PT ;  /* 0x000000010400780c */ /* 0x000fca0003f25270 */
[----:B-1----:R-:W1:Y:S01]  /*65e0*/  S2R R3, SR_CTAID.Y ;  /* 0x0000000000037919 */ /* 0x002e620000002600 */
[----:B---3--:R-:W-:Y:S01]  /*65f0*/  USHF.L.U32 UR5, UR5, 0xe, URZ ;  /* 0x0000000e05057899 */ /* 0x008fe2000800063f */
[----:B----4-:R-:W-:-:S03]  /*6600*/  SHF.R.S32.HI R6, RZ, 0x1f, R5 ;  /* 0x0000001fff067819 */ /* 0x010fc60000011405 */
[----:B------:R-:W-:-:S03]  /*6610*/  USHF.R.S32.HI UR4, URZ, 0x1f, UR5 ;  /* 0x0000001f3f047899 */ /* 0x000fc60008011405 */
        /* <DEDUP_REMOVED lines=165> */
.L_x_694:
        /* <DEDUP_REMOVED lines=9> */
.L_x_1164:


//--------------------- .text._ZN7cutlass13device_kernelIN5flash19enable_sm80_to_sm89INS1_16FlashAttnBwdSm80INS1_25CollectiveMainloopBwdSm80ILi1ELi1EN4cute5tupleIJNS5_1CILi64EEES8_NS7_ILi256EEEEEENS_6half_tEfNS_4arch4Sm80ELb0ELb1ELb1ELb0ELb0ELb0ELb0ELb0ELi2ELi4ELi2ELi2ELb0EEENS1_21CollectiveEpilogueBwdISA_SB_SD_Li256ELb0ELb0ELi4EEENS1_19SingleTileSchedulerILb0ELb0ELb0ELi64EEEEEEEEEvNT_6ParamsE --------------------------
	.section	.text._ZN7cutlass13device_kernelIN5flash19enable_sm80_to_sm89INS1_16FlashAttnBwdSm80INS1_25CollectiveMainloopBwdSm80ILi1ELi1EN4cute5tupleIJNS5_1CILi64EEES8_NS7_ILi256EEEEEENS_6half_tEfNS_4arch4Sm80ELb0ELb1ELb1ELb0ELb0ELb0ELb0ELb0ELi2ELi4ELi2ELi2ELb0EEENS1_21CollectiveEpilogueBwdISA_SB_SD_Li256ELb0ELb0ELi4EEENS1_19SingleTileSchedulerILb0ELb0ELb0ELi64EEEEEEEEEvNT_6ParamsE,"ax",@progbits
	.sectioninfo	@"SHI_REGISTERS=255"
	.align	128
.text._ZN7cutlass13device_kernelIN5flash19enable_sm80_to_sm89INS1_16FlashAttnBwdSm80INS1_25CollectiveMainloopBwdSm80ILi1ELi1EN4cute5tupleIJNS5_1CILi64EEES8_NS7_ILi256EEEEEENS_6half_tEfNS_4arch4Sm80ELb0ELb1ELb1ELb0ELb0ELb0ELb0ELb0ELi2ELi4ELi2ELi2ELb0EEENS1_21CollectiveEpilogueBwdISA_SB_SD_Li256ELb0ELb0ELi4EEENS1_19SingleTileSchedulerILb0ELb0ELb0ELi64EEEEEEEEEvNT_6ParamsE:
        .type           _ZN7cutlass13device_kernelIN5flash19enable_sm80_to_sm89INS1_16FlashAttnBwdSm80INS1_25CollectiveMainloopBwdSm80ILi1ELi1EN4cute5tupleIJNS5_1CILi64EEES8_NS7_ILi256EEEEEENS_6half_tEfNS_4arch4Sm80ELb0ELb1ELb1ELb0ELb0ELb0ELb0ELb0ELi2ELi4ELi2ELi2ELb0EEENS1_21CollectiveEpilogueBwdISA_SB_SD_Li256ELb0ELb0ELi4EEENS1_19SingleTileSchedulerILb0ELb0ELb0ELi64EEEEEEEEEvNT_6ParamsE,@function
        .size           _ZN7cutlass13device_kernelIN5flash19enable_sm80_to_sm89INS1_16FlashAttnBwdSm80INS1_25CollectiveMainloopBwdSm80ILi1ELi1EN4cute5tupleIJNS5_1CILi64EEES8_NS7_ILi256EEEEEENS_6half_tEfNS_4arch4Sm80ELb0ELb1ELb1ELb0ELb0ELb0ELb0ELb0ELi2ELi4ELi2ELi2ELb0EEENS1_21CollectiveEpilogueBwdISA_SB_SD_Li256ELb0ELb0ELi4EEENS1_19SingleTileSchedulerILb0ELb0ELb0ELi64EEEEEEEEEvNT_6ParamsE,(.L_x_1165 - _ZN7cutlass13device_kernelIN5flash19enable_sm80_to_sm89INS1_16FlashAttnBwdSm80INS1_25CollectiveMainloopBwdSm80ILi1ELi1EN4cute5tupleIJNS5_1CILi64EEES8_NS7_ILi256EEEEEENS_6half_tEfNS_4arch4Sm80ELb0ELb1ELb1ELb0ELb0ELb0ELb0ELb0ELi2ELi4ELi2ELi2ELb0EEENS1_21CollectiveEpilogueBwdISA_SB_SD_Li256ELb0ELb0ELi4EEENS1_19SingleTileSchedulerILb0ELb0ELb0ELi64EEEEEEEEEvNT_6ParamsE)
        .other          _ZN7cutlass13device_kernelIN5flash19enable_sm80_to_sm89INS1_16FlashAttnBwdSm80INS1_25CollectiveMainloopBwdSm80ILi1ELi1EN4cute5tupleIJNS5_1CILi64EEES8_NS7_ILi256EEEEEENS_6half_tEfNS_4arch4Sm80ELb0ELb1ELb1ELb0ELb0ELb0ELb0ELb0ELi2ELi4ELi2ELi2ELb0EEENS1_21CollectiveEpilogueBwdISA_SB_SD_Li256ELb0ELb0ELi4EEENS1_19SingleTileSchedulerILb0ELb0ELb0ELi64EEEEEEEEEvNT_6ParamsE,@"STO_CUDA_ENTRY STV_DEFAULT"
_ZN7cutlass13device_kernelIN5flash19enable_sm80_to_sm89INS1_16FlashAttnBwdSm80INS1_25CollectiveMainloopBwdSm80ILi1ELi1EN4cute5tupleIJNS5_1CILi64EEES8_NS7_ILi256EEEEEENS_6half_tEfNS_4arch4Sm80ELb0ELb1ELb1ELb0ELb0ELb0ELb0ELb0ELi2ELi4ELi2ELi2ELb0EEENS1_21CollectiveEpilogueBwdISA_SB_SD_Li256ELb0ELb0ELi4EEENS1_19SingleTileSchedulerILb0ELb0ELb0ELi64EEEEEEEEEvNT_6ParamsE:
[----:B------:R-:W-:-:S03]  /*0000*/  MOV R1, c[0x0][0x28] ;  /* 0x00000a0000017a02 */ /* 0x000fc60000000f00 */
[----:B------:R-:W1:Y:S01]  /*0010*/  S2UR UR12, SR_CTAID.Z ;  /* 0x00000000000c79c3 */ /* 0x000e620000002700 */
[----:B------:R-:W-:Y:S02]  /*0020*/  IADD3 R1, R1, -0x38, RZ ;  /* 0xffffffc801017810 */ /* 0x000fe40007ffe0ff */
[----:B-1----:R-:W-:-:S13]  /*0030*/  ISETP.LE.AND P0, PT, RZ, UR12, PT ;  /* 0x0000000cff007c0c */ /* 0x002fda000bf03270 */
[----:B------:R-:W-:Y:S05]  /*0040*/  @!P0 EXIT ;  /* 0x000000000000894d */ /* 0x000fea0003800000 */
[----:B------:R-:W1:Y:S01]  /*0050*/  S2UR UR11, SR_CTAID.X ;  /* 0x00000000000b79c3 */ /* 0x000e620000002500 */
[----:B------:R-:W2:Y:S01]  /*0060*/  S2R R248, SR_TID.X ;  /* 0x0000000000f87919 */ /* 0x000ea20000002100 */
[----:B------:R-:W-:Y:S02]  /*0070*/  ULDC UR5, c[0x0][0x168] ;  /* 0x00005a0000057ab9 */ /* 0x000fe40000000800 */
[----:B------:R-:W-:Y:S01]  /*0080*/  UIADD3 UR5, UR5, 0x3f, URZ ;  /* 0x0000003f05057890 */ /* 0x000fe2000fffe03f */
[----:B------:R-:W3:Y:S03]  /*0090*/  S2R R84, SR_CTAID.Y ;  /* 0x0000000000547919 */ /* 0x000ee60000002600 */
[----:B------:R-:W-:-:S04]  /*00a0*/  USHF.R.S32.HI UR4, URZ, 0x1f, UR5 ;  /* 0x0000001f3f047899 */ /* 0x000fc80008011405 */
[----:B------:R-:W-:-:S04]  /*00b0*/  ULEA.HI UR4, UR4, UR5, URZ, 0x6 ;  /* 0x0000000504047291 */ /* 0x000fc8000f8f303f */
[----:B------:R-:W-:Y:S01]  /*00c0*/  USHF.R.S32.HI UR16, URZ, 0x6, UR4 ;  /* 0x000000063f107899 */ /* 0x000fe20008011404 */
[----:B-1----:R-:W-:-:S13]  /*00d0*/  ISETP.LE.AND P0, PT, RZ, UR11, PT ;  /* 0x0000000bff007c0c */ /* 0x002fda000bf03270 */
[----:B------:R-:W-:Y:S05]  /*00e0*/  @!P0 BRA `(.L_x_695) ;  /* 0x000000c000008947 */ /* 0x000fea0003800000 */
[----:B--23--:R-:W-:Y:S02]  /*00f0*/  ULDC UR4, c[0x0][0x168] ;  /* 0x00005a0000047ab9 */ /* 0x00cfe40000000800 */
        /* <DEDUP_REMOVED lines=11> */
.L_x_695:
[----:B--23--:R-:W-:Y:S01]  /*01b0*/  USHF.L.U32 UR15, UR11, 0x6, URZ ;  /* 0x000000060b0f7899 */ /* 0x00cfe2000800063f */
        /* <DEDUP_REMOVED lines=13> */
[----:B------:R-:W-:Y:S01]  /*0290*/  ULDC.64 UR22, c[0x0][0x118] ;  /* 0x0000460000167ab9 */ /* 0x000fe20000000a00 */
[----:B------:R-:W-:Y:S01]  /*02a0*/  CS2R R12, SRZ ;  /* 0x00000000000c7805 */ /* 0x000fe2000001ff00 */
[----:B------:R-:W-:Y:S01]  /*02b0*/  USHF.R.S32.HI UR4, URZ, 0x1f, UR5 ;  /* 0x0000001f3f047899 */ /* 0x000fe20008011405 */
[----:B------:R-:W-:Y:S01]  /*02c0*/  MOV R136, RZ ;  /* 0x000000ff00887202 */ /* 0x000fe20000000f00 */
[----:B------:R-:W-:Y:S01]  /*02d0*/  IMAD.MOV.U32 R134, RZ, RZ, RZ ;  /* 0x000000ffff867224 */ /* 0x000fe200078e00ff */
[----:B------:R-:W-:Y:S01]  /*02e0*/  CS2R R14, SRZ ;  /* 0x00000000000e7805 */ /* 0x000fe2000001ff00 */
[----:B------:R-:W-:Y:S01]  /*02f0*/  ULEA.HI UR4, UR4, UR5, URZ, 0x6 ;  /* 0x0000000504047291 */ /* 0x000fe2000f8f303f */
[----:B------:R-:W-:Y:S01]  /*0300*/  MOV R132, RZ ;  /* 0x000000ff00847202 */ /* 0x000fe20000000f00 */
[----:B------:R-:W-:Y:S01]  /*0310*/  IMAD.MOV.U32 R126, RZ, RZ, RZ ;  /* 0x000000ffff7e7224 */ /* 0x000fe200078e00ff */
[----:B------:R-:W-:Y:S01]  /*0320*/  CS2R R16, SRZ ;  /* 0x0000000000107805 */ /* 0x000fe2000001ff00 */
[----:B------:R-:W-:Y:S01]  /*0330*/  USHF.R.S32.HI UR14, URZ, 0x6, UR4 ;  /* 0x000000063f0e7899 */ /* 0x000fe20008011404 */
[----:B------:R-:W-:Y:S01]  /*0340*/  MOV R124, RZ ;  /* 0x000000ff007c7202 */ /* 0x000fe20000000f00 */
[----:B------:R-:W-:Y:S01]  /*0350*/  IMAD.MOV.U32 R130, RZ, RZ, RZ ;  /* 0x000000ffff827224 */ /* 0x000fe200078e00ff */
[----:B------:R-:W-:Y:S01]  /*0360*/  CS2R R18, SRZ ;  /* 0x0000000000127805 */ /* 0x000fe2000001ff00 */
[----:B------:R-:W-:Y:S01]  /*0370*/  UISETP.LT.AND UP0, UPT, URZ, UR14, UPT ;  /* 0x0000000e3f00728c */ /* 0x000fe2000bf01270 */
[----:B------:R-:W-:Y:S01]  /*0380*/  MOV R128, RZ ;  /* 0x000000ff00807202 */ /* 0x000fe20000000f00 */
[----:B------:R-:W-:Y:S01]  /*0390*/  IMAD.MOV.U32 R122, RZ, RZ, RZ ;  /* 0x000000ffff7a7224 */ /* 0x000fe200078e00ff */
        /* <DEDUP_REMOVED lines=58> */
[----:B------:R-:W-:Y:S01]  /*0740*/  USHF.R.S32.HI UR10, URZ, 0x1f, UR12 ;  /* 0x0000001f3f0a7899 */ /* 0x000fe2000801140c */
[--C-:B------:R-:W-:Y:S01]  /*0750*/  IMAD.MOV.U32 R10, RZ, RZ, R84.reuse ;  /* 0x000000ffff0a7224 */ /* 0x100fe200078e0054 */
[----:B------:R-:W-:Y:S01]  /*0760*/  ULDC.64 UR4, c[0x0][0x278] ;  /* 0x00009e0000047ab9 */ /* 0x000fe20000000a00 */
[----:B------:R-:W-:Y:S01]  /*0770*/  ISETP.NE.AND P0, PT, R0, 0x1, PT ;  /* 0x000000010000780c */ /* 0x000fe20003f05270 */
[----:B------:R-:W-:Y:S01]  /*0780*/  UIMAD UR8, UR10, UR4, URZ ;  /* 0x000000040a0872a4 */ /* 0x000fe2000f8e023f */
[----:B------:R-:W-:Y:S01]  /*0790*/  LEA.HI R11, R18, R248, RZ, 0x3 ;  /* 0x000000f8120b7211 */ /* 0x000fe200078f18ff */
[----:B------:R-:W-:Y:S01]  /*07a0*/  UIMAD.WIDE.U32 UR20, UR12, UR4, URZ ;  /* 0x000000040c1472a5 */ /* 0x000fe2000f8e003f */
[----:B------:R-:W1:Y:S01]  /*07b0*/  S2R R31, SR_CTAID.Z ;  /* 0x00000000001f7919 */ /* 0x000e620000002700 */
[----:B------:R-:W-:Y:S01]  /*07c0*/  UIMAD UR8, UR12, UR5, UR8 ;  /* 0x000000050c0872a4 */ /* 0x000fe2000f8e0208 */
[----:B------:R-:W-:Y:S01]  /*07d0*/  IMAD.SHL.U32 R8, R248, 0x4, RZ ;  /* 0x00000004f8087824 */ /* 0x000fe200078e00ff */
[----:B------:R-:W-:Y:S01]  /*07e0*/  SHF.R.S32.HI R30, RZ, 0x1f, R84 ;  /* 0x0000001fff1e7819 */ /* 0x000fe20000011454 */
[----:B------:R-:W-:Y:S01]  /*07f0*/  ULDC.64 UR4, c[0x0][0x290] ;  /* 0x0000a40000047ab9 */ /* 0x000fe20000000a00 */
[----:B------:R-:W-:Y:S01]  /*0800*/  SHF.R.S32.HI R250, RZ, 0x3, R11 ;  /* 0x00000003fffa7819 */ /* 0x000fe2000001140b */
[----:B------:R-:W-:Y:S01]  /*0810*/  UIMAD UR9, UR10, UR4, URZ ;  /* 0x000000040a0972a4 */ /* 0x000fe2000f8e023f */
[----:B------:R-:W-:Y:S01]  /*0820*/  SHF.R.S32.HI R9, RZ, 0x1f, R8 ;  /* 0x0000001fff097819 */ /* 0x000fe20000011408 */
[----:B------:R-:W-:Y:S01]  /*0830*/  UIMAD.WIDE.U32 UR18, UR12, UR4, URZ ;  /* 0x000000040c1272a5 */ /* 0x000fe2000f8e003f */
[----:B------:R-:W-:Y:S01]  /*0840*/  @P0 IMAD.HI.U32 R0, R84, c[0x0][0x24c], RZ ;  /* 0x0000930054000a27 */ /* 0x000fe200078e00ff */
[----:B------:R-:W-:Y:S01]  /*0850*/  UIMAD UR9, UR12, UR5, UR9 ;  /* 0x000000050c0972a4 */ /* 0x000fe2000f8e0209 */
[----:B------:R-:W-:Y:S01]  /*0860*/  SHF.R.S32.HI R251, RZ, 0x1f, R250 ;  /* 0x0000001ffffb7819 */ /* 0x000fe200000114fa */
[----:B------:R-:W-:Y:S01]  /*0870*/  USHF.L.U32 UR6, UR14, 0x6, URZ ;  /* 0x000000060e067899 */ /* 0x000fe2000800063f */
[C---:B------:R-:W-:Y:S01]  /*0880*/  IMAD R12, R30.reuse, c[0x0][0x270], RZ ;  /* 0x00009c001e0c7a24 */ /* 0x040fe200078e02ff */
[----:B------:R-:W-:Y:S01]  /*0890*/  @P0 SHF.R.U32.HI R10, RZ, c[0x0][0x250], R0 ;  /* 0x00009400ff0a0a19 */ /* 0x000fe20000011600 */
[----:B------:R-:W-:Y:S01]  /*08a0*/  ULDC.64 UR4, c[0x0][0x1e8] ;  /* 0x00007a0000047ab9 */ /* 0x000fe20000000a00 */
[----:B------:R-:W-:Y:S01]  /*08b0*/  LOP3.LUT R0, R11, 0xfffffff8, RZ, 0xc0, !PT ;  /* 0xfffffff80b007812 */ /* 0x000fe200078ec0ff */
[----:B------:R-:W-:Y:S01]  /*08c0*/  UIMAD UR4, UR10, UR4, URZ ;  /* 0x000000040a0472a4 */ /* 0x000fe2000f8e023f */
[----:B------:R-:W-:Y:S01]  /*08d0*/  SHF.R.S32.HI R15, RZ, 0x1f, R10 ;  /* 0x0000001fff0f7819 */ /* 0x000fe2000001140a */
[----:B------:R-:W-:Y:S01]  /*08e0*/  IMAD R14, R30, c[0x0][0x288], RZ ;  /* 0x0000a2001e0e7a24 */ /* 0x000fe200078e02ff */
[C---:B------:R-:W-:Y:S01]  /*08f0*/  ISETP.GT.AND P0, PT, R248.reuse, 0xf, PT ;  /* 0x0000000ff800780c */ /* 0x040fe20003f04270 */
[----:B------:R-:W-:Y:S01]  /*0900*/  IMAD.IADD R29, R248, 0x1, -R0 ;  /* 0x00000001f81d7824 */ /* 0x000fe200078e0a00 */
[----:B------:R-:W-:Y:S01]  /*0910*/  UIMAD UR5, UR12, UR5, UR4 ;  /* 0x000000050c0572a4 */ /* 0x000fe2000f8e0204 */
[----:B------:R-:W-:Y:S01]  /*0920*/  IMAD R0, R15, c[0x0][0x1e0], RZ ;  /* 0x000078000f007a24 */ /* 0x000fe200078e02ff */
[----:B------:R-:W-:Y:S01]  /*0930*/  USHF.R.S32.HI UR4, URZ, 0x1f, UR6 ;  /* 0x0000001f3f047899 */ /* 0x000fe20008011406 */
[----:B------:R-:W-:Y:S01]  /*0940*/  IMAD.SHL.U32 R4, R29, 0x8, RZ ;  /* 0x000000081d047824 */ /* 0x000fe200078e00ff */
[----:B------:R2:W-:Y:S01]  /*0950*/  STL.64 [R1], R8 ;  /* 0x0000000801007387 */ /* 0x0005e20000100a00 */
[----:B------:R-:W-:Y:S01]  /*0960*/  IMAD.WIDE.U32 R6, R84, c[0x0][0x270], R8 ;  /* 0x00009c0054067a25 */ /* 0x000fe200078e0008 */
[----:B------:R-:W-:Y:S01]  /*0970*/  UIADD3 UR8, UR21, UR8, URZ ;  /* 0x0000000815087290 */ /* 0x000fe2000fffe03f */
[----:B------:R-:W-:Y:S01]  /*0980*/  SHF.R.S32.HI R249, RZ, 0x1f, R248 ;  /* 0x0000001ffff97819 */ /* 0x000fe200000114f8 */
[----:B------:R-:W-:Y:S01]  /*0990*/  UIADD3 UR9, UR19, UR9, URZ ;  /* 0x0000000913097290 */ /* 0x000fe2000fffe03f */
[----:B------:R-:W-:Y:S01]  /*09a0*/  SHF.R.S32.HI R5, RZ, 0x1f, R4 ;  /* 0x0000001fff057819 */ /* 0x000fe20000011404 */
[----:B------:R-:W-:Y:S01]  /*09b0*/  IMAD R0, R10, c[0x0][0x1e4], R0 ;  /* 0x000079000a007a24 */ /* 0x000fe200078e0200 */
[----:B------:R-:W-:Y:S01]  /*09c0*/  ULDC UR13, c[0x0][0x198] ;  /* 0x00006600000d7ab9 */ /* 0x000fe20000000800 */
[----:B------:R-:W-:Y:S01]  /*09d0*/  IMAD R12, R84, c[0x0][0x274], R12 ;  /* 0x00009d00540c7a24 */ /* 0x000fe200078e020c */
[----:B------:R-:W-:Y:S01]  /*09e0*/  UIADD3 UR13, -UR15, UR13, URZ ;  /* 0x0000000d0f0d7290 */ /* 0x000fe2000fffe13f */
[----:B------:R-:W-:Y:S01]  /*09f0*/  IMAD.WIDE.U32 R2, R10, c[0x0][0x1e0], R4 ;  /* 0x000078000a027a25 */ /* 0x000fe200078e0004 */
[C---:B------:R-:W-:Y:S01]  /*0a00*/  ISETP.GE.AND P5, PT, R4.reuse, c[0x0][0x1cc], PT ;  /* 0x0000730004007a0c */ /* 0x040fe20003fa6270 */
[----:B------:R-:W-:Y:S01]  /*0a10*/  USHF.R.S32.HI UR17, URZ, 0x1f, UR14 ;  /* 0x0000001f3f117899 */ /* 0x000fe2000801140e */
[----:B------:R-:W-:Y:S01]  /*0a20*/  IADD3 R20, R4, 0x40, RZ ;  /* 0x0000004004147810 */ /* 0x000fe20007ffe0ff */
[----:B------:R-:W-:Y:S01]  /*0a30*/  IMAD R14, R84, c[0x0][0x28c], R14 ;  /* 0x0000a300540e7a24 */ /* 0x000fe200078e020e */
[C---:B------:R-:W-:Y:S01]  /*0a40*/  IADD3 R21, R4.reuse, 0x80, RZ ;  /* 0x0000008004157810 */ /* 0x040fe20007ffe0ff */
[----:B------:R-:W-:Y:S01]  /*0a50*/  IMAD.U32 R13, RZ, RZ, UR6 ;  /* 0x00000006ff0d7e24 */ /* 0x000fe2000f8e00ff */
[----:B------:R-:W-:Y:S01]  /*0a60*/  IADD3 R24, R4, 0xc0, RZ ;  /* 0x000000c004187810 */ /* 0x000fe20007ffe0ff */
[----:B------:R-:W-:Y:S01]  /*0a70*/  IMAD.IADD R3, R3, 0x1, R0 ;  /* 0x0000000103037824 */ /* 0x000fe200078e0200 */
[----:B------:R-:W-:Y:S01]  /*0a80*/  CS2R R146, SRZ ;  /* 0x0000000000927805 */ /* 0x000fe2000001ff00 */
[----:B------:R-:W-:Y:S01]  /*0a90*/  IMAD.IADD R12, R7, 0x1, R12 ;  /* 0x00000001070c7824 */ /* 0x000fe200078e020c */
[----:B------:R-:W-:Y:S01]  /*0aa0*/  @!P0 IADD3 R25, P4, P3, R13, UR20, R6 ;  /* 0x000000140d198c10 */ /* 0x000fe2000fb9e006 */
[----:B------:R-:W-:Y:S01]  /*0ab0*/  IMAD.U32 R0, RZ, RZ, UR4 ;  /* 0x00000004ff007e24 */ /* 0x000fe2000f8e00ff */
[----:B------:R-:W-:Y:S01]  /*0ac0*/  CS2R R144, SRZ ;  /* 0x0000000000907805 */ /* 0x000fe2000001ff00 */
[----:B------:R-:W-:Y:S01]  /*0ad0*/  IMAD.U32 R16, RZ, RZ, UR11 ;  /* 0x0000000bff107e24 */ /* 0x000fe2000f8e00ff */
[----:B------:R-:W-:Y:S01]  /*0ae0*/  CS2R R142, SRZ ;  /* 0x00000000008e7805 */ /* 0x000fe2000001ff00 */
[----:B------:R-:W-:Y:S01]  /*0af0*/  IMAD R7, R251, c[0x0][0x178], RZ ;  /* 0x00005e00fb077a24 */ /* 0x000fe200078e02ff */
[----:B------:R-:W-:Y:S01]  /*0b00*/  @!P0 IADD3.X R28, R0, UR8, R12, P4, P3 ;  /* 0x00000008001c8c10 */ /* 0x000fe2000a7e640c */
[----:B--2---:R-:W-:Y:S01]  /*0b10*/  IMAD.WIDE.U32 R8, R84, c[0x0][0x288], R8 ;  /* 0x0000a20054087a25 */ /* 0x004fe200078e0008 */
[----:B------:R-:W-:Y:S01]  /*0b20*/  ISETP.GE.AND P4, PT, R20, c[0x0][0x1cc], PT ;  /* 0x0000730014007a0c */ /* 0x000fe20003f86270 */
[----:B------:R-:W-:Y:S01]  /*0b30*/  CS2R R140, SRZ ;  /* 0x00000000008c7805 */ /* 0x000fe2000001ff00 */
[----:B------:R-:W-:Y:S01]  /*0b40*/  CS2R R138, SRZ ;  /* 0x00000000008a7805 */ /* 0x000fe2000001ff00 */
[----:B------:R-:W-:Y:S01]  /*0b50*/  IMAD.IADD R14, R9, 0x1, R14 ;  /* 0x00000001090e7824 */ /* 0x000fe200078e020e */
[----:B------:R-:W-:Y:S01]  /*0b60*/  IADD3 R27, P2, P1, R13, UR18, R8 ;  /* 0x000000120d1b7c10 */ /* 0x000fe2000f95e008 */
[----:B-1----:R-:W-:Y:S01]  /*0b70*/  IMAD.WIDE.U32 R2, R31, c[0x0][0x1e8], R2 ;  /* 0x00007a001f027a25 */ /* 0x002fe200078e0002 */
[----:B------:R-:W-:Y:S01]  /*0b80*/  CS2R R136, SRZ ;  /* 0x0000000000887805 */ /* 0x000fe2000001ff00 */
[----:B------:R-:W-:Y:S01]  /*0b90*/  CS2R R134, SRZ ;  /* 0x0000000000867805 */ /* 0x000fe2000001ff00 */
[----:B------:R-:W-:Y:S01]  /*0ba0*/  IADD3.X R32, R0, UR9, R14, P2, P1 ;  /* 0x0000000900207c10 */ /* 0x000fe200097e240e */
[----:B------:R-:W-:Y:S01]  /*0bb0*/  IMAD.SHL.U32 R0, R250, 0x40, RZ ;  /* 0x00000040fa007824 */ /* 0x000fe200078e00ff */
[----:B------:R-:W-:Y:S01]  /*0bc0*/  IADD3 R3, R3, UR5, RZ ;  /* 0x0000000503037c10 */ /* 0x000fe2000fffe0ff */
[----:B------:R-:W-:Y:S01]  /*0bd0*/  IMAD.WIDE R16, R16, 0x40, R250 ;  /* 0x0000004010107825 */ /* 0x000fe200078e02fa */
[----:B------:R-:W-:Y:S01]  /*0be0*/  ISETP.GE.AND P2, PT, R21, c[0x0][0x1cc], PT ;  /* 0x0000730015007a0c */ /* 0x000fe20003f46270 */
[----:B------:R-:W-:Y:S01]  /*0bf0*/  ULDC.64 UR4, c[0x0][0x1b8] ;  /* 0x00006e0000047ab9 */ /* 0x000fe20000000a00 */
[----:B------:R-:W-:Y:S01]  /*0c00*/  LOP3.LUT R0, R0, 0x1c0, RZ, 0xc0, !PT ;  /* 0x000001c000007812 */ /* 0x000fe200078ec0ff */
[----:B------:R-:W-:Y:S01]  /*0c10*/  IMAD R13, R250, c[0x0][0x17c], R7 ;  /* 0x00005f00fa0d7a24 */ /* 0x000fe200078e0207 */
[----:B------:R-:W-:Y:S01]  /*0c20*/  UIMAD UR4, UR10, UR4, URZ ;  /* 0x000000040a0472a4 */ /* 0x000fe2000f8e023f */
[----:B------:R-:W-:Y:S01]  /*0c30*/  IMAD R6, R15, c[0x0][0x1b0], RZ ;  /* 0x00006c000f067a24 */ /* 0x000fe200078e02ff */
[----:B------:R-:W-:Y:S01]  /*0c40*/  LOP3.LUT R14, R0, 0x38, R4, 0xf8, !PT ;  /* 0x00000038000e7812 */ /* 0x000fe200078ef804 */
[----:B------:R-:W-:Y:S01]  /*0c50*/  IMAD R7, R17, c[0x0][0x1d8], RZ ;  /* 0x0000760011077a24 */ /* 0x000fe200078e02ff */
[----:B------:R-:W-:Y:S01]  /*0c60*/  SHF.R.U32.HI R0, RZ, 0x3, R0 ;  /* 0x00000003ff007819 */ /* 0x000fe20000011600 */
[----:B------:R-:W-:Y:S01]  /*0c70*/  IMAD R12, R10, c[0x0][0x1b4], R6 ;  /* 0x00006d000a0c7a24 */ /* 0x000fe200078e0206 */
[----:B------:R-:W-:Y:S01]  /*0c80*/  UIMAD UR4, UR12, UR5, UR4 ;  /* 0x000000050c0472a4 */ /* 0x000fe2000f8e0204 */
[----:B------:R-:W-:Y:S01]  /*0c90*/  IMAD R15, R16, c[0x0][0x1dc], R7 ;  /* 0x00007700100f7a24 */ /* 0x000fe200078e0207 */
[----:B------:R-:W-:Y:S01]  /*0ca0*/  LOP3.LUT R14, R14, R0, RZ, 0x3c, !PT ;  /* 0x000000000e0e7212 */ /* 0x000fe200078e3cff */
        /* <DEDUP_REMOVED lines=8> */
[----:B------:R-:W-:Y:S01]  /*0d30*/  IMAD.IADD R0, R11, 0x1, R15 ;  /* 0x000000010b007824 */ /* 0x000fe200078e020f */
[C---:B------:R-:W-:Y:S01]  /*0d40*/  LEA R2, P1, R10.reuse, c[0x0][0x1c0], 0x1 ;  /* 0x000070000a027a11 */ /* 0x040fe200078208ff */
[----:B------:R-:W-:Y:S01]  /*0d50*/  IMAD.IADD R7, R7, 0x1, R12 ;  /* 0x0000000107077824 */ /* 0x000fe200078e020c */
[----:B------:R-:W-:Y:S01]  /*0d60*/  CS2R R120, SRZ ;  /* 0x0000000000787805 */ /* 0x000fe2000001ff00 */
[----:B------:R-:W-:Y:S01]  /*0d70*/  IMAD.MOV.U32 R19, RZ, RZ, c[0x0][0x1d8] ;  /* 0x00007600ff137624 */ /* 0x000fe200078e00ff */
[----:B------:R-:W-:Y:S01]  /*0d80*/  LEA.HI.X R3, R10, c[0x0][0x1c4], R0, 0x1, P1 ;  /* 0x000071000a037a11 */ /* 0x000fe200008f0c00 */
[----:B------:R-:W-:Y:S01]  /*0d90*/  IMAD.WIDE.U32 R8, R250, c[0x0][0x178], R4 ;  /* 0x00005e00fa087a25 */ /* 0x000fe200078e0004 */
[-C--:B------:R-:W-:Y:S01]  /*0da0*/  LEA.HI R10, R18, R248.reuse, RZ, 0x6 ;  /* 0x000000f8120a7211 */ /* 0x080fe200078f30ff */
[----:B------:R-:W-:Y:S01]  /*0db0*/  CS2R R118, SRZ ;  /* 0x0000000000767805 */ /* 0x000fe2000001ff00 */
[----:B------:R-:W-:Y:S01]  /*0dc0*/  IADD3 R0, -R250, UR13, RZ ;  /* 0x0000000dfa007c10 */ /* 0x000fe2000fffe1ff */
[----:B------:R-:W-:Y:S01]  /*0dd0*/  IMAD.MOV.U32 R22, RZ, RZ, c[0x0][0x1dc] ;  /* 0x00007700ff167624 */ /* 0x000fe200078e00ff */
[----:B------:R-:W-:Y:S01]  /*0de0*/  SHF.R.S32.HI R26, RZ, 0x6, R10 ;  /* 0x00000006ff1a7819 */ /* 0x000fe2000001140a */
[----:B------:R-:W-:Y:S01]  /*0df0*/  IMAD.IADD R9, R9, 0x1, R13 ;  /* 0x0000000109097824 */ /* 0x000fe200078e020d */
[C---:B------:R-:W-:Y:S01]  /*0e00*/  ISETP.LT.OR P1, PT, R0.reuse, 0x1, P5 ;  /* 0x000000010000780c */ /* 0x040fe20002f21670 */
[----:B------:R-:W-:Y:S01]  /*0e10*/  IMAD R15, R17, c[0x0][0x1a8], RZ ;  /* 0x00006a00110f7a24 */ /* 0x000fe200078e02ff */
[----:B------:R-:W-:Y:S01]  /*0e20*/  ISETP.LT.OR P6, PT, R0, 0x1, P4 ;  /* 0x000000010000780c */ /* 0x000fe200027c1670 */
[----:B------:R-:W-:Y:S01]  /*0e30*/  IMAD R10, R26, 0x200, R14 ;  /* 0x000002001a0a7824 */ /* 0x000fe200078e020e */
[----:B------:R-:W-:Y:S01]  /*0e40*/  ISETP.LT.OR P3, PT, R0, 0x1, P2 ;  /* 0x000000010000780c */ /* 0x000fe20001761670 */
[----:B------:R-:W-:Y:S01]  /*0e50*/  IMAD.WIDE.U32 R12, R84, c[0x0][0x180], R8 ;  /* 0x00006000540c7a25 */ /* 0x000fe200078e0008 */
[C---:B------:R-:W-:Y:S01]  /*0e60*/  ISETP.LT.OR P5, PT, R0.reuse, 0x21, P5 ;  /* 0x000000210000780c */ /* 0x040fe20002fa1670 */
[----:B------:R-:W-:Y:S01]  /*0e70*/  CS2R R116, SRZ ;  /* 0x0000000000747805 */ /* 0x000fe2000001ff00 */
[----:B------:R-:W-:Y:S01]  /*0e80*/  ISETP.LT.OR P4, PT, R0, 0x21, P4 ;  /* 0x000000210000780c */ /* 0x000fe20002781670 */
[----:B------:R-:W-:Y:S01]  /*0e90*/  IMAD.SHL.U32 R240, R10, 0x2, RZ ;  /* 0x000000020af07824 */ /* 0x000fe200078e00ff */
[----:B------:R-:W-:Y:S01]  /*0ea0*/  ISETP.LT.OR P2, PT, R0, 0x21, P2 ;  /* 0x000000210000780c */ /* 0x000fe20001741670 */
[----:B------:R-:W-:Y:S01]  /*0eb0*/  IMAD.WIDE.U32 R10, R31, c[0x0][0x1b8], R6 ;  /* 0x00006e001f0a7a25 */ /* 0x000fe200078e0006 */
[----:B------:R-:W-:Y:S01]  /*0ec0*/  LEA.HI R17, R18, R248, RZ, 0x2 ;  /* 0x000000f812117211 */ /* 0x000fe200078f10ff */
[----:B------:R-:W-:Y:S01]  /*0ed0*/  CS2R R114, SRZ ;  /* 0x0000000000727805 */ /* 0x000fe2000001ff00 */
[----:B------:R-:W-:Y:S01]  /*0ee0*/  @!PT LDS RZ, [RZ] ;  /* 0x00000000fffff984 */ /* 0x000fe20000000800 */
[----:B------:R-:W-:Y:S01]  /*0ef0*/  @!PT LDS RZ, [RZ] ;  /* 0x00000000fffff984 */ /* 0x000fe20000000800 */
[----:B------:R-:W-:Y:S01]  /*0f00*/  @!PT LDS RZ, [RZ] ;  /* 0x00000000fffff984 */ /* 0x000fe20000000800 */
[----:B------:R1:W-:Y:S01]  /*0f10*/  LDGSTS.E.BYPASS.LTC128B.128 [R240+0x8080], [R2.64], !P1 ;  /* 0x0808000002f07fae */ /* 0x0003e2000c901d56 */
[----:B------:R-:W-:Y:S01]  /*0f20*/  ISETP.GE.AND P1, PT, R24, c[0x0][0x1cc], PT ;  /* 0x0000730018007a0c */ /* 0x000fe20003f26270 */
[----:B------:R-:W-:Y:S01]  /*0f30*/  IMAD.MOV.U32 R8, RZ, RZ, R10 ;  /* 0x000000ffff087224 */ /* 0x000fe200078e000a */
[----:B------:R-:W-:Y:S01]  /*0f40*/  IADD3 R9, R11, UR4, RZ ;  /* 0x000000040b097c10 */ /* 0x000fe2000fffe0ff */
[----:B------:R1:W-:Y:S01]  /*0f50*/  LDGSTS.E.BYPASS.LTC128B.128 [R240+0xa080], [R2.64+0x80], !P6 ;  /* 0x0a08008002f07fae */ /* 0x0003e2000f101d56 */
[C---:B------:R-:W-:Y:S01]  /*0f60*/  ISETP.LT.OR P6, PT, R0.reuse, 0x1, P1 ;  /* 0x000000010000780c */ /* 0x040fe20000fc1670 */
[----:B------:R-:W-:Y:S01]  /*0f70*/  IMAD.MOV.U32 R10, RZ, RZ, R12 ;  /* 0x000000ffff0a7224 */ /* 0x000fe200078e000c */
[----:B------:R-:W-:Y:S01]  /*0f80*/  ISETP.LT.OR P1, PT, R0, 0x21, P1 ;  /* 0x000000210000780c */ /* 0x000fe20000f21670 */
[----:B------:R1:W-:Y:S01]  /*0f90*/  LDGSTS.E.BYPASS.LTC128B.128 [R240+0xc080], [R2.64+0x100], !P3 ;  /* 0x0c08010002f07fae */ /* 0x0003e2000d901d56 */
[C---:B------:R-:W-:Y:S01]  /*0fa0*/  LEA R6, P3, R19.reuse, R2, 0x6 ;  /* 0x0000000213067211 */ /* 0x040fe200078630ff */
[C---:B------:R-:W-:Y:S01]  /*0fb0*/  IMAD R12, R16.reuse, c[0x0][0x1ac], R15 ;  /* 0x00006b00100c7a24 */ /* 0x040fe200078e020f */
[----:B------:R-:W-:Y:S01]  /*0fc0*/  ULDC.64 UR4, c[0x0][0x178] ;  /* 0x00005e0000047ab9 */ /* 0x000fe20000000a00 */
[----:B------:R-:W-:Y:S01]  /*0fd0*/  IMAD.WIDE.U32 R8, R16, c[0x0][0x1a8], R8 ;  /* 0x00006a0010087a25 */ /* 0x000fe200078e0008 */
[----:B------:R-:W-:Y:S01]  /*0fe0*/  LEA.HI.X R7, R19, R3, R22, 0x6, P3 ;  /* 0x0000000313077211 */ /* 0x000fe200018f3416 */
[----:B------:R-:W-:Y:S01]  /*0ff0*/  UIMAD UR7, UR17, UR4, URZ ;  /* 0x00000004110772a4 */ /* 0x000fe2000f8e023f */
[----:B------:R-:W-:Y:S01]  /*1000*/  ISETP.GE.AND P3, PT, R4, c[0x0][0x19c], PT ;  /* 0x0000670004007a0c */ /* 0x000fe20003f66270 */
[----:B------:R-:W-:Y:S01]  /*1010*/  IMAD R14, R30, c[0x0][0x180], RZ ;  /* 0x000060001e0e7a24 */ /* 0x000fe200078e02ff */
[----:B------:R-:W-:Y:S01]  /*1020*/  UIMAD.WIDE.U32 UR24, UR14, UR4, URZ ;  /* 0x000000040e1872a5 */ /* 0x000fe2000f8e003f */
[----:B------:R1:W-:Y:S01]  /*1030*/  LDGSTS.E.BYPASS.LTC128B.128 [R240+0xe080], [R2.64+0x180], !P6 ;  /* 0x0e08018002f07fae */ /* 0x0003e2000f101d56 */
[----:B------:R-:W-:Y:S01]  /*1040*/  UIMAD UR7, UR14, UR5, UR7 ;  /* 0x000000050e0772a4 */ /* 0x000fe2000f8e0207 */
[----:B------:R-:W-:Y:S01]  /*1050*/  IMAD R14, R84, c[0x0][0x184], R14 ;  /* 0x00006100540e7a24 */ /* 0x000fe200078e020e */
[-C--:B------:R-:W-:Y:S01]  /*1060*/  LEA.HI R15, R18, R248.reuse, RZ, 0x4 ;  /* 0x000000f8120f7211 */ /* 0x080fe200078f20ff */
[----:B------:R2:W-:Y:S01]  /*1070*/  LDGSTS.E.BYPASS.LTC128B.128 [R240+0x9080], [R6.64], !P5 ;  /* 0x0908000006f07fae */ /* 0x0005e2000e901d56 */
[----:B------:R-:W-:Y:S01]  /*1080*/  ISETP.GE.AND P5, PT, R21, c[0x0][0x19c], PT ;  /* 0x0000670015007a0c */ /* 0x000fe20003fa6270 */
[----:B------:R-:W-:Y:S01]  /*1090*/  ULDC.64 UR4, c[0x0][0x188] ;  /* 0x0000620000047ab9 */ /* 0x000fe20000000a00 */
[----:B------:R-:W-:Y:S01]  /*10a0*/  IMAD.IADD R11, R13, 0x1, R14 ;  /* 0x000000010d0b7824 */ /* 0x000fe200078e020e */
[----:B------:R2:W-:Y:S01]  /*10b0*/  LDGSTS.E.BYPASS.LTC128B.128 [R240+0xb080], [R6.64+0x80], !P4 ;  /* 0x0b08008006f07fae */ /* 0x0005e2000e101d56 */
[C---:B------:R-:W-:Y:S01]  /*10c0*/  ISETP.LT.OR P4, PT, R0.reuse, 0x1, P3 ;  /* 0x000000010000780c */ /* 0x040fe20001f81670 */
[----:B------:R-:W-:Y:S01]  /*10d0*/  UIMAD UR4, UR10, UR4, URZ ;  /* 0x000000040a0472a4 */ /* 0x000fe2000f8e023f */
[----:B------:R-:W-:Y:S01]  /*10e0*/  ISETP.LT.OR P3, PT, R0, 0x21, P3 ;  /* 0x000000210000780c */ /* 0x000fe20001f61670 */
[----:B------:R2:W-:Y:S01]  /*10f0*/  LDGSTS.E.BYPASS.LTC128B.128 [R240+0xd080], [R6.64+0x100], !P2 ;  /* 0x0d08010006f07fae */ /* 0x0005e2000d101d56 */
[----:B------:R-:W-:Y:S01]  /*1100*/  ISETP.GE.AND P2, PT, R20, c[0x0][0x19c], PT ;  /* 0x0000670014007a0c */ /* 0x000fe20003f46270 */
[----:B------:R-:W-:Y:S01]  /*1110*/  UIADD3 UR7, UR25, UR7, URZ ;  /* 0x0000000719077290 */ /* 0x000fe2000fffe03f */
[----:B------:R-:W-:Y:S01]  /*1120*/  IMAD.WIDE.U32 R34, R31, c[0x0][0x188], R10 ;  /* 0x000062001f227a25 */ /* 0x000fe200078e000a */
[----:B------:R2:W-:Y:S01]  /*1130*/  LDGSTS.E.BYPASS.LTC128B.128 [R240+0xf080], [R6.64+0x180], !P1 ;  /* 0x0f08018006f07fae */ /* 0x0005e2000c901d56 */
[C---:B------:R-:W-:Y:S01]  /*1140*/  ISETP.LT.OR P1, PT, R0.reuse, 0x1, P2 ;  /* 0x000000010000780c */ /* 0x040fe20001721670 */
[----:B------:R-:W-:Y:S01]  /*1150*/  UIMAD UR4, UR12, UR5, UR4 ;  /* 0x000000050c0472a4 */ /* 0x000fe2000f8e0204 */
[----:B------:R-:W-:Y:S01]  /*1160*/  ISETP.LT.OR P2, PT, R0, 0x21, P2 ;  /* 0x000000210000780c */ /* 0x000fe20001741670 */
[----:B------:R-:W-:Y:S01]  /*1170*/  IMAD.U32 R10, RZ, RZ, UR7 ;  /* 0x00000007ff0a7e24 */ /* 0x000fe2000f8e00ff */
[----:B------:R-:W-:Y:S01]  /*1180*/  LEA.HI R16, R18, R248, RZ, 0x5 ;  /* 0x000000f812107211 */ /* 0x000fe200078f28ff */
[----:B------:R-:W-:Y:S01]  /*1190*/  IMAD.U32 R11, RZ, RZ, UR6 ;  /* 0x00000006ff0b7e24 */ /* 0x000fe2000f8e00ff */
[----:B------:R-:W-:Y:S01]  /*11a0*/  SHF.R.S32.HI R13, RZ, 0x1f, R17 ;  /* 0x0000001fff0d7819 */ /* 0x000fe20000011411 */
[----:B------:R3:W-:Y:S01]  /*11b0*/  STL.64 [R1+0x18], R34 ;  /* 0x0000182201007387 */ /* 0x0007e20000100a00 */
[----:B------:R-:W-:Y:S01]  /*11c0*/  IADD3 R23, R35, UR4, RZ ;  /* 0x0000000423177c10 */ /* 0x000fe2000fffe0ff */
[----:B------:R-:W-:Y:S01]  /*11d0*/  ULDC.64 UR6, c[0x0][0x208] ;  /* 0x0000820000067ab9 */ /* 0x000fe20000000a00 */
[----:B-1----:R-:W-:Y:S01]  /*11e0*/  IMAD.IADD R3, R9, 0x1, R12 ;  /* 0x0000000109037824 */ /* 0x002fe200078e020c */
[C---:B------:R-:W-:Y:S01]  /*11f0*/  LEA R2, P6, R8.reuse, c[0x0][0x190], 0x1 ;  /* 0x0000640008027a11 */ /* 0x040fe200078c08ff */
[----:B------:R-:W-:Y:S01]  /*1200*/  IMAD.U32 R9, RZ, RZ, UR25 ;  /* 0x00000019ff097e24 */ /* 0x000fe2000f8e00ff */
[----:B------:R-:W-:Y:S01]  /*1210*/  SHF.R.S32.HI R12, RZ, 0x1f, R16 ;  /* 0x0000001fff0c7819 */ /* 0x000fe20000011410 */
[----:B------:R1:W-:Y:S01]  /*1220*/  STL [R1+0x28], R23 ;  /* 0x0000281701007387 */ /* 0x0003e20000100800 */
[----:B------:R-:W-:Y:S01]  /*1230*/  LEA.HI.X R3, R8, c[0x0][0x194], R3, 0x1, P6 ;  /* 0x0000650008037a11 */ /* 0x000fe200030f0c03 */
[----:B------:R-:W-:Y:S01]  /*1240*/  IMAD.MOV.U32 R8, RZ, RZ, c[0x0][0x1ac] ;  /* 0x00006b00ff087624 */ /* 0x000fe200078e00ff */
[C---:B------:R-:W-:Y:S01]  /*1250*/  ISETP.LT.OR P6, PT, R0.reuse, 0x1, P5 ;  /* 0x000000010000780c */ /* 0x040fe20002fc1670 */
[----:B------:R-:W-:Y:S01]  /*1260*/  UIMAD UR17, UR17, UR6, URZ ;  /* 0x00000006111172a4 */ /* 0x000fe2000f8e023f */
[----:B------:R-:W-:Y:S01]  /*1270*/  ISETP.LT.OR P5, PT, R0, 0x21, P5 ;  /* 0x000000210000780c */ /* 0x000fe20002fa1670 */
[----:B------:R4:W-:Y:S01]  /*1280*/  LDGSTS.E.BYPASS.LTC128B.128 [R240+0x80], [R2.64], !P4 ;  /* 0x0008000002f07fae */ /* 0x0009e2000e101d56 */
[----:B------:R-:W-:Y:S01]  /*1290*/  ULDC.64 UR4, c[0x0][0x218] ;  /* 0x0000860000047ab9 */ /* 0x000fe20000000a00 */
[----:B------:R-:W-:Y:S01]  /*12a0*/  IMAD.MOV.U32 R246, RZ, RZ, 0x20 ;  /* 0x00000020fff67424 */ /* 0x000fe200078e00ff */
[----:B------:R-:W-:Y:S01]  /*12b0*/  UIMAD UR17, UR14, UR7, UR17 ;  /* 0x000000070e1172a4 */ /* 0x000fe2000f8e0211 */
[----:B------:R4:W-:Y:S01]  /*12c0*/  LDGSTS.E.BYPASS.LTC128B.128 [R240+0x2080], [R2.64+0x80], !P1 ;  /* 0x0208008002f07fae */ /* 0x0009e2000c901d56 */
[----:B------:R-:W-:Y:S01]  /*12d0*/  ISETP.GE.AND P1, PT, R24, c[0x0][0x19c], PT ;  /* 0x0000670018007a0c */ /* 0x000fe20003f26270 */
[----:B--2---:R-:W-:Y:S01]  /*12e0*/  IMAD.MOV.U32 R7, RZ, RZ, c[0x0][0x1a8] ;  /* 0x00006a00ff077624 */ /* 0x004fe200078e00ff */
[----:B------:R-:W-:Y:S01]  /*12f0*/  UIMAD UR4, UR10, UR4, URZ ;  /* 0x000000040a0472a4 */ /* 0x000fe2000f8e023f */
[----:B------:R-:W-:Y:S01]  /*1300*/  IMAD.MOV.U32 R149, RZ, RZ, 0x1 ;  /* 0x00000001ff957424 */ /* 0x000fe200078e00ff */
[----:B------:R-:W-:Y:S01]  /*1310*/  CS2R R112, SRZ ;  /* 0x0000000000707805 */ /* 0x000fe2000001ff00 */
[----:B------:R4:W-:Y:S01]  /*1320*/  LDGSTS.E.BYPASS.LTC128B.128 [R240+0x4080], [R2.64+0x100], !P6 ;  /* 0x0408010002f07fae */ /* 0x0009e2000f101d56 */
[C---:B------:R-:W-:Y:S01]  /*1330*/  LEA R6, P4, R7.reuse, R2, 0x6 ;  /* 0x0000000207067211 */ /* 0x040fe200078830ff */
[----:B------:R-:W-:Y:S01]  /*1340*/  UIMAD UR4, UR12, UR5, UR4 ;  /* 0x000000050c0472a4 */ /* 0x000fe2000f8e0204 */
[C---:B------:R-:W-:Y:S01]  /*1350*/  ISETP.LT.OR P6, PT, R0.reuse, 0x1, P1 ;  /* 0x000000010000780c */ /* 0x040fe20000fc1670 */
[----:B------:R-:W-:Y:S01]  /*1360*/  CS2R R110, SRZ ;  /* 0x00000000006e7805 */ /* 0x000fe2000001ff00 */
[----:B------:R-:W-:Y:S01]  /*1370*/  LEA.HI.X R7, R7, R3, R8, 0x6, P4 ;  /* 0x0000000307077211 */ /* 0x000fe200020f3408 */
[----:B------:R-:W-:Y:S01]  /*1380*/  IMAD.U32 R8, RZ, RZ, UR24 ;  /* 0x00000018ff087e24 */ /* 0x000fe2000f8e00ff */
[----:B------:R-:W-:Y:S01]  /*1390*/  ISETP.LT.OR P1, PT, R0, 0x21, P1 ;  /* 0x000000210000780c */ /* 0x000fe20000f21670 */
[----:B------:R-:W-:Y:S01]  /*13a0*/  IMAD R0, R30, c[0x0][0x238], RZ ;  /* 0x00008e001e007a24 */ /* 0x000fe200078e02ff */
[----:B------:R-:W-:Y:S01]  /*13b0*/  UIMAD.WIDE.U32 UR24, UR14, UR6, URZ ;  /* 0x000000060e1872a5 */ /* 0x000fe2000f8e003f */
[----:B------:R-:W-:Y:S01]  /*13c0*/  CS2R R108, SRZ ;  /* 0x00000000006c7805 */ /* 0x000fe2000001ff00 */
[----:B------:R-:W-:Y:S01]  /*13d0*/  LEA R9, P4, R8, R34, 0x6 ;  /* 0x0000002208097211 */ /* 0x000fe200078830ff */
[----:B------:R-:W-:Y:S01]  /*13e0*/  IMAD R0, R84, c[0x0][0x23c], R0 ;  /* 0x00008f0054007a24 */ /* 0x000fe200078e0200 */
[----:B------:R-:W-:Y:S01]  /*13f0*/  UIADD3 UR17, UR25, UR17, URZ ;  /* 0x0000001119117290 */ /* 0x000fe2000fffe03f */
[----:B------:R-:W-:Y:S01]  /*1400*/  CS2R R106, SRZ ;  /* 0x00000000006a7805 */ /* 0x000fe2000001ff00 */
[----:B------:R-:W-:Y:S01]  /*1410*/  LEA.HI.X R8, R8, R23, R10, 0x6, P4 ;  /* 0x0000001708087211 */ /* 0x000fe200020f340a */
[----:B------:R4:W-:Y:S01]  /*1420*/  LDGSTS.E.BYPASS.LTC128B.128 [R240+0x6080], [R2.64+0x180], !P6 ;  /* 0x0608018002f07fae */ /* 0x0009e2000f101d56 */
[----:B------:R-:W-:Y:S01]  /*1430*/  IADD3 R10, -R11, c[0x0][0x168], -R250 ;  /* 0x00005a000b0a7a10 */ /* 0x000fe20007ffe9fa */
[----:B------:R-:W-:Y:S01]  /*1440*/  IMAD.MOV.U32 R11, RZ, RZ, c[0x0][0x17c] ;  /* 0x00005f00ff0b7624 */ /* 0x000fe200078e00ff */
[----:B------:R-:W-:Y:S01]  /*1450*/  ISETP.GE.AND P6, PT, R4, c[0x0][0x16c], PT ;  /* 0x00005b0004007a0c */ /* 0x000fe20003fc6270 */
[----:B------:R2:W-:Y:S01]  /*1460*/  LDGSTS.E.BYPASS.LTC128B.128 [R240+0x1080], [R6.64], !P3 ;  /* 0x0108000006f07fae */ /* 0x0005e2000d901d56 */
[----:B------:R-:W-:Y:S01]  /*1470*/  CS2R R104, SRZ ;  /* 0x0000000000687805 */ /* 0x000fe2000001ff00 */
[----:B------:R-:W-:Y:S01]  /*1480*/  CS2R R102, SRZ ;  /* 0x0000000000667805 */ /* 0x000fe2000001ff00 */
[----:B------:R-:W-:Y:S01]  /*1490*/  ISETP.LT.OR P4, PT, R10, 0x1, P6 ;  /* 0x000000010a00780c */ /* 0x000fe20003781670 */
[----:B------:R2:W-:Y:S01]  /*14a0*/  LDGSTS.E.BYPASS.LTC128B.128 [R240+0x3080], [R6.64+0x80], !P2 ;  /* 0x0308008006f07fae */ /* 0x0005e2000d101d56 */
[----:B------:R-:W-:Y:S01]  /*14b0*/  ISETP.GE.AND P2, PT, R20, c[0x0][0x16c], PT ;  /* 0x00005b0014007a0c */ /* 0x000fe20003f46270 */
[----:B------:R-:W-:Y:S01]  /*14c0*/  CS2R R100, SRZ ;  /* 0x0000000000647805 */ /* 0x000fe2000001ff00 */
[C---:B------:R-:W-:Y:S01]  /*14d0*/  ISETP.LT.OR P6, PT, R10.reuse, 0x21, P6 ;  /* 0x000000210a00780c */ /* 0x040fe200037c1670 */
[----:B------:R2:W-:Y:S01]  /*14e0*/  LDGSTS.E.BYPASS.LTC128B.128 [R240+0x5080], [R6.64+0x100], !P5 ;  /* 0x0508010006f07fae */ /* 0x0005e2000e901d56 */
[----:B------:R-:W-:Y:S01]  /*14f0*/  ISETP.GE.AND P5, PT, R21, c[0x0][0x16c], PT ;  /* 0x00005b0015007a0c */ /* 0x000fe20003fa6270 */
[----:B------:R-:W-:Y:S01]  /*1500*/  CS2R R98, SRZ ;  /* 0x0000000000627805 */ /* 0x000fe2000001ff00 */
[----:B------:R-:W-:Y:S01]  /*1510*/  CS2R R96, SRZ ;  /* 0x0000000000607805 */ /* 0x000fe2000001ff00 */
[----:B------:R2:W-:Y:S01]  /*1520*/  LDGSTS.E.BYPASS.LTC128B.128 [R240+0x7080], [R6.64+0x180], !P1 ;  /* 0x0708018006f07fae */ /* 0x0005e2000c901d56 */
[C---:B------:R-:W-:Y:S01]  /*1530*/  ISETP.LT.OR P1, PT, R10.reuse, 0x1, P5 ;  /* 0x000000010a00780c */ /* 0x040fe20002f21670 */
        /* <DEDUP_REMOVED lines=8> */
[----:B------:R-:W-:Y:S01]  /*15c0*/  CS2R R80, SRZ ;  /* 0x0000000000507805 */ /* 0x000fe2000001ff00 */
[C---:B----4-:R-:W-:Y:S01]  /*15d0*/  LEA R2, P3, R9.reuse, c[0x0][0x160], 0x1 ;  /* 0x0000580009027a11 */ /* 0x050fe200078608ff */
[----:B------:R-:W-:Y:S01]  /*15e0*/  CS2R R78, SRZ ;  /* 0x00000000004e7805 */ /* 0x000fe2000001ff00 */
[----:B------:R-:W-:Y:S01]  /*15f0*/  CS2R R76, SRZ ;  /* 0x00000000004c7805 */ /* 0x000fe2000001ff00 */
[----:B------:R-:W-:Y:S01]  /*1600*/  CS2R R74, SRZ ;  /* 0x00000000004a7805 */ /* 0x000fe2000001ff00 */
[----:B------:R-:W-:Y:S01]  /*1610*/  LEA.HI.X R3, R9, c[0x0][0x164], R8, 0x1, P3 ;  /* 0x0000590009037a11 */ /* 0x000fe200018f0c08 */
[----:B------:R-:W-:Y:S01]  /*1620*/  IMAD.MOV.U32 R9, RZ, RZ, c[0x0][0x178] ;  /* 0x00005e00ff097624 */ /* 0x000fe200078e00ff */
[C---:B------:R-:W-:Y:S01]  /*1630*/  ISETP.LT.OR P3, PT, R10.reuse, 0x1, P2 ;  /* 0x000000010a00780c */ /* 0x040fe20001761670 */
[----:B------:R-:W-:Y:S01]  /*1640*/  CS2R R72, SRZ ;  /* 0x0000000000487805 */ /* 0x000fe2000001ff00 */
[----:B------:R-:W-:Y:S01]  /*1650*/  ISETP.LT.OR P2, PT, R10, 0x21, P2 ;  /* 0x000000210a00780c */ /* 0x000fe20001741670 */
[----:B------:R4:W-:Y:S01]  /*1660*/  LDGSTS.E.BYPASS.LTC128B.128 [R240+0x10080], [R2.64], !P4 ;  /* 0x1008000002f07fae */ /* 0x0009e2000e101d56 */
[----:B------:R-:W-:Y:S01]  /*1670*/  ISETP.GE.AND P4, PT, R24, c[0x0][0x16c], PT ;  /* 0x00005b0018007a0c */ /* 0x000fe20003f86270 */
        /* <DEDUP_REMOVED lines=8> */
[----:B------:R4:W-:Y:S01]  /*1700*/  LDGSTS.E.BYPASS.LTC128B.128 [R240+0x12080], [R2.64+0x80], !P3 ;  /* 0x1208008002f07fae */ /* 0x0009e2000d901d56 */
[----:B------:R-:W-:Y:S01]  /*1710*/  ISETP.LT.OR P3, PT, R10, 0x1, P4 ;  /* 0x000000010a00780c */ /* 0x000fe20002761670 */
[----:B------:R-:W-:Y:S01]  /*1720*/  IMAD.IADD R7, R7, 0x1, R0 ;  /* 0x0000000107077824 */ /* 0x000fe200078e0200 */
[----:B------:R-:W-:Y:S01]  /*1730*/  SHF.R.S32.HI R0, RZ, 0x5, R16 ;  /* 0x00000005ff007819 */ /* 0x000fe20000011410 */
[----:B------:R4:W-:Y:S01]  /*1740*/  LDGSTS.E.BYPASS.LTC128B.128 [R240+0x14080], [R2.64+0x100], !P1 ;  /* 0x1408010002f07fae */ /* 0x0009e2000c901d56 */
[----:B------:R-:W-:Y:S01]  /*1750*/  LEA R8, P1, R9, R2, 0x6 ;  /* 0x0000000209087211 */ /* 0x000fe200078230ff */
[----:B------:R-:W-:Y:S01]  /*1760*/  IMAD.WIDE.U32 R150, R31, c[0x0][0x240], R6 ;  /* 0x000090001f967a25 */ /* 0x000fe200078e0006 */
[----:B------:R-:W-:Y:S01]  /*1770*/  LEA.HI R14, R12, R0, RZ, 0x2 ;  /* 0x000000000c0e7211 */ /* 0x000fe200078f10ff */
[----:B------:R-:W-:Y:S01]  /*1780*/  CS2R R56, SRZ ;  /* 0x0000000000387805 */ /* 0x000fe2000001ff00 */
[----:B------:R-:W-:Y:S01]  /*1790*/  LEA.HI.X R9, R9, R3, R11, 0x6, P1 ;  /* 0x0000000309097211 */ /* 0x000fe200008f340b */
[----:B------:R-:W-:Y:S01]  /*17a0*/  IMAD.U32 R6, RZ, RZ, UR7 ;  /* 0x00000007ff067e24 */ /* 0x000fe2000f8e00ff */
[----:B------:R-:W-:Y:S01]  /*17b0*/  LOP3.LUT R14, R14, 0xfffffffc, RZ, 0xc0, !PT ;  /* 0xfffffffc0e0e7812 */ /* 0x000fe200078ec0ff */
[----:B------:R-:W-:Y:S01]  /*17c0*/  STL.64 [R1+0x30], R150 ;  /* 0x0000309601007387 */ /* 0x000fe20000100a00 */
[----:B------:R-:W-:Y:S01]  /*17d0*/  ISETP.GE.AND P1, PT, R4, c[0x0][0x16c], PT ;  /* 0x00005b0004007a0c */ /* 0x000fe20003f26270 */
[----:B------:R-:W-:Y:S01]  /*17e0*/  CS2R R54, SRZ ;  /* 0x0000000000367805 */ /* 0x000fe2000001ff00 */
[----:B------:R-:W-:Y:S01]  /*17f0*/  ISETP.LT.OR P4, PT, R10, 0x21, P4 ;  /* 0x000000210a00780c */ /* 0x000fe20002781670 */
[----:B------:R4:W-:Y:S01]  /*1800*/  LDGSTS.E.BYPASS.LTC128B.128 [R240+0x16080], [R2.64+0x180], !P3 ;  /* 0x1608018002f07fae */ /* 0x0009e2000d901d56 */
[----:B------:R-:W-:Y:S01]  /*1810*/  IMAD.IADD R19, R0, 0x1, -R14 ;  /* 0x0000000100137824 */ /* 0x000fe200078e0a0e */
[----:B------:R-:W-:Y:S01]  /*1820*/  ISETP.GE.AND P3, PT, R4, c[0x0][0x1fc], PT ;  /* 0x00007f0004007a0c */ /* 0x000fe20003f66270 */
[----:B------:R-:W-:Y:S01]  /*1830*/  CS2R R52, SRZ ;  /* 0x0000000000347805 */ /* 0x000fe2000001ff00 */
[----:B------:R-:W-:Y:S01]  /*1840*/  SEL R33, RZ, 0x1, P1 ;  /* 0x00000001ff217807 */ /* 0x000fe20000800000 */
[----:B------:R2:W-:Y:S01]  /*1850*/  LDGSTS.E.BYPASS.LTC128B.128 [R240+0x11080], [R8.64], !P6 ;  /* 0x1108000008f07fae */ /* 0x0005e2000f101d56 */
[----:B---3--:R-:W-:Y:S01]  /*1860*/  SEL R34, RZ, 0x1, P3 ;  /* 0x00000001ff227807 */ /* 0x008fe20001800000 */
[----:B------:R-:W-:Y:S01]  /*1870*/  CS2R R50, SRZ ;  /* 0x0000000000327805 */ /* 0x000fe2000001ff00 */
[----:B------:R-:W-:Y:S01]  /*1880*/  ISETP.GE.AND P3, PT, R24, c[0x0][0x16c], PT ;  /* 0x00005b0018007a0c */ /* 0x000fe20003f66270 */
[----:B------:R2:W-:Y:S01]  /*1890*/  LDGSTS.E.BYPASS.LTC128B.128 [R240+0x13080], [R8.64+0x80], !P2 ;  /* 0x1308008008f07fae */ /* 0x0005e2000d101d56 */
[----:B------:R-:W-:Y:S01]  /*18a0*/  ISETP.GE.AND P6, PT, R4, c[0x0][0x1fc], PT ;  /* 0x00007f0004007a0c */ /* 0x000fe20003fc6270 */
[----:B------:R-:W-:Y:S01]  /*18b0*/  CS2R R48, SRZ ;  /* 0x0000000000307805 */ /* 0x000fe2000001ff00 */
[----:B------:R-:W-:Y:S01]  /*18c0*/  SEL R243, RZ, 0x8, P3 ;  /* 0x00000008fff37807 */ /* 0x000fe20001800000 */
[----:B------:R2:W-:Y:S01]  /*18d0*/  LDGSTS.E.BYPASS.LTC128B.128 [R240+0x15080], [R8.64+0x100], !P5 ;  /* 0x1508010008f07fae */ /* 0x0005e2000e901d56 */
[----:B------:R-:W-:Y:S01]  /*18e0*/  ISETP.GE.AND P3, PT, R21, c[0x0][0x1fc], PT ;  /* 0x00007f0015007a0c */ /* 0x000fe20003f66270 */
[----:B------:R-:W-:Y:S01]  /*18f0*/  CS2R R46, SRZ ;  /* 0x00000000002e7805 */ /* 0x000fe2000001ff00 */
[C---:B------:R-:W-:Y:S01]  /*1900*/  ISETP.GE.AND P5, PT, R20.reuse, c[0x0][0x1fc], PT ;  /* 0x00007f0014007a0c */ /* 0x040fe20003fa6270 */
[----:B------:R2:W-:Y:S01]  /*1910*/  LDGSTS.E.BYPASS.LTC128B.128 [R240+0x17080], [R8.64+0x180], !P4 ;  /* 0x1708018008f07fae */ /* 0x0005e2000e101d56 */
[----:B------:R-:W-:Y:S01]  /*1920*/  ISETP.GE.AND P4, PT, R20, c[0x0][0x16c], PT ;  /* 0x00005b0014007a0c */ /* 0x000fe20003f86270 */
[----:B------:R-:W-:Y:S01]  /*1930*/  CS2R R44, SRZ ;  /* 0x00000000002c7805 */ /* 0x000fe2000001ff00 */
[----:B------:R-:W-:Y:S01]  /*1940*/  CS2R R42, SRZ ;  /* 0x00000000002a7805 */ /* 0x000fe2000001ff00 */
[----:B------:R-:W-:Y:S01]  /*1950*/  CS2R R40, SRZ ;  /* 0x0000000000287805 */ /* 0x000fe2000001ff00 */
[----:B------:R-:W-:Y:S01]  /*1960*/  CS2R R38, SRZ ;  /* 0x0000000000267805 */ /* 0x000fe2000001ff00 */
[----:B------:R-:W-:-:S02]  /*1970*/  USHF.L.U64.HI UR7, UR6, 0x5, UR7 ;  /* 0x0000000506077899 */ /* 0x000fc40008010207 */
[----:B------:R-:W-:Y:S01]  /*1980*/  UISETP.GT.AND UP1, UPT, UR11, -0x1, UPT ;  /* 0xffffffff0b00788c */ /* 0x000fe2000bf24270 */
[----:B----4-:R-:W-:Y:S02]  /*1990*/  SHF.R.S32.HI R3, RZ, 0x4, R15 ;  /* 0x00000004ff037819 */ /* 0x010fe4000001140f */
[----:B------:R-:W-:Y:S02]  /*19a0*/  SHF.R.S32.HI R2, RZ, 0x2, R17 ;  /* 0x00000002ff027819 */ /* 0x000fe40000011411 */
[----:B------:R-:W-:Y:S02]  /*19b0*/  LEA.HI R11, R15, R3, RZ, 0x1 ;  /* 0x000000030f0b7211 */ /* 0x000fe400078f08ff */
[----:B------:R-:W-:Y:S02]  /*19c0*/  LEA.HI R13, R13, R2, RZ, 0x3 ;  /* 0x000000020d0d7211 */ /* 0x000fe400078f18ff */
[----:B------:R-:W-:Y:S02]  /*19d0*/  LOP3.LUT R12, R11, 0xfffffffe, RZ, 0xc0, !PT ;  /* 0xfffffffe0b0c7812 */ /* 0x000fe400078ec0ff */
[----:B------:R-:W-:-:S03]  /*19e0*/  LEA.HI R11, R0, R0, RZ, 0x1 ;  /* 0x00000000000b7211 */ /* 0x000fc600078f08ff */
[----:B------:R-:W-:Y:S01]  /*19f0*/  IMAD.IADD R236, R3, 0x1, -R12 ;  /* 0x0000000103ec7824 */ /* 0x000fe200078e0a0c */
[----:B------:R-:W-:Y:S01]  /*1a00*/  LOP3.LUT R11, R11, 0xfffffffe, RZ, 0xc0, !PT ;  /* 0xfffffffe0b0b7812 */ /* 0x000fe200078ec0ff */
[----:B------:R-:W-:Y:S01]  /*1a10*/  IMAD R3, R251, c[0x0][0x208], RZ ;  /* 0x00008200fb037a24 */ /* 0x000fe200078e02ff */
[----:B------:R-:W-:-:S03]  /*1a20*/  LOP3.LUT R12, R13, 0xfffffff8, RZ, 0xc0, !PT ;  /* 0xfffffff80d0c7812 */ /* 0x000fc600078ec0ff */
[----:B-1----:R-:W-:Y:S02]  /*1a30*/  IMAD.IADD R23, R0, 0x1, -R11 ;  /* 0x0000000100177824 */ /* 0x002fe400078e0a0b */
[----:B------:R-:W-:Y:S01]  /*1a40*/  IMAD.IADD R22, R2, 0x1, -R12 ;  /* 0x0000000102167824 */ /* 0x000fe200078e0a0c */
[C---:B------:R-:W-:Y:S01]  /*1a50*/  @!P0 LEA R12, P2, R25.reuse, c[0x0][0x258], 0x2 ;  /* 0x00009600190c8a11 */ /* 0x040fe200078410ff */
[C---:B------:R-:W-:Y:S02]  /*1a60*/  IMAD R0, R250.reuse, c[0x0][0x20c], R3 ;  /* 0x00008300fa007a24 */ /* 0x040fe400078e0203 */
[----:B------:R-:W-:Y:S01]  /*1a70*/  IMAD.WIDE.U32 R2, R250, c[0x0][0x208], R4 ;  /* 0x00008200fa027a25 */ /* 0x000fe200078e0004 */
[----:B------:R-:W-:Y:S02]  /*1a80*/  @!P0 LEA.HI.X R13, R25, c[0x0][0x25c], R28, 0x2, P2 ;  /* 0x00009700190d8a11 */ /* 0x000fe400010f141c */
[----:B------:R-:W-:Y:S01]  /*1a90*/  SEL R28, RZ, 0xffffffff, P4 ;  /* 0xffffffffff1c7807 */ /* 0x000fe20002000000 */
[----:B------:R-:W-:Y:S01]  /*1aa0*/  IMAD.IADD R3, R3, 0x1, R0 ;  /* 0x0000000103037824 */ /* 0x000fe200078e0200 */
[----:B------:R-:W-:Y:S01]  /*1ab0*/  ISETP.GE.AND P4, PT, R21, c[0x0][0x16c], PT ;  /* 0x00005b0015007a0c */ /* 0x000fe20003f86270 */
[----:B------:R-:W-:Y:S01]  /*1ac0*/  IMAD R0, R30, c[0x0][0x210], RZ ;  /* 0x000084001e007a24 */ /* 0x000fe200078e02ff */
[----:B------:R-:W-:Y:S01]  /*1ad0*/  SEL R30, RZ, 0x4, P3 ;  /* 0x00000004ff1e7807 */ /* 0x000fe20001800000 */
[----:B------:R-:W-:Y:S01]  /*1ae0*/  IMAD.WIDE.U32 R2, R84, c[0x0][0x210], R2 ;  /* 0x0000840054027a25 */ /* 0x000fe200078e0002 */
[----:B------:R-:W-:-:S02]  /*1af0*/  ISETP.LT.OR P3, PT, R10, 0x1, P6 ;  /* 0x000000010a00780c */ /* 0x000fc40003761670 */
[----:B------:R-:W-:Y:S01]  /*1b00*/  ISETP.GE.AND P2, PT, R20, c[0x0][0x1fc], PT ;  /* 0x00007f0014007a0c */ /* 0x000fe20003f46270 */
[----:B------:R-:W-:Y:S01]  /*1b10*/  IMAD R0, R84, c[0x0][0x214], R0 ;  /* 0x0000850054007a24 */ /* 0x000fe200078e0200 */
[C---:B------:R-:W-:Y:S01]  /*1b20*/  ISETP.LT.OR P6, PT, R10.reuse, 0x21, P6 ;  /* 0x000000210a00780c */ /* 0x040fe200037c1670 */
[----:B------:R-:W-:Y:S01]  /*1b30*/  CS2R R84, SRZ ;  /* 0x0000000000547805 */ /* 0x000fe2000001ff00 */
[----:B------:R-:W-:Y:S01]  /*1b40*/  SEL R25, RZ, 0xffffffff, P2 ;  /* 0xffffffffff197807 */ /* 0x000fe20001000000 */
[----:B------:R-:W-:Y:S01]  /*1b50*/  IMAD.IADD R3, R3, 0x1, R0 ;  /* 0x0000000103037824 */ /* 0x000fe200078e0200 */
[C---:B------:R-:W-:Y:S01]  /*1b60*/  ISETP.LT.OR P2, PT, R10.reuse, 0x1, P5 ;  /* 0x000000010a00780c */ /* 0x040fe20002f41670 */
[----:B------:R-:W-:Y:S01]  /*1b70*/  IMAD.U32 R0, RZ, RZ, UR17 ;  /* 0x00000011ff007e24 */ /* 0x000fe2000f8e00ff */
[----:B------:R-:W-:Y:S01]  /*1b80*/  ISETP.LT.OR P5, PT, R10, 0x21, P5 ;  /* 0x000000210a00780c */ /* 0x000fe20002fa1670 */
[----:B------:R-:W-:Y:S01]  /*1b90*/  IMAD.WIDE.U32 R36, R31, c[0x0][0x218], R2 ;  /* 0x000086001f247a25 */ /* 0x000fe200078e0002 */
[----:B------:R-:W-:-:S02]  /*1ba0*/  SEL R31, RZ, 0x4, P4 ;  /* 0x00000004ff1f7807 */ /* 0x000fc40002000000 */
[----:B------:R-:W-:Y:S01]  /*1bb0*/  ISETP.GE.AND P4, PT, R21, c[0x0][0x1fc], PT ;  /* 0x00007f0015007a0c */ /* 0x000fe20003f86270 */
[----:B------:R-:W-:Y:S01]  /*1bc0*/  IMAD.U32 R2, RZ, RZ, UR24 ;  /* 0x00000018ff027e24 */ /* 0x000fe2000f8e00ff */
[----:B------:R-:W-:Y:S01]  /*1bd0*/  IADD3 R35, R37, UR4, RZ ;  /* 0x0000000425237c10 */ /* 0x000fe2000fffe0ff */
[----:B------:R-:W-:Y:S01]  /*1be0*/  IMAD.U32 R3, RZ, RZ, UR25 ;  /* 0x00000019ff037e24 */ /* 0x000fe2000f8e00ff */
[----:B------:R-:W-:Y:S01]  /*1bf0*/  ULDC.64 UR4, c[0x0][0x240] ;  /* 0x0000900000047ab9 */ /* 0x000fe20000000a00 */
[----:B------:R1:W-:Y:S01]  /*1c00*/  STL.64 [R1+0x10], R36 ;  /* 0x0000102401007387 */ /* 0x0003e20000100a00 */
[C---:B------:R-:W-:Y:S01]  /*1c10*/  LEA R3, P1, R2.reuse, R36, 0x6 ;  /* 0x0000002402037211 */ /* 0x040fe200078230ff */
[----:B------:R-:W-:Y:S02]  /*1c20*/  UIMAD UR4, UR10, UR4, URZ ;  /* 0x000000040a0472a4 */ /* 0x000fe4000f8e023f */
[----:B------:R3:W-:Y:S01]  /*1c30*/  STL [R1+0x24], R35 ;  /* 0x0000242301007387 */ /* 0x0007e20000100800 */
[----:B------:R-:W-:Y:S01]  /*1c40*/  LEA.HI.X R0, R2, R35, R0, 0x6, P1 ;  /* 0x0000002302007211 */ /* 0x000fe200008f3400 */
[----:B------:R-:W-:Y:S01]  /*1c50*/  UIMAD UR12, UR12, UR5, UR4 ;  /* 0x000000050c0c72a4 */ /* 0x000fe2000f8e0204 */
[----:B------:R-:W-:Y:S01]  /*1c60*/  LEA R4, P1, R3, c[0x0][0x1f0], 0x1 ;  /* 0x00007c0003047a11 */ /* 0x000fe200078208ff */
[----:B------:R-:W-:Y:S01]  /*1c70*/  UMOV UR10, 0x1 ;  /* 0x00000001000a7882 */ /* 0x000fe20000000000 */
[----:B------:R-:W-:Y:S01]  /*1c80*/  LOP3.LUT R2, R15, 0xfffffff0, RZ, 0xc0, !PT ;  /* 0xfffffff00f027812 */ /* 0x000fe200078ec0ff */
[----:B------:R-:W-:Y:S01]  /*1c90*/  ULDC UR5, c[0x0][0x198] ;  /* 0x0000660000057ab9 */ /* 0x000fe20000000800 */
[----:B------:R-:W-:Y:S01]  /*1ca0*/  LEA.HI.X R5, R3, c[0x0][0x1f4], R0, 0x1, P1 ;  /* 0x00007d0003057a11 */ /* 0x000fe200008f0c00 */
[----:B------:R-:W-:Y:S01]  /*1cb0*/  @!P0 IMAD.SHL.U32 R0, R248, 0x10, RZ ;  /* 0x00000010f8008824 */ /* 0x000fe200078e00ff */
[----:B------:R-:W-:Y:S01]  /*1cc0*/  ISETP.GE.AND P1, PT, R24, c[0x0][0x1fc], PT ;  /* 0x00007f0018007a0c */ /* 0x000fe20003f26270 */
[----:B------:R-:W-:Y:S01]  /*1cd0*/  IMAD.U32 R3, RZ, RZ, UR6 ;  /* 0x00000006ff037e24 */ /* 0x000fe2000f8e00ff */
[----:B------:R-:W-:-:S02]  /*1ce0*/  UIADD3 UR5, -UR15, UR5, UR10 ;  /* 0x000000050f057290 */ /* 0x000fc4000fffe10a */
[----:B------:R4:W-:Y:S01]  /*1cf0*/  @!P0 LDGSTS.E.BYPASS.LTC128B.128 [R0+0x20080], [R12.64] ;  /* 0x200800000c008fae */ /* 0x0009e2000b901d56 */
[----:B------:R-:W-:Y:S01]  /*1d00*/  SEL R242, RZ, 0x8, P1 ;  /* 0x00000008fff27807 */ /* 0x000fe20000800000 */
[----:B------:R-:W-:Y:S01]  /*1d10*/  ULDC UR4, c[0x0][0x2a0] ;  /* 0x0000a80000047ab9 */ /* 0x000fe20000000800 */
[C---:B------:R-:W-:Y:S01]  /*1d20*/  ISETP.LT.OR P1, PT, R10.reuse, 0x1, P4 ;  /* 0x000000010a00780c */ /* 0x040fe20002721670 */
[----:B------:R-:W0:Y:S01]  /*1d30*/  LDGDEPBAR ;  /* 0x00000000000079af */ /* 0x000e220000000000 */
[----:B------:R-:W-:Y:S01]  /*1d40*/  ISETP.LT.OR P4, PT, R10, 0x21, P4 ;  /* 0x000000210a00780c */ /* 0x000fe20002781670 */
[----:B------:R-:W-:Y:S02]  /*1d50*/  ULOP3.LUT UR4, URZ, UR4, URZ, 0x33, !UPT ;  /* 0x000000043f047292 */ /* 0x000fe4000f8e333f */
[----:B------:R5:W-:Y:S01]  /*1d60*/  LDGSTS.E.BYPASS.LTC128B.128 [R240+0x18080], [R4.64], !P3 ;  /* 0x1808000004f07fae */ /* 0x000be2000d901d56 */
[----:B------:R-:W-:Y:S01]  /*1d70*/  USHF.L.U32 UR6, UR6, 0x5, URZ ;  /* 0x0000000506067899 */ /* 0x000fe2000800063f */
[----:B-1----:R-:W-:-:S02]  /*1d80*/  CS2R R36, SRZ ;  /* 0x0000000000247805 */ /* 0x002fc4000001ff00 */
[----:B------:R5:W-:Y:S01]  /*1d90*/  LDGSTS.E.BYPASS.LTC128B.128 [R240+0x1a080], [R4.64+0x80], !P2 ;  /* 0x1a08008004f07fae */ /* 0x000be2000d101d56 */
[----:B------:R-:W-:-:S03]  /*1da0*/  LEA R20, P2, R27, c[0x0][0x280], 0x2 ;  /* 0x0000a0001b147a11 */ /* 0x000fc600078410ff */
[----:B------:R5:W-:Y:S01]  /*1db0*/  LDGSTS.E.BYPASS.LTC128B.128 [R240+0x1c080], [R4.64+0x100], !P1 ;  /* 0x1c08010004f07fae */ /* 0x000be2000c901d56 */
[----:B------:R-:W-:Y:S01]  /*1dc0*/  LEA.HI.X R21, R27, c[0x0][0x284], R32, 0x2, P2 ;  /* 0x0000a1001b157a11 */ /* 0x000fe200010f1420 */
[----:B----4-:R-:W-:Y:S01]  /*1dd0*/  IMAD.IADD R0, R248, 0x1, -R2 ;  /* 0x00000001f8007824 */ /* 0x010fe200078e0a02 */
[----:B------:R-:W-:-:S04]  /*1de0*/  LEA R12, P3, R3, R4, 0x6 ;  /* 0x00000004030c7211 */ /* 0x000fc800078630ff */
[----:B------:R-:W-:Y:S02]  /*1df0*/  SHF.R.S32.HI R2, RZ, 0x1f, R0 ;  /* 0x0000001fff027819 */ /* 0x000fe40000011400 */
[----:B------:R-:W-:Y:S01]  /*1e00*/  LEA.HI.X R13, R3, R5, R6, 0x6, P3 ;  /* 0x00000005030d7211 */ /* 0x000fe200018f3406 */
[----:B------:R-:W-:Y:S01]  /*1e10*/  IMAD.SHL.U32 R3, R250, 0x8, RZ ;  /* 0x00000008fa037824 */ /* 0x000fe200078e00ff */
[----:B------:R-:W-:Y:S02]  /*1e20*/  LEA.HI R230, R2, R0, RZ, 0x3 ;  /* 0x0000000002e67211 */ /* 0x000fe400078f18ff */
[----:B------:R-:W-:Y:S02]  /*1e30*/  LOP3.LUT R6, R16, 0xffffffe0, RZ, 0xc0, !PT ;  /* 0xffffffe010067812 */ /* 0x000fe400078ec0ff */
[C---:B------:R-:W-:Y:S01]  /*1e40*/  LOP3.LUT R2, R230.reuse, 0xfffffff8, RZ, 0xc0, !PT ;  /* 0xfffffff8e6027812 */ /* 0x040fe200078ec0ff */
[----:B------:R-:W-:Y:S01]  /*1e50*/  IMAD.SHL.U32 R230, R230, 0x40, RZ ;  /* 0x00000040e6e67824 */ /* 0x000fe200078e00ff */
[----:B------:R-:W-:Y:S01]  /*1e60*/  ISETP.GE.AND P3, PT, R24, c[0x0][0x1fc], PT ;  /* 0x00007f0018007a0c */ /* 0x000fe20003f66270 */
[----:B------:R-:W-:Y:S01]  /*1e70*/  IMAD.IADD R6, R248, 0x1, -R6 ;  /* 0x00000001f8067824 */ /* 0x000fe200078e0a06 */
[----:B------:R-:W-:Y:S01]  /*1e80*/  LOP3.LUT R3, R3, 0x8, RZ, 0xc0, !PT ;  /* 0x0000000803037812 */ /* 0x000fe200078ec0ff */
[----:B------:R-:W-:Y:S01]  /*1e90*/  IMAD.IADD R11, R0, 0x1, -R2 ;  /* 0x00000001000b7824 */ /* 0x000fe200078e0a02 */
[----:B------:R-:W-:Y:S01]  /*1ea0*/  ISETP.LT.OR P1, PT, R10, 0x1, P3 ;  /* 0x000000010a00780c */ /* 0x000fe20001f21670 */
[----:B------:R-:W-:Y:S01]  /*1eb0*/  IMAD.SHL.U32 R0, R29, 0x40, RZ ;  /* 0x000000401d007824 */ /* 0x000fe200078e00ff */
[----:B------:R-:W-:-:S02]  /*1ec0*/  SHF.R.S32.HI R7, RZ, 0x1f, R6 ;  /* 0x0000001fff077819 */ /* 0x000fc40000011406 */
[----:B------:R-:W-:Y:S02]  /*1ed0*/  ISETP.LT.OR P3, PT, R10, 0x21, P3 ;  /* 0x000000210a00780c */ /* 0x000fe40001f61670 */
[----:B------:R-:W-:Y:S02]  /*1ee0*/  LEA.HI R2, R18, R248, RZ, 0x7 ;  /* 0x000000f812027211 */ /* 0x000fe400078f38ff */
[----:B------:R-:W-:Y:S02]  /*1ef0*/  LOP3.LUT R0, R0, 0x1c0, RZ, 0xc0, !PT ;  /* 0x000001c000007812 */ /* 0x000fe400078ec0ff */
[----:B------:R-:W-:Y:S01]  /*1f00*/  LEA.HI R10, R7, R6, RZ, 0x2 ;  /* 0x00000006070a7211 */ /* 0x000fe200078f10ff */
[----:B------:R-:W-:Y:S01]  /*1f10*/  IMAD.SHL.U32 R7, R23, 0x10, RZ ;  /* 0x0000001017077824 */ /* 0x000fe200078e00ff */
[----:B------:R-:W-:Y:S01]  /*1f20*/  SHF.R.S32.HI R16, RZ, 0x7, R2 ;  /* 0x00000007ff107819 */ /* 0x000fe20000011402 */
[----:B------:R5:W-:Y:S01]  /*1f30*/  LDGSTS.E.BYPASS.LTC128B.128 [R240+0x1e080], [R4.64+0x180], !P1 ;  /* 0x1e08018004f07fae */ /* 0x000be2000c901d56 */
[----:B------:R-:W-:-:S02]  /*1f40*/  SHF.R.U32.HI R2, RZ, 0x3, R0 ;  /* 0x00000003ff027819 */ /* 0x000fc40000011600 */
[----:B--2---:R-:W-:Y:S01]  /*1f50*/  LOP3.LUT R9, R10, 0x7ffffffc, RZ, 0xc0, !PT ;  /* 0x7ffffffc0a097812 */ /* 0x004fe200078ec0ff */
[----:B------:R-:W-:Y:S01]  /*1f60*/  IMAD R8, R236, 0x2, R16 ;  /* 0x00000002ec087824 */ /* 0x000fe200078e0210 */
[----:B------:R-:W-:Y:S01]  /*1f70*/  LOP3.LUT R7, R0, 0x10, R7, 0xf8, !PT ;  /* 0x0000001000077812 */ /* 0x000fe200078ef807 */
[----:B------:R1:W-:Y:S01]  /*1f80*/  LDGSTS.E.BYPASS.LTC128B.128 [R240+0x19080], [R12.64], !P6 ;  /* 0x190800000cf07fae */ /* 0x0003e2000f101d56 */
[----:B------:R-:W-:Y:S01]  /*1f90*/  LOP3.LUT R0, R2, R3, R0, 0x1e, !PT ;  /* 0x0000000302007212 */ /* 0x000fe200078e1e00 */
[----:B------:R-:W-:Y:S01]  /*1fa0*/  IMAD.IADD R14, R6, 0x1, -R9 ;  /* 0x00000001060e7824 */ /* 0x000fe200078e0a09 */
[C---:B------:R-:W-:Y:S01]  /*1fb0*/  LEA.HI R6, R16.reuse, R16, RZ, 0x1 ;  /* 0x0000001010067211 */ /* 0x040fe200078f08ff */
[----:B------:R-:W-:Y:S01]  /*1fc0*/  IMAD.SHL.U32 R9, R16, 0x8, RZ ;  /* 0x0000000810097824 */ /* 0x000fe200078e00ff */
[----:B------:R-:W-:Y:S01]  /*1fd0*/  LOP3.LUT R15, R2, R7, R3, 0x1e, !PT ;  /* 0x00000007020f7212 */ /* 0x000fe200078e1e03 */
[----:B------:R-:W-:Y:S01]  /*1fe0*/  IMAD.U32 R2, R8, 0x200, R0 ;  /* 0x0000020008027824 */ /* 0x000fe200078e0000 */
[----:B------:R-:W-:Y:S01]  /*1ff0*/  LOP3.LUT R8, R6, 0x1ffffffe, RZ, 0xc0, !PT ;  /* 0x1ffffffe06087812 */ /* 0x000fe200078ec0ff */
[----:B------:R-:W-:Y:S01]  /*2000*/  IMAD.SHL.U32 R0, R236, 0x20, RZ ;  /* 0x00000020ec007824 */ /* 0x000fe200078e00ff */
[----:B------:R-:W-:Y:S01]  /*2010*/  R2P PR, R11, 0x6 ;  /* 0x000000060b007804 */ /* 0x000fe20000000000 */
[----:B------:R-:W-:Y:S01]  /*2020*/  IMAD.SHL.U32 R6, R22, 0x40, RZ ;  /* 0x0000004016067824 */ /* 0x000fe200078e00ff */
[----:B------:R-:W-:Y:S01]  /*2030*/  LOP3.LUT R230, R230, 0xfffffe00, RZ, 0xc0, !PT ;  /* 0xfffffe00e6e67812 */ /* 0x000fe200078ec0ff */
[----:B------:R-:W-:Y:S01]  /*2040*/  IMAD.SHL.U32 R7, R26, 0x8, RZ ;  /* 0x000000081a077824 */ /* 0x000fe200078e00ff */
[----:B------:R-:W-:Y:S01]  /*2050*/  LOP3.LUT R3, R0, 0x20, RZ, 0xc0, !PT ;  /* 0x0000002000037812 */ /* 0x000fe200078ec0ff */
[----:B------:R-:W-:Y:S01]  /*2060*/  IMAD.IADD R8, R16, 0x1, -R8 ;  /* 0x0000000110087824 */ /* 0x000fe200078e0a08 */
[----:B------:R-:W-:Y:S01]  /*2070*/  LOP3.LUT R0, R6, 0x1c0, RZ, 0xc0, !PT ;  /* 0x000001c006007812 */ /* 0x000fe200078ec0ff */
[----:B------:R-:W-:Y:S01]  /*2080*/  IMAD.SHL.U32 R6, R25, 0x2, RZ ;  /* 0x0000000219067824 */ /* 0x000fe200078e00ff */
[----:B------:R-:W-:Y:S01]  /*2090*/  LOP3.LUT R16, R3, 0x18, R7, 0xf8, !PT ;  /* 0x0000001803107812 */ /* 0x000fe200078ef807 */
[----:B------:R-:W-:Y:S01]  /*20a0*/  IMAD.SHL.U32 R7, R28, 0x2, RZ ;  /* 0x000000021c077824 */ /* 0x000fe200078e00ff */
[----:B------:R-:W-:Y:S01]  /*20b0*/  LOP3.LUT R3, R0, 0x8, R9, 0xf8, !PT ;  /* 0x0000000800037812 */ /* 0x000fe200078ef809 */
[----:B------:R-:W-:Y:S01]  /*20c0*/  IMAD R14, R8, 0x4, R14 ;  /* 0x00000004080e7824 */ /* 0x000fe200078e020e */
[----:B------:R-:W-:Y:S01]  /*20d0*/  SHF.R.U32.HI R0, RZ, 0x3, R0 ;  /* 0x00000003ff007819 */ /* 0x000fe20000011600 */
[----:B------:R-:W-:Y:S01]  /*20e0*/  IMAD.SHL.U32 R8, R19, 0x400, RZ ;  /* 0x0000040013087824 */ /* 0x000fe200078e00ff */
[----:B------:R-:W-:Y:S01]  /*20f0*/  LOP3.LUT R7, R7, 0x2, R33, 0xe2, !PT ;  /* 0x0000000207077812 */ /* 0x000fe200078ee221 */
[----:B------:R1:W-:Y:S01]  /*2100*/  LDGSTS.E.BYPASS.LTC128B.128 [R240+0x1b080], [R12.64+0x80], !P5 ;  /* 0x1b0800800cf07fae */ /* 0x0003e2000e901d56 */
[----:B------:R-:W-:Y:S01]  /*2110*/  LOP3.LUT R9, R3, R0, RZ, 0x3c, !PT ;  /* 0x0000000003097212 */ /* 0x000fe200078e3cff */
[----:B------:R-:W-:Y:S01]  /*2120*/  IMAD.SHL.U32 R148, R14, 0x2, RZ ;  /* 0x000000020e947824 */ /* 0x000fe200078e00ff */
[----:B------:R-:W-:Y:S01]  /*2130*/  SHF.R.S32.HI R3, RZ, 0x2, R10 ;  /* 0x00000002ff037819 */ /* 0x000fe2000001140a */
[----:B------:R1:W-:Y:S01]  /*2140*/  LDGSTS.E.BYPASS.LTC128B.128 [R240+0x1d080], [R12.64+0x100], !P4 ;  /* 0x1d0801000cf07fae */ /* 0x0003e2000e101d56 */
[----:B------:R-:W-:Y:S01]  /*2150*/  LOP3.LUT R0, R17, 0x3ffffffc, RZ, 0xc0, !PT ;  /* 0x3ffffffc11007812 */ /* 0x000fe200078ec0ff */
[----:B------:R-:W-:Y:S01]  /*2160*/  IMAD.MOV.U32 R17, RZ, RZ, 0x10 ;  /* 0x00000010ff117424 */ /* 0x000fe200078e00ff */
[----:B------:R-:W-:Y:S01]  /*2170*/  LOP3.LUT R6, R6, 0x2, R34, 0xe2, !PT ;  /* 0x0000000206067812 */ /* 0x000fe200078ee222 */
[----:B------:R-:W-:Y:S01]  /*2180*/  IMAD R241, R19, 0x10, R3 ;  /* 0x0000001013f17824 */ /* 0x000fe200078e0203 */
[----:B------:R-:W-:Y:S01]  /*2190*/  LOP3.LUT R243, R243, R7, R31, 0xfe, !PT ;  /* 0x00000007f3f37212 */ /* 0x000fe200078efe1f */
[----:B------:R-:W-:Y:S01]  /*21a0*/  IMAD.SHL.U32 R3, R11, 0x40, RZ ;  /* 0x000000400b037824 */ /* 0x000fe200078e00ff */
[----:B------:R-:W-:Y:S01]  /*21b0*/  LOP3.LUT R242, R242, R6, R30, 0xfe, !PT ;  /* 0x00000006f2f27212 */ /* 0x000fe200078efe1e */
[----:B-----5:R-:W-:Y:S01]  /*21c0*/  IMAD.IADD R4, R248, 0x1, -R0 ;  /* 0x00000001f8047824 */ /* 0x020fe200078e0a00 */
[----:B------:R-:W-:Y:S01]  /*21d0*/  SEL R5, R17, 0xfffffff0, !P1 ;  /* 0xfffffff011057807 */ /* 0x000fe20004800000 */
[----:B------:R-:W-:Y:S01]  /*21e0*/  IMAD R0, R236, 0x200, R15 ;  /* 0x00000200ec007824 */ /* 0x000fe200078e020f */
[----:B------:R-:W-:Y:S01]  /*21f0*/  LOP3.LUT R3, R3, 0x1c0, RZ, 0xc0, !PT ;  /* 0x000001c003037812 */ /* 0x000fe200078ec0ff */
[----:B------:R-:W-:Y:S01]  /*2200*/  IMAD R7, R4, 0x2, R8 ;  /* 0x0000000204077824 */ /* 0x000fe200078e0208 */
[----:B------:R-:W-:Y:S01]  /*2210*/  SEL R4, R246, 0xffffffe0, !P2 ;  /* 0xffffffe0f6047807 */ /* 0x000fe20005000000 */
[----:B------:R-:W-:Y:S01]  /*2220*/  IMAD.SHL.U32 R236, R236, 0x8, RZ ;  /* 0x00000008ecec7824 */ /* 0x000fe200078e00ff */
[----:B------:R-:W-:Y:S01]  /*2230*/  SHF.R.U32.HI R6, RZ, 0x3, R3 ;  /* 0x00000003ff067819 */ /* 0x000fe20000011603 */
[----:B------:R-:W-:Y:S01]  /*2240*/  IMAD.IADD R10, R9, 0x1, R7 ;  /* 0x00000001090a7824 */ /* 0x000fe200078e0207 */
[----:B------:R-:W-:Y:S01]  /*2250*/  R2P PR, R29, 0x6 ;  /* 0x000000061d007804 */ /* 0x000fe20000000000 */
[----:B------:R1:W-:Y:S01]  /*2260*/  LDGSTS.E.BYPASS.LTC128B.128 [R240+0x1f080], [R12.64+0x180], !P3 ;  /* 0x1f0801800cf07fae */ /* 0x0003e2000d901d56 */
[----:B------:R-:W-:Y:S01]  /*2270*/  LOP3.LUT R236, R3, 0x8, R236, 0xf8, !PT ;  /* 0x0000000803ec7812 */ /* 0x000fe200078ef8ec */
[----:B------:R-:W-:Y:S01]  /*2280*/  IMAD.SHL.U32 R244, R10, 0x2, RZ ;  /* 0x000000020af47824 */ /* 0x000fe200078e00ff */
[----:B------:R-:W-:Y:S01]  /*2290*/  LOP3.LUT R7, R6, R16, R3, 0x1e, !PT ;  /* 0x0000001006077212 */ /* 0x000fe200078e1e03 */
[----:B------:R-:W-:Y:S01]  /*22a0*/  IMAD R9, R23, 0x400, R230 ;  /* 0x0000040017097824 */ /* 0x000fe200078e02e6 */
[----:B------:R-:W-:Y:S01]  /*22b0*/  SEL R3, R17, 0xfffffff0, !P1 ;  /* 0xfffffff011037807 */ /* 0x000fe20004800000 */
[----:B------:R-:W-:Y:S01]  /*22c0*/  STL [R1+0x8], R148 ;  /* 0x0000089401007387 */ /* 0x000fe20000100800 */
[----:B------:R-:W-:Y:S01]  /*22d0*/  SEL R228, R246, 0xffffffe0, !P2 ;  /* 0xffffffe0f6e47807 */ /* 0x000fe20005000000 */
[----:B------:R-:W-:Y:S01]  /*22e0*/  IMAD.SHL.U32 R2, R2, 0x2, RZ ;  /* 0x0000000202027824 */ /* 0x000fe200078e00ff */
[----:B------:R-:W-:Y:S01]  /*22f0*/  R2P PR, R22, 0x6 ;  /* 0x0000000616007804 */ /* 0x000fe20000000000 */
[----:B------:R-:W-:Y:S01]  /*2300*/  IMAD.SHL.U32 R235, R0, 0x2, RZ ;  /* 0x0000000200eb7824 */ /* 0x000fe200078e00ff */
[----:B------:R-:W-:Y:S01]  /*2310*/  ISETP.GE.AND P6, PT, R248, 0x10, PT ;  /* 0x00000010f800780c */ /* 0x000fe20003fc6270 */
[----:B------:R-:W-:Y:S01]  /*2320*/  IMAD R3, R3, 0x2, R2 ;  /* 0x0000000203037824 */ /* 0x000fe200078e0202 */
[----:B------:R-:W-:Y:S01]  /*2330*/  LOP3.LUT R236, R236, R6, RZ, 0x3c, !PT ;  /* 0x00000006ecec7212 */ /* 0x000fe200078e3cff */
[----:B------:R-:W-:Y:S01]  /*2340*/  IMAD.IADD R232, R0, 0x1, R228 ;  /* 0x0000000100e87824 */ /* 0x000fe200078e02e4 */
[-C--:B------:R-:W-:Y:S01]  /*2350*/  LOP3.LUT R6, R7, R230.reuse, RZ, 0xfc, !PT ;  /* 0x000000e607067212 */ /* 0x080fe200078efcff */
[----:B------:R-:W-:Y:S01]  /*2360*/  IMAD R229, R228, 0x2, R2 ;  /* 0x00000002e4e57824 */ /* 0x000fe200078e0202 */
[C---:B------:R-:W-:Y:S01]  /*2370*/  IADD3 R7, R244.reuse, 0x20280, RZ ;  /* 0x00020280f4077810 */ /* 0x040fe20007ffe0ff */
[----:B---3--:R-:W-:Y:S01]  /*2380*/  CS2R R34, SRZ ;  /* 0x0000000000227805 */ /* 0x008fe2000001ff00 */
[----:B------:R-:W-:Y:S01]  /*2390*/  IADD3 R245, R244, 0x202c0, RZ ;  /* 0x000202c0f4f57810 */ /* 0x000fe20007ffe0ff */
[----:B------:R-:W-:Y:S01]  /*23a0*/  CS2R R32, SRZ ;  /* 0x0000000000207805 */ /* 0x000fe2000001ff00 */
[C---:B------:R-:W-:Y:S01]  /*23b0*/  IADD3 R230, R236.reuse, R230, R8 ;  /* 0x000000e6ece67210 */ /* 0x040fe20007ffe008 */
[----:B------:R-:W-:Y:S01]  /*23c0*/  IMAD.IADD R236, R236, 0x1, R9 ;  /* 0x00000001ecec7824 */ /* 0x000fe200078e0209 */
[----:B------:R-:W-:Y:S01]  /*23d0*/  @P2 IADD3 R245, R7, -0x40, RZ ;  /* 0xffffffc007f52810 */ /* 0x000fe20007ffe0ff */
[----:B------:R-:W-:Y:S01]  /*23e0*/  @!P6 IMAD.SHL.U32 R7, R248, 0x10, RZ ;  /* 0x00000010f807e824 */ /* 0x000fe200078e00ff */
[----:B------:R-:W-:Y:S01]  /*23f0*/  IADD3 R8, R151, UR12, RZ ;  /* 0x0000000c97087c10 */ /* 0x000fe2000fffe0ff */
[----:B------:R-:W-:Y:S01]  /*2400*/  IMAD.SHL.U32 R230, R230, 0x2, RZ ;  /* 0x00000002e6e67824 */ /* 0x000fe200078e00ff */
[----:B------:R-:W-:Y:S01]  /*2410*/  LEA R236, R236, 0x22280, 0x1 ;  /* 0x00022280ecec7811 */ /* 0x000fe200078e08ff */
[----:B------:R-:W-:Y:S01]  /*2420*/  CS2R R30, SRZ ;  /* 0x00000000001e7805 */ /* 0x000fe2000001ff00 */
[----:B------:R2:W-:Y:S01]  /*2430*/  @!P6 LDGSTS.E.BYPASS.LTC128B.128 [R7+0x20180], [R20.64] ;  /* 0x201800001407efae */ /* 0x0005e2000b901d56 */
[----:B------:R-:W-:Y:S01]  /*2440*/  SEL R246, R246, 0xffffffe0, !P1 ;  /* 0xffffffe0f6f67807 */ /* 0x000fe20004800000 */
[C---:B------:R-:W-:Y:S01]  /*2450*/  IMAD R231, R5.reuse, 0x2, R230 ;  /* 0x0000000205e77824 */ /* 0x040fe200078e02e6 */
[----:B------:R-:W-:Y:S01]  /*2460*/  CS2R R28, SRZ ;  /* 0x00000000001c7805 */ /* 0x000fe2000001ff00 */
[----:B------:R3:W-:Y:S01]  /*2470*/  STL [R1+0x2c], R8 ;  /* 0x00002c0801007387 */ /* 0x0007e20000100800 */
[----:B------:R-:W-:Y:S01]  /*2480*/  IMAD R237, R5, 0x2, R236 ;  /* 0x0000000205ed7824 */ /* 0x000fe200078e02ec */
[----:B------:R-:W-:Y:S01]  /*2490*/  CS2R R26, SRZ ;  /* 0x00000000001a7805 */ /* 0x000fe2000001ff00 */
[----:B------:R-:W-:Y:S01]  /*24a0*/  IMAD.IADD R247, R244, 0x1, R246 ;  /* 0x00000001f4f77824 */ /* 0x000fe200078e02f6 */
[----:B------:R-:W0:Y:S01]  /*24b0*/  LDGDEPBAR ;  /* 0x00000000000079af */ /* 0x000e220000000000 */
[----:B------:R-:W-:Y:S01]  /*24c0*/  CS2R R24, SRZ ;  /* 0x0000000000187805 */ /* 0x000fe2000001ff00 */
[----:B------:R-:W-:Y:S01]  /*24d0*/  CS2R R22, SRZ ;  /* 0x0000000000167805 */ /* 0x000fe2000001ff00 */
[----:B------:R-:W-:Y:S01]  /*24e0*/  ISETP.LE.AND P2, PT, R149, c[0x0][0x2a8], PT ;  /* 0x0000aa0095007a0c */ /* 0x000fe20003f43270 */
[----:B------:R-:W-:-:S02]  /*24f0*/  IMAD.SHL.U32 R0, R6, 0x2, RZ ;  /* 0x0000000206007824 */ /* 0x000fc400078e00ff */
[----:B------:R-:W-:Y:S02]  /*2500*/  IMAD R228, R228, 0x2, R3 ;  /* 0x00000002e4e47824 */ /* 0x000fe400078e0203 */
[----:B------:R-:W-:Y:S02]  /*2510*/  IMAD.SHL.U32 R232, R232, 0x2, RZ ;  /* 0x00000002e8e87824 */ /* 0x000fe400078e00ff */
[----:B------:R-:W-:Y:S02]  /*2520*/  IMAD.IADD R246, R246, 0x1, R245 ;  /* 0x00000001f6f67824 */ /* 0x000fe400078e02f5 */
[C---:B------:R-:W-:Y:S02]  /*2530*/  IMAD R234, R4.reuse, 0x2, R230 ;  /* 0x0000000204ea7824 */ /* 0x040fe400078e02e6 */
[C---:B------:R-:W-:Y:S02]  /*2540*/  IMAD R239, R4.reuse, 0x2, R236 ;  /* 0x0000000204ef7824 */ /* 0x040fe400078e02ec */
[----:B------:R-:W-:-:S02]  /*2550*/  IMAD R233, R4, 0x2, R231 ;  /* 0x0000000204e97824 */ /* 0x000fc400078e02e7 */
[----:B------:R-:W-:Y:S01]  /*2560*/  IMAD R238, R4, 0x2, R237 ;  /* 0x0000000204ee7824 */ /* 0x000fe200078e02ed */
[----:B--2---:R-:W-:Y:S01]  /*2570*/  CS2R R20, SRZ ;  /* 0x0000000000147805 */ /* 0x004fe2000001ff00 */
[----:B------:R-:W-:Y:S01]  /*2580*/  IMAD.U32 R7, RZ, RZ, UR5 ;  /* 0x00000005ff077e24 */ /* 0x000fe2000f8e00ff */
[----:B---3--:R-:W-:-:S04]  /*2590*/  IADD3 R8, -R148, UR13, RZ ;  /* 0x0000000d94087c10 */ /* 0x008fc8000fffe1ff */
[----:B------:R-:W-:Y:S01]  /*25a0*/  IADD3 R7, R7, -c[0x0][0x168], -R148 ;  /* 0x80005a0007077a10 */ /* 0x000fe20007ffe894 */
[----:B------:R1:W-:Y:S03]  /*25b0*/  STL [R1+0x20], R8 ;  /* 0x0000200801007387 */ /* 0x0003e60000100800 */
[C---:B------:R-:W-:Y:S02]  /*25c0*/  IADD3 R252, R7.reuse, c[0x0][0x2a4], RZ ;  /* 0x0000a90007fc7a10 */ /* 0x040fe40007ffe0ff */
[----:B------:R-:W-:-:S05]  /*25d0*/  IADD3 R7, R7, UR4, RZ ;  /* 0x0000000407077c10 */ /* 0x000fca000fffe0ff */
[----:B------:R1:W-:Y:S02]  /*25e0*/  STL [R1+0xc], R7 ;  /* 0x00000c0701007387 */ /* 0x0003e40000100800 */
.L_x_707:
[----:B------:R-:W-:Y:S04]  /*25f0*/  DEPBAR.LE SB0, 0x0 ;  /* 0x000080000000791a */ /* 0x000fe80000000000 */
[----:B------:R-:W-:Y:S06]  /*2600*/  BAR.SYNC.DEFER_BLOCKING 0x0 ;  /* 0x0000000000007b1d */ /* 0x000fec0000010000 */
[----:B-1----:R-:W-:Y:S01]  /*2610*/  LDSM.16.M88.4 R16, [R230+0x10080] ;  /* 0x01008000e610783b */ /* 0x002fe20000000200 */
[----:B------:R-:W-:Y:S04]  /*2620*/  UMOV UR10, UR14 ;  /* 0x0000000e000a7c82 */ /* 0x000fe80008000000 */
[----:B-1----:R-:W1:Y:S05]  /*2630*/  LDSM.16.M88.4 R8, [R2+0x80] ;  /* 0x000080000208783b */ /* 0x002e6a0000000200 */
[----:B------:R-:W2:Y:S05]  /*2640*/  LDSM.16.M88.4 R148, [R2+0x1080] ;  /* 0x001080000294783b */ /* 0x000eaa0000000200 */
[----:B------:R-:W-:Y:S05]  /*2650*/  LDSM.16.M88.4 R152, [R231+0x10080] ;  /* 0x01008000e798783b */ /* 0x000fea0000000200 */
[----:B------:R-:W3:Y:S05]  /*2660*/  LDSM.16.M88.4 R156, [R3+0x80] ;  /* 0x00008000039c783b */ /* 0x000eea0000000200 */
[----:B------:R-:W4:Y:S05]  /*2670*/  LDL R183, [R1+0xc] ;  /* 0x00000c0001b77983 */ /* 0x000f2a0000100800 */
[----:B------:R-:W5:Y:S05]  /*2680*/  LDSM.16.M88.4 R160, [R3+0x1080] ;  /* 0x0010800003a0783b */ /* 0x000f6a0000000200 */
[----:B------:R-:W4:Y:S05]  /*2690*/  LDL R182, [R1+0x20] ;  /* 0x0000200001b67983 */ /* 0x000f2a0000100800 */
[----:B------:R-:W-:Y:S01]  /*26a0*/  LDSM.16.M88.4 R164, [R234+0x10080] ;  /* 0x01008000eaa4783b */ /* 0x000fe20000000200 */
[C---:B-1----:R-:W-:Y:S04]  /*26b0*/  HMMA.16816.F32 R4, R16.reuse, R8, RZ ;  /* 0x000000081004723c */ /* 0x042fe800000018ff */
[----:B------:R-:W1:Y:S05]  /*26c0*/  LDSM.16.M88.4 R168, [R229+0x80] ;  /* 0x00008000e5a8783b */ /* 0x000e6a0000000200 */
[----:B------:R-:W-:Y:S01]  /*26d0*/  LDSM.16.M88.4 R172, [R233+0x10080] ;  /* 0x01008000e9ac783b */ /* 0x000fe20000000200 */
[C---:B------:R-:W-:Y:S04]  /*26e0*/  HMMA.16816.F32 R8, R16.reuse, R10, RZ ;  /* 0x0000000a1008723c */ /* 0x040fe800000018ff */
[----:B------:R-:W-:Y:S04]  /*26f0*/  LDSM.16.M88.4 R176, [R228+0x80] ;  /* 0x00008000e4b0783b */ /* 0x000fe80000000200 */
[C---:B--2---:R-:W-:Y:S01]  /*2700*/  HMMA.16816.F32 R12, R16.reuse, R148, RZ ;  /* 0x00000094100c723c */ /* 0x044fe200000018ff */
[----:B------:R-:W-:Y:S05]  /*2710*/  LDS R180, [R241.X4+0x20080] ;  /* 0x02008000f1b47984 */ /* 0x000fea0000004800 */
[----:B------:R-:W-:Y:S02]  /*2720*/  LDS R181, [R241.X4+0x200a0] ;  /* 0x0200a000f1b57984 */ /* 0x000fe40000004800 */
[----:B------:R-:W-:Y:S03]  /*2730*/  HMMA.16816.F32 R16, R16, R150, RZ ;  /* 0x000000961010723c */ /* 0x000fe600000018ff */
[----:B------:R-:W2:Y:S05]  /*2740*/  LDSM.16.M88.4 R148, [R229+0x1080] ;  /* 0x00108000e594783b */ /* 0x000eaa0000000200 */
[C---:B---3--:R-:W-:Y:S08]  /*2750*/  HMMA.16816.F32 R4, R152.reuse, R156, R4 ;  /* 0x0000009c9804723c */ /* 0x048ff00000001804 */
[C---:B------:R-:W-:Y:S01]  /*2760*/  HMMA.16816.F32 R8, R152.reuse, R158, R8 ;  /* 0x0000009e9808723c */ /* 0x040fe20000001808 */
[----:B------:R-:W-:Y:S07]  /*2770*/  LDSM.16.M88.4 R156, [R230+0x12080] ;  /* 0x01208000e69c783b */ /* 0x000fee0000000200 */
[C---:B-----5:R-:W-:Y:S08]  /*2780*/  HMMA.16816.F32 R12, R152.reuse, R160, R12 ;  /* 0x000000a0980c723c */ /* 0x060ff0000000180c */
[----:B------:R-:W-:Y:S01]  /*2790*/  HMMA.16816.F32 R16, R152, R162, R16 ;  /* 0x000000a29810723c */ /* 0x000fe20000001810 */
[----:B------:R-:W3:Y:S05]  /*27a0*/  LDSM.16.M88.4 R152, [R228+0x1080] ;  /* 0x00108000e498783b */ /* 0x000eea0000000200 */
[----:B------:R-:W5:Y:S02]  /*27b0*/  LDSM.16.M88.4 R160, [R2+0x2080] ;  /* 0x0020800002a0783b */ /* 0x000f640000000200 */
[C---:B-1----:R-:W-:Y:S08]  /*27c0*/  HMMA.16816.F32 R4, R164.reuse, R168, R4 ;  /* 0x000000a8a404723c */ /* 0x042ff00000001804 */
[C---:B------:R-:W-:Y:S01]  /*27d0*/  HMMA.16816.F32 R8, R164.reuse, R170, R8 ;  /* 0x000000aaa408723c */ /* 0x040fe20000001808 */
[----:B------:R-:W-:Y:S07]  /*27e0*/  LDSM.16.M88.4 R168, [R3+0x2080] ;  /* 0x0020800003a8783b */ /* 0x000fee0000000200 */
[C---:B--2---:R-:W-:Y:S08]  /*27f0*/  HMMA.16816.F32 R12, R164.reuse, R148, R12 ;  /* 0x00000094a40c723c */ /* 0x044ff0000000180c */
[----:B------:R-:W-:Y:S01]  /*2800*/  HMMA.16816.F32 R16, R164, R150, R16 ;  /* 0x00000096a410723c */ /* 0x000fe20000001810 */
[----:B------:R-:W1:Y:S05]  /*2810*/  LDSM.16.M88.4 R148, [R2+0x3080] ;  /* 0x003080000294783b */ /* 0x000e6a0000000200 */
[----:B------:R-:W2:Y:S02]  /*2820*/  LDSM.16.M88.4 R164, [R231+0x12080] ;  /* 0x01208000e7a4783b */ /* 0x000ea40000000200 */
[C---:B------:R-:W-:Y:S08]  /*2830*/  HMMA.16816.F32 R4, R172.reuse, R176, R4 ;  /* 0x000000b0ac04723c */ /* 0x040ff00000001804 */
[C---:B------:R-:W-:Y:S01]  /*2840*/  HMMA.16816.F32 R8, R172.reuse, R178, R8 ;  /* 0x000000b2ac08723c */ /* 0x040fe20000001808 */
[----:B------:R-:W-:Y:S07]  /*2850*/  LDSM.16.M88.4 R176, [R229+0x2080] ;  /* 0x00208000e5b0783b */ /* 0x000fee0000000200 */
[C---:B---3--:R-:W-:Y:S08]  /*2860*/  HMMA.16816.F32 R12, R172.reuse, R152, R12 ;  /* 0x00000098ac0c723c */ /* 0x048ff0000000180c */
[----:B------:R-:W-:Y:S01]  /*2870*/  HMMA.16816.F32 R16, R172, R154, R16 ;  /* 0x0000009aac10723c */ /* 0x000fe20000001810 */
[----:B------:R-:W3:Y:S05]  /*2880*/  LDSM.16.M88.4 R152, [R3+0x3080] ;  /* 0x003080000398783b */ /* 0x000eea0000000200 */
[----:B------:R-:W3:Y:S02]  /*2890*/  LDSM.16.M88.4 R172, [R234+0x12080] ;  /* 0x01208000eaac783b */ /* 0x000ee40000000200 */
[C---:B-----5:R-:W-:Y:S08]  /*28a0*/  HMMA.16816.F32 R4, R156.reuse, R160, R4 ;  /* 0x000000a09c04723c */ /* 0x060ff00000001804 */
[C---:B------:R-:W-:Y:S01]  /*28b0*/  HMMA.16816.F32 R8, R156.reuse, R162, R8 ;  /* 0x000000a29c08723c */ /* 0x040fe20000001808 */
[----:B------:R-:W-:Y:S07]  /*28c0*/  LDSM.16.M88.4 R160, [R228+0x2080] ;  /* 0x00208000e4a0783b */ /* 0x000fee0000000200 */
[C---:B-1----:R-:W-:Y:S08]  /*28d0*/  HMMA.16816.F32 R12, R156.reuse, R148, R12 ;  /* 0x000000949c0c723c */ /* 0x042ff0000000180c */
[----:B------:R-:W-:Y:S01]  /*28e0*/  HMMA.16816.F32 R16, R156, R150, R16 ;  /* 0x000000969c10723c */ /* 0x000fe20000001810 */
[----:B------:R-:W1:Y:S05]  /*28f0*/  LDSM.16.M88.4 R148, [R229+0x3080] ;  /* 0x00308000e594783b */ /* 0x000e6a0000000200 */
[----:B------:R-:W5:Y:S02]  /*2900*/  LDSM.16.M88.4 R156, [R233+0x12080] ;  /* 0x01208000e99c783b */ /* 0x000f640000000200 */
[C---:B--2---:R-:W-:Y:S08]  /*2910*/  HMMA.16816.F32 R4, R164.reuse, R168, R4 ;  /* 0x000000a8a404723c */ /* 0x044ff00000001804 */
[C---:B------:R-:W-:Y:S01]  /*2920*/  HMMA.16816.F32 R8, R164.reuse, R170, R8 ;  /* 0x000000aaa408723c */ /* 0x040fe20000001808 */
[----:B------:R-:W-:Y:S07]  /*2930*/  LDSM.16.M88.4 R168, [R2+0x4080] ;  /* 0x0040800002a8783b */ /* 0x000fee0000000200 */
[C---:B---3--:R-:W-:Y:S08]  /*2940*/  HMMA.16816.F32 R12, R164.reuse, R152, R12 ;  /* 0x00000098a40c723c */ /* 0x048ff0000000180c */
[----:B------:R-:W-:Y:S01]  /*2950*/  HMMA.16816.F32 R16, R164, R154, R16 ;  /* 0x0000009aa410723c */ /* 0x000fe20000001810 */
[----:B------:R-:W2:Y:S05]  /*2960*/  LDSM.16.M88.4 R152, [R228+0x3080] ;  /* 0x00308000e498783b */ /* 0x000eaa0000000200 */
[----:B------:R-:W3:Y:S02]  /*2970*/  LDSM.16.M88.4 R164, [R230+0x14080] ;  /* 0x01408000e6a4783b */ /* 0x000ee40000000200 */
[C---:B------:R-:W-:Y:S08]  /*2980*/  HMMA.16816.F32 R4, R172.reuse, R176, R4 ;  /* 0x000000b0ac04723c */ /* 0x040ff00000001804 */
[C---:B------:R-:W-:Y:S01]  /*2990*/  HMMA.16816.F32 R8, R172.reuse, R178, R8 ;  /* 0x000000b2ac08723c */ /* 0x040fe20000001808 */
[----:B------:R-:W-:Y:S07]  /*29a0*/  LDSM.16.M88.4 R176, [R3+0x4080] ;  /* 0x0040800003b0783b */ /* 0x000fee0000000200 */
[C---:B-1----:R-:W-:Y:S08]  /*29b0*/  HMMA.16816.F32 R12, R172.reuse, R148, R12 ;  /* 0x00000094ac0c723c */ /* 0x042ff0000000180c */
[----:B------:R-:W-:Y:S01]  /*29c0*/  HMMA.16816.F32 R16, R172, R150, R16 ;  /* 0x00000096ac10723c */ /* 0x000fe20000001810 */
[----:B------:R-:W1:Y:S05]  /*29d0*/  LDSM.16.M88.4 R148, [R2+0x5080] ;  /* 0x005080000294783b */ /* 0x000e6a0000000200 */
[----:B------:R-:W1:Y:S02]  /*29e0*/  LDSM.16.M88.4 R172, [R231+0x14080] ;  /* 0x01408000e7ac783b */ /* 0x000e640000000200 */
[C---:B-----5:R-:W-:Y:S08]  /*29f0*/  HMMA.16816.F32 R4, R156.reuse, R160, R4 ;  /* 0x000000a09c04723c */ /* 0x060ff00000001804 */
[C---:B------:R-:W-:Y:S01]  /*2a00*/  HMMA.16816.F32 R8, R156.reuse, R162, R8 ;  /* 0x000000a29c08723c */ /* 0x040fe20000001808 */
[----:B------:R-:W-:Y:S07]  /*2a10*/  LDSM.16.M88.4 R160, [R229+0x4080] ;  /* 0x00408000e5a0783b */ /* 0x000fee0000000200 */
[C---:B--2---:R-:W-:Y:S08]  /*2a20*/  HMMA.16816.F32 R12, R156.reuse, R152, R12 ;  /* 0x000000989c0c723c */ /* 0x044ff0000000180c */
[----:B------:R-:W-:Y:S01]  /*2a30*/  HMMA.16816.F32 R16, R156, R154, R16 ;  /* 0x0000009a9c10723c */ /* 0x000fe20000001810 */
[----:B------:R-:W2:Y:S05]  /*2a40*/  LDSM.16.M88.4 R152, [R3+0x5080] ;  /* 0x005080000398783b */ /* 0x000eaa0000000200 */
[----:B------:R-:W5:Y:S02]  /*2a50*/  LDSM.16.M88.4 R156, [R234+0x14080] ;  /* 0x01408000ea9c783b */ /* 0x000f640000000200 */
[C---:B---3--:R-:W-:Y:S08]  /*2a60*/  HMMA.16816.F32 R4, R164.reuse, R168, R4 ;  /* 0x000000a8a404723c */ /* 0x048ff00000001804 */
[C---:B------:R-:W-:Y:S01]  /*2a70*/  HMMA.16816.F32 R8, R164.reuse, R170, R8 ;  /* 0x000000aaa408723c */ /* 0x040fe20000001808 */
[----:B------:R-:W-:Y:S07]  /*2a80*/  LDSM.16.M88.4 R168, [R228+0x4080] ;  /* 0x00408000e4a8783b */ /* 0x000fee0000000200 */
[C---:B-1----:R-:W-:Y:S08]  /*2a90*/  HMMA.16816.F32 R12, R164.reuse, R148, R12 ;  /* 0x00000094a40c723c */ /* 0x042ff0000000180c */
[----:B------:R-:W-:Y:S01]  /*2aa0*/  HMMA.16816.F32 R16, R164, R150, R16 ;  /* 0x00000096a410723c */ /* 0x000fe20000001810 */
[----:B------:R-:W1:Y:S05]  /*2ab0*/  LDSM.16.M88.4 R148, [R229+0x5080] ;  /* 0x00508000e594783b */ /* 0x000e6a0000000200 */
[----:B------:R-:W3:Y:S02]  /*2ac0*/  LDSM.16.M88.4 R164, [R233+0x14080] ;  /* 0x01408000e9a4783b */ /* 0x000ee40000000200 */
[C---:B------:R-:W-:Y:S08]  /*2ad0*/  HMMA.16816.F32 R4, R172.reuse, R176, R4 ;  /* 0x000000b0ac04723c */ /* 0x040ff00000001804 */
[C---:B------:R-:W-:Y:S01]  /*2ae0*/  HMMA.16816.F32 R8, R172.reuse, R178, R8 ;  /* 0x000000b2ac08723c */ /* 0x040fe20000001808 */
[----:B------:R-:W-:Y:S07]  /*2af0*/  LDSM.16.M88.4 R176, [R2+0x6080] ;  /* 0x0060800002b0783b */ /* 0x000fee0000000200 */
[C---:B--2---:R-:W-:Y:S08]  /*2b00*/  HMMA.16816.F32 R12, R172.reuse, R152, R12 ;  /* 0x00000098ac0c723c */ /* 0x044ff0000000180c */
[----:B------:R-:W-:Y:S01]  /*2b10*/  HMMA.16816.F32 R16, R172, R154, R16 ;  /* 0x0000009aac10723c */ /* 0x000fe20000001810 */
[----:B------:R-:W2:Y:S05]  /*2b20*/  LDSM.16.M88.4 R152, [R228+0x5080] ;  /* 0x00508000e498783b */ /* 0x000eaa0000000200 */
[----:B------:R-:W2:Y:S02]  /*2b30*/  LDSM.16.M88.4 R172, [R230+0x16080] ;  /* 0x01608000e6ac783b */ /* 0x000ea40000000200 */
[C---:B-----5:R-:W-:Y:S08]  /*2b40*/  HMMA.16816.F32 R4, R156.reuse, R160, R4 ;  /* 0x000000a09c04723c */ /* 0x060ff00000001804 */
[C---:B------:R-:W-:Y:S01]  /*2b50*/  HMMA.16816.F32 R8, R156.reuse, R162, R8 ;  /* 0x000000a29c08723c */ /* 0x040fe20000001808 */
[----:B------:R-:W-:Y:S07]  /*2b60*/  LDSM.16.M88.4 R160, [R3+0x6080] ;  /* 0x0060800003a0783b */ /* 0x000fee0000000200 */
[C---:B-1----:R-:W-:Y:S08]  /*2b70*/  HMMA.16816.F32 R12, R156.reuse, R148, R12 ;  /* 0x000000949c0c723c */ /* 0x042ff0000000180c */
[----:B------:R-:W-:Y:S01]  /*2b80*/  HMMA.16816.F32 R16, R156, R150, R16 ;  /* 0x000000969c10723c */ /* 0x000fe20000001810 */
[----:B------:R-:W1:Y:S05]  /*2b90*/  LDSM.16.M88.4 R148, [R2+0x7080] ;  /* 0x007080000294783b */ /* 0x000e6a0000000200 */
[----:B------:R-:W5:Y:S02]  /*2ba0*/  LDSM.16.M88.4 R156, [R231+0x16080] ;  /* 0x01608000e79c783b */ /* 0x000f640000000200 */
[C---:B---3--:R-:W-:Y:S08]  /*2bb0*/  HMMA.16816.F32 R4, R164.reuse, R168, R4 ;  /* 0x000000a8a404723c */ /* 0x048ff00000001804 */
[C---:B------:R-:W-:Y:S01]  /*2bc0*/  HMMA.16816.F32 R8, R164.reuse, R170, R8 ;  /* 0x000000aaa408723c */ /* 0x040fe20000001808 */
[----:B------:R-:W-:Y:S07]  /*2bd0*/  LDSM.16.M88.4 R168, [R229+0x6080] ;  /* 0x00608000e5a8783b */ /* 0x000fee0000000200 */
[C---:B--2---:R-:W-:Y:S08]  /*2be0*/  HMMA.16816.F32 R12, R164.reuse, R152, R12 ;  /* 0x00000098a40c723c */ /* 0x044ff0000000180c */
        /* <DEDUP_REMOVED lines=11> */
[C---:B------:R-:W-:Y:S08]  /*2ca0*/  HMMA.16816.F32 R8, R156.reuse, R162, R8 ;  /* 0x000000a29c08723c */ /* 0x040ff00000001808 */
[C---:B--2---:R-:W-:Y:S08]  /*2cb0*/  HMMA.16816.F32 R12, R156.reuse, R152, R12 ;  /* 0x000000989c0c723c */ /* 0x044ff0000000180c */
[----:B------:R-:W-:Y:S08]  /*2cc0*/  HMMA.16816.F32 R16, R156, R154, R16 ;  /* 0x0000009a9c10723c */ /* 0x000ff00000001810 */
[C---:B---3--:R-:W-:Y:S08]  /*2cd0*/  HMMA.16816.F32 R4, R164.reuse, R168, R4 ;  /* 0x000000a8a404723c */ /* 0x048ff00000001804 */
[C---:B------:R-:W-:Y:S08]  /*2ce0*/  HMMA.16816.F32 R8, R164.reuse, R170, R8 ;  /* 0x000000aaa408723c */ /* 0x040ff00000001808 */
[C---:B-1----:R-:W-:Y:S08]  /*2cf0*/  HMMA.16816.F32 R12, R164.reuse, R148, R12 ;  /* 0x00000094a40c723c */ /* 0x042ff0000000180c */
[----:B------:R-:W-:Y:S01]  /*2d00*/  HMMA.16816.F32 R16, R164, R150, R16 ;  /* 0x00000096a410723c */ /* 0x000fe20000001810 */
[----:B------:R-:W1:Y:S07]  /*2d10*/  LDSM.16.M88.4 R148, [R228+0x7080] ;  /* 0x00708000e494783b */ /* 0x000e6e0000000200 */
[C---:B------:R-:W-:Y:S08]  /*2d20*/  HMMA.16816.F32 R4, R172.reuse, R176, R4 ;  /* 0x000000b0ac04723c */ /* 0x040ff00000001804 */
[C---:B------:R-:W-:Y:S11]  /*2d30*/  HMMA.16816.F32 R8, R172.reuse, R178, R8 ;  /* 0x000000b2ac08723c */ /* 0x040ff60000001808 */
[----:B------:R-:W-:Y:S05]  /*2d40*/  @!UPT UIADD3 URZ, URZ, URZ, URZ ;  /* 0x0000003f3f3ff290 */ /* 0x000fea000fffe03f */
[----:B------:R-:W-:Y:S02]  /*2d50*/  FMUL.FTZ R5, R5, c[0x0][0x2b4] ;  /* 0x0000ad0005057a20 */ /* 0x000fe40000410000 */
[----:B------:R-:W-:Y:S02]  /*2d60*/  FMUL.FTZ R4, R4, c[0x0][0x2b4] ;  /* 0x0000ad0004047a20 */ /* 0x000fe40000410000 */
[----:B------:R2:W3:Y:S01]  /*2d70*/  MUFU.TANH R189, R5 ;  /* 0x0000000500bd7308 */ /* 0x0004e20000002400 */
[----:B------:R-:W-:Y:S02]  /*2d80*/  FMUL.FTZ R6, R6, c[0x0][0x2b4] ;  /* 0x0000ad0006067a20 */ /* 0x000fe40000410000 */
[----:B------:R-:W-:Y:S01]  /*2d90*/  FMUL.FTZ R7, R7, c[0x0][0x2b4] ;  /* 0x0000ad0007077a20 */ /* 0x000fe20000410000 */
[C---:B-1----:R-:W-:Y:S03]  /*2da0*/  HMMA.16816.F32 R12, R172.reuse, R148, R12 ;  /* 0x00000094ac0c723c */ /* 0x042fe6000000180c */
[----:B------:R-:W-:Y:S03]  /*2db0*/  FMUL.FTZ R8, R8, c[0x0][0x2b4] ;  /* 0x0000ad0008087a20 */ /* 0x000fe60000410000 */
[----:B------:R1:W1:Y:S01]  /*2dc0*/  MUFU.TANH R190, R4 ;  /* 0x0000000400be7308 */ /* 0x0002620000002400 */
[----:B------:R-:W-:Y:S01]  /*2dd0*/  FMUL.FTZ R9, R9, c[0x0][0x2b4] ;  /* 0x0000ad0009097a20 */ /* 0x000fe20000410000 */
[----:B------:R-:W-:Y:S04]  /*2de0*/  HMMA.16816.F32 R16, R172, R150, R16 ;  /* 0x00000096ac10723c */ /* 0x000fe80000001810 */
[----:B------:R-:W-:Y:S02]  /*2df0*/  FMUL.FTZ R10, R10, c[0x0][0x2b4] ;  /* 0x0000ad000a0a7a20 */ /* 0x000fe40000410000 */
[----:B------:R-:W-:Y:S02]  /*2e00*/  FMUL.FTZ R11, R11, c[0x0][0x2b4] ;  /* 0x0000ad000b0b7a20 */ /* 0x000fe40000410000 */
[----:B------:R1:W1:Y:S01]  /*2e10*/  MUFU.TANH R199, R6 ;  /* 0x0000000600c77308 */ /* 0x0002620000002400 */
[----:B--2---:R-:W-:Y:S07]  /*2e20*/  MOV R5, UR14 ;  /* 0x0000000e00057c02 */ /* 0x004fee0008000f00 */
[----:B------:R-:W-:Y:S02]  /*2e30*/  FMUL.FTZ R12, R12, c[0x0][0x2b4] ;  /* 0x0000ad000c0c7a20 */ /* 0x000fe40000410000 */
[----:B------:R2:W1:Y:S01]  /*2e40*/  MUFU.TANH R198, R7 ;  /* 0x0000000700c67308 */ /* 0x0004620000002400 */
[----:B------:R-:W-:Y:S01]  /*2e50*/  FMUL.FTZ R13, R13, c[0x0][0x2b4] ;  /* 0x0000ad000d0d7a20 */ /* 0x000fe20000410000 */
[----:B------:R-:W-:Y:S01]  /*2e60*/  LEA R5, R5, R241, 0x6 ;  /* 0x000000f105057211 */ /* 0x000fe200078e30ff */
[----:B------:R-:W-:Y:S02]  /*2e70*/  FMUL.FTZ R14, R14, c[0x0][0x2b4] ;  /* 0x0000ad000e0e7a20 */ /* 0x000fe40000410000 */
[----:B------:R-:W-:Y:S01]  /*2e80*/  FMUL.FTZ R15, R15, c[0x0][0x2b4] ;  /* 0x0000ad000f0f7a20 */ /* 0x000fe20000410000 */
[C---:B------:R-:W-:Y:S01]  /*2e90*/  IADD3 R177, R5.reuse, R252, RZ ;  /* 0x000000fc05b17210 */ /* 0x040fe20007ffe0ff */
[----:B------:R-:W-:Y:S01]  /*2ea0*/  FMUL.FTZ R16, R16, c[0x0][0x2b4] ;  /* 0x0000ad0010107a20 */ /* 0x000fe20000410000 */
[----:B----4-:R-:W-:Y:S01]  /*2eb0*/  IADD3 R176, R5, R183, RZ ;  /* 0x000000b705b07210 */ /* 0x010fe20007ffe0ff */
[----:B------:R-:W-:Y:S01]  /*2ec0*/  FMUL.FTZ R17, R17, c[0x0][0x2b4] ;  /* 0x0000ad0011117a20 */ /* 0x000fe20000410000 */
[----:B------:R2:W4:Y:S01]  /*2ed0*/  MUFU.TANH R191, R8 ;  /* 0x0000000800bf7308 */ /* 0x0005220000002400 */
[----:B------:R-:W-:Y:S01]  /*2ee0*/  FMUL.FTZ R18, R18, c[0x0][0x2b4] ;  /* 0x0000ad0012127a20 */ /* 0x000fe20000410000 */
[----:B------:R-:W-:Y:S01]  /*2ef0*/  IMNMX R177, R182, R177, PT ;  /* 0x000000b1b6b17217 */ /* 0x000fe20003800200 */
[----:B------:R-:W-:Y:S07]  /*2f00*/  FMUL.FTZ R19, R19, c[0x0][0x2b4] ;  /* 0x0000ad0013137a20 */ /* 0x000fee0000410000 */
[----:B------:R2:W1:Y:S10]  /*2f10*/  MUFU.TANH R188, R9 ;  /* 0x0000000900bc7308 */ /* 0x0004740000002400 */
        /* <DEDUP_REMOVED lines=9> */
[----:B------:R2:W1:Y:S01]  /*2fb0*/  MUFU.TANH R192, R19 ;  /* 0x0000001300c07308 */ /* 0x0004620000002400 */
[----:B------:R-:W-:-:S05]  /*2fc0*/  @!P2 BRA `(.L_x_697) ;  /* 0x000001900000a947 */ /* 0x000fca0003800000 */
[----:B-1-34-:R-:W-:Y:S01]  /*2fd0*/  IMAD.MOV.U32 R4, RZ, RZ, c[0x0][0x168] ;  /* 0x00005a00ff047624 */ /* 0x01afe200078e00ff */
[----:B------:R-:W-:Y:S01]  /*2fe0*/  BSSY B0, `(.L_x_698) ;  /* 0x0000010000007945 */ /* 0x000fe20003800000 */
[----:B------:R-:W-:Y:S03]  /*2ff0*/  IMAD.MOV.U32 R200, RZ, RZ, 0x1 ;  /* 0x00000001ffc87424 */ /* 0x000fe600078e00ff */
[----:B------:R-:W-:Y:S04]  /*3000*/  IADD3 R4, R5, c[0x0][0x198], -R4 ;  /* 0x0000660005047a10 */ /* 0x000fe80007ffe804 */
[----:B------:R-:W-:Y:S11]  /*3010*/  ISETP.GT.AND P1, PT, R4, -0x1, PT ;  /* 0xffffffff0400780c */ /* 0x000ff60003f24270 */
[----:B------:R-:W-:Y:S02]  /*3020*/  @!UPT UIADD3 URZ, URZ, URZ, URZ ;  /* 0x0000003f3f3ff290 */ /* 0x000fe4000fffe03f */
[----:B------:R-:W-:-:S05]  /*3030*/  @P1 BRA `(.L_x_699) ;  /* 0x0000006000001947 */ /* 0x000fca0003800000 */
[----:B------:R-:W-:Y:S02]  /*3040*/  ISETP.NE.AND P1, PT, R200, c[0x0][0x2a8], PT ;  /* 0x0000aa00c8007a0c */ /* 0x000fe40003f25270 */
[----:B------:R-:W-:Y:S11]  /*3050*/  LOP3.LUT R4, RZ, R4, RZ, 0x33, !PT ;  /* 0x00000004ff047212 */ /* 0x000ff600078e33ff */
[----:B------:R-:W-:Y:S05]  /*3060*/  @P1 IMAD.HI.U32 R6, R4, c[0x0][0x2ac], RZ ;  /* 0x0000ab0004061a27 */ /* 0x000fea00078e00ff */
[----:B------:R-:W-:Y:S04]  /*3070*/  @P1 SHF.R.U32.HI R4, RZ, c[0x0][0x2b0], R6 ;  /* 0x0000ac00ff041a19 */ /* 0x000fe80000011606 */
[----:B------:R-:W-:Y:S01]  /*3080*/  LOP3.LUT R4, RZ, R4, RZ, 0x33, !PT ;  /* 0x00000004ff047212 */ /* 0x000fe200078e33ff */
[----:B------:R-:W-:-:S05]  /*3090*/  BRA `(.L_x_700) ;  /* 0x0000004000007947 */ /* 0x000fca0003800000 */
.L_x_699:
[----:B------:R-:W-:Y:S11]  /*30a0*/  ISETP.NE.AND P1, PT, R200, c[0x0][0x2a8], PT ;  /* 0x0000aa00c8007a0c */ /* 0x000ff60003f25270 */
[----:B------:R-:W-:Y:S02]  /*30b0*/  @!UPT UIADD3 URZ, URZ, URZ, URZ ;  /* 0x0000003f3f3ff290 */ /* 0x000fe4000fffe03f */
[----:B------:R-:W-:Y:S05]  /*30c0*/  @P1 IMAD.HI.U32 R6, R4, c[0x0][0x2ac], RZ ;  /* 0x0000ab0004061a27 */ /* 0x000fea00078e00ff */
[----:B------:R-:W-:Y:S02]  /*30d0*/  @P1 SHF.R.U32.HI R4, RZ, c[0x0][0x2b0], R6 ;  /* 0x0000ac00ff041a19 */ /* 0x000fe40000011606 */
.L_x_700:
[----:B------:R-:W-:Y:S05]  /*30e0*/  BSYNC B0 ;  /* 0x0000000000007941 */ /* 0x000fea0003800000 */
.L_x_698:
[----:B--2---:R-:W2:Y:S01]  /*30f0*/  LDL R7, [R1+0x8] ;  /* 0x0000080001077983 */ /* 0x004ea20000100800 */
[----:B------:R-:W-:Y:S04]  /*3100*/  IMAD.MOV.U32 R6, RZ, RZ, c[0x0][0x2a8] ;  /* 0x0000aa00ff067624 */ /* 0x000fe800078e00ff */
[----:B------:R-:W-:Y:S04]  /*3110*/  IMAD R4, R4, R6, -UR15 ;  /* 0x8000000f04047e24 */ /* 0x000fe8000f8e0206 */
[----:B--2---:R-:W-:Y:S05]  /*3120*/  IMAD.IADD R4, R4, 0x1, -R7 ;  /* 0x0000000104047824 */ /* 0x004fea00078e0a07 */
[----:B------:R-:W-:Y:S02]  /*3130*/  IADD3 R6, R4, c[0x0][0x2a8], RZ ;  /* 0x0000aa0004067a10 */ /* 0x000fe40007ffe0ff */
[----:B------:R-:W-:Y:S02]  /*3140*/  IMNMX R176, R176, R4, !PT ;  /* 0x00000004b0b07217 */ /* 0x000fe40007800200 */
[----:B------:R-:W-:Y:S02]  /*3150*/  IMNMX R177, R177, R6, PT ;  /* 0x00000006b1b17217 */ /* 0x000fe40003800200 */
.L_x_697:
[----:B-1-34-:R-:W-:Y:S05]  /*3160*/  IADD3 R4, R5, 0x8, RZ ;  /* 0x0000000805047810 */ /* 0x01afea0007ffe0ff */
[--C-:B------:R-:W-:Y:S02]  /*3170*/  IMAD.IADD R179, R252, 0x1, R4.reuse ;  /* 0x00000001fcb37824 */ /* 0x100fe400078e0204 */
[----:B------:R-:W-:Y:S03]  /*3180*/  IMAD.IADD R178, R183, 0x1, R4 ;  /* 0x00000001b7b27824 */ /* 0x000fe600078e0204 */
[----:B------:R-:W-:Y:S01]  /*3190*/  IMNMX R179, R182, R179, PT ;  /* 0x000000b3b6b37217 */ /* 0x000fe20003800200 */
[----:B------:R-:W-:-:S05]  /*31a0*/  @!P2 BRA `(.L_x_701) ;  /* 0x000001900000a947 */ /* 0x000fca0003800000 */
[----:B------:R-:W-:Y:S01]  /*31b0*/  IMAD.MOV.U32 R5, RZ, RZ, c[0x0][0x168] ;  /* 0x00005a00ff057624 */ /* 0x000fe200078e00ff */
        /* <DEDUP_REMOVED lines=12> */
.L_x_703:
[----:B------:R-:W-:Y:S11]  /*3280*/  ISETP.NE.AND P1, PT, R6, c[0x0][0x2a8], PT ;  /* 0x0000aa0006007a0c */ /* 0x000ff60003f25270 */
[----:B------:R-:W-:Y:S02]  /*3290*/  @!UPT UIADD3 URZ, URZ, URZ, URZ ;  /* 0x0000003f3f3ff290 */ /* 0x000fe4000fffe03f */
[----:B------:R-:W-:Y:S05]  /*32a0*/  @P1 IMAD.HI.U32 R5, R4, c[0x0][0x2ac], RZ ;  /* 0x0000ab0004051a27 */ /* 0x000fea00078e00ff */
[----:B------:R-:W-:Y:S02]  /*32b0*/  @P1 SHF.R.U32.HI R4, RZ, c[0x0][0x2b0], R5 ;  /* 0x0000ac00ff041a19 */ /* 0x000fe40000011605 */
.L_x_704:
[----:B------:R-:W-:Y:S05]  /*32c0*/  BSYNC B0 ;  /* 0x0000000000007941 */ /* 0x000fea0003800000 */
.L_x_702:
[----:B------:R-:W3:Y:S01]  /*32d0*/  LDL R6, [R1+0x8] ;  /* 0x0000080001067983 */ /* 0x000ee20000100800 */
[----:B------:R-:W-:Y:S04]  /*32e0*/  IMAD.MOV.U32 R5, RZ, RZ, c[0x0][0x2a8] ;  /* 0x0000aa00ff057624 */ /* 0x000fe800078e00ff */
[----:B------:R-:W-:Y:S04]  /*32f0*/  IMAD R4, R4, R5, -UR15 ;  /* 0x8000000f04047e24 */ /* 0x000fe8000f8e0205 */
[----:B---3--:R-:W-:Y:S05]  /*3300*/  IMAD.IADD R4, R4, 0x1, -R6 ;  /* 0x0000000104047824 */ /* 0x008fea00078e0a06 */
[----:B------:R-:W-:Y:S02]  /*3310*/  IADD3 R5, R4, c[0x0][0x2a8], RZ ;  /* 0x0000aa0004057a10 */ /* 0x000fe40007ffe0ff */
[----:B------:R-:W-:Y:S02]  /*3320*/  IMNMX R178, R178, R4, !PT ;  /* 0x00000004b2b27217 */ /* 0x000fe40007800200 */
[----:B------:R-:W-:Y:S02]  /*3330*/  IMNMX R179, R179, R5, PT ;  /* 0x00000005b3b37217 */ /* 0x000fe40003800200 */
.L_x_701:
[----:B------:R-:W-:Y:S04]  /*3340*/  DEPBAR.LE SB0, 0x0 ;  /* 0x000080000000791a */ /* 0x000fe80000000000 */
[----:B------:R-:W-:Y:S01]  /*3350*/  BAR.SYNC.DEFER_BLOCKING 0x0 ;  /* 0x0000000000007b1d */ /* 0x000fe20000010000 */
[----:B------:R-:W-:Y:S01]  /*3360*/  PLOP3.LUT P1, PT, PT, PT, UP1, 0x80, 0x0 ;  /* 0x000000000000781c */ /* 0x000fe20003f2f018 */
[----:B------:R-:W-:Y:S03]  /*3370*/  UIADD3 UR14, UR14, 0x1, URZ ;  /* 0x000000010e0e7890 */ /* 0x000fe6000fffe03f */
[----:B------:R-:W-:Y:S01]  /*3380*/  ISETP.GT.AND P3, PT, R176, RZ, P1 ;  /* 0x000000ffb000720c */ /* 0x000fe20000f64270 */
[----:B------:R-:W-:Y:S01]  /*3390*/  UISETP.GE.AND UP0, UPT, UR14, UR16, UPT ;  /* 0x000000100e00728c */ /* 0x000fe2000bf06270 */
[C---:B------:R-:W-:Y:S02]  /*33a0*/  ISETP.GT.AND P4, PT, R178.reuse, 0x21, P1 ;  /* 0x00000021b200780c */ /* 0x040fe40000f84270 */
[----:B------:R-:W-:Y:S02]  /*33b0*/  ISETP.LT.OR P3, PT, R177, 0x1, P3 ;  /* 0x00000001b100780c */ /* 0x000fe40001f61670 */
[----:B------:R-:W-:Y:S02]  /*33c0*/  ISETP.GT.AND P5, PT, R178, 0x20, P1 ;  /* 0x00000020b200780c */ /* 0x000fe40000fa4270 */
[C---:B------:R-:W-:Y:S02]  /*33d0*/  ISETP.LT.OR P4, PT, R179.reuse, 0x22, P4 ;  /* 0x00000022b300780c */ /* 0x040fe40002781670 */
[----:B------:R-:W-:Y:S01]  /*33e0*/  ISETP.LT.OR P5, PT, R179, 0x21, P5 ;  /* 0x00000021b300780c */ /* 0x000fe20002fa1670 */
[----:B--2---:R-:W-:Y:S06]  /*33f0*/  LDSM.16.M88.4 R16, [R230+0x18080] ;  /* 0x01808000e610783b */ /* 0x004fec0000000200 */
[----:B------:R-:W1:Y:S06]  /*3400*/  LDSM.16.M88.4 R8, [R2+0x8080] ;  /* 0x008080000208783b */ /* 0x000e6c0000000200 */
[----:B------:R-:W2:Y:S06]  /*3410*/  LDSM.16.M88.4 R148, [R2+0x9080] ;  /* 0x009080000294783b */ /* 0x000eac0000000200 */
[----:B------:R-:W-:Y:S06]  /*3420*/  LDSM.16.M88.4 R152, [R231+0x18080] ;  /* 0x01808000e798783b */ /* 0x000fec0000000200 */
[----:B------:R-:W3:Y:S06]  /*3430*/  LDSM.16.M88.4 R156, [R3+0x8080] ;  /* 0x00808000039c783b */ /* 0x000eec0000000200 */
[----:B------:R-:W4:Y:S06]  /*3440*/  LDSM.16.M88.4 R160, [R3+0x9080] ;  /* 0x0090800003a0783b */ /* 0x000f2c0000000200 */
[----:B------:R-:W-:Y:S06]  /*3450*/  LDSM.16.M88.4 R164, [R234+0x18080] ;  /* 0x01808000eaa4783b */ /* 0x000fec0000000200 */
[----:B------:R-:W4:Y:S01]  /*3460*/  LDSM.16.M88.4 R168, [R229+0x8080] ;  /* 0x00808000e5a8783b */ /* 0x000f220000000200 */
[C---:B-1----:R-:W-:Y:S05]  /*3470*/  HMMA.16816.F32 R4, R16.reuse, R8, RZ ;  /* 0x000000081004723c */ /* 0x042fea00000018ff */
[----:B------:R-:W-:Y:S03]  /*3480*/  LDSM.16.M88.4 R172, [R228+0x8080] ;  /* 0x00808000e4ac783b */ /* 0x000fe60000000200 */
[C---:B------:R-:W-:Y:S03]  /*3490*/  HMMA.16816.F32 R8, R16.reuse, R10, RZ ;  /* 0x0000000a1008723c */ /* 0x040fe600000018ff */
[----:B------:R1:W5:Y:S05]  /*34a0*/  LDL.64 R224, [R1] ;  /* 0x0000000001e07983 */ /* 0x00036a0000100a00 */
        /* <DEDUP_REMOVED lines=8> */
[----:B------:R-:W4:Y:S06]  /*3530*/  LDSM.16.M88.4 R152, [R228+0x9080] ;  /* 0x00908000e498783b */ /* 0x000f2c0000000200 */
[----:B------:R-:W-:Y:S01]  /*3540*/  LDSM.16.M88.4 R160, [R230+0x1a080] ;  /* 0x01a08000e6a0783b */ /* 0x000fe20000000200 */
[C---:B------:R-:W-:Y:S08]  /*3550*/  HMMA.16816.F32 R4, R164.reuse, R168, R4 ;  /* 0x000000a8a404723c */ /* 0x040ff00000001804 */
[C---:B------:R-:W-:Y:S01]  /*3560*/  HMMA.16816.F32 R8, R164.reuse, R170, R8 ;  /* 0x000000aaa408723c */ /* 0x040fe20000001808 */
[----:B------:R-:W1:Y:S07]  /*3570*/  LDSM.16.M88.4 R168, [R2+0xa080] ;  /* 0x00a0800002a8783b */ /* 0x000e6e0000000200 */
[C---:B--2---:R-:W-:Y:S08]  /*3580*/  HMMA.16816.F32 R12, R164.reuse, R148, R12 ;  /* 0x00000094a40c723c */ /* 0x044ff0000000180c */
[----:B------:R-:W-:Y:S01]  /*3590*/  HMMA.16816.F32 R16, R164, R150, R16 ;  /* 0x00000096a410723c */ /* 0x000fe20000001810 */
[----:B------:R-:W2:Y:S06]  /*35a0*/  LDSM.16.M88.4 R148, [R2+0xb080] ;  /* 0x00b080000294783b */ /* 0x000eac0000000200 */
[----:B------:R-:W-:Y:S01]  /*35b0*/  LDSM.16.M88.4 R164, [R231+0x1a080] ;  /* 0x01a08000e7a4783b */ /* 0x000fe20000000200 */
[C---:B---3--:R-:W-:Y:S08]  /*35c0*/  HMMA.16816.F32 R4, R156.reuse, R172, R4 ;  /* 0x000000ac9c04723c */ /* 0x048ff00000001804 */
[C---:B------:R-:W-:Y:S01]  /*35d0*/  HMMA.16816.F32 R8, R156.reuse, R174, R8 ;  /* 0x000000ae9c08723c */ /* 0x040fe20000001808 */
[----:B------:R-:W3:Y:S07]  /*35e0*/  LDSM.16.M88.4 R172, [R3+0xa080] ;  /* 0x00a0800003ac783b */ /* 0x000eee0000000200 */
[C---:B----4-:R-:W-:Y:S08]  /*35f0*/  HMMA.16816.F32 R12, R156.reuse, R152, R12 ;  /* 0x000000989c0c723c */ /* 0x050ff0000000180c */
[----:B------:R-:W-:Y:S01]  /*3600*/  HMMA.16816.F32 R16, R156, R154, R16 ;  /* 0x0000009a9c10723c */ /* 0x000fe20000001810 */
[----:B------:R-:W4:Y:S06]  /*3610*/  LDSM.16.M88.4 R152, [R3+0xb080] ;  /* 0x00b080000398783b */ /* 0x000f2c0000000200 */
[----:B------:R-:W-:Y:S01]  /*3620*/  LDSM.16.M88.4 R156, [R234+0x1a080] ;  /* 0x01a08000ea9c783b */ /* 0x000fe20000000200 */
[C---:B-1----:R-:W-:Y:S08]  /*3630*/  HMMA.16816.F32 R4, R160.reuse, R168, R4 ;  /* 0x000000a8a004723c */ /* 0x042ff00000001804 */
        /* <DEDUP_REMOVED lines=43> */
[----:B------:R-:W-:Y:S07]  /*38f0*/  LDSM.16.M88.4 R168, [R231+0x1e080] ;  /* 0x01e08000e7a8783b */ /* 0x000fee0000000200 */
[C---:B--2---:R-:W-:Y:S08]  /*3900*/  HMMA.16816.F32 R12, R160.reuse, R148, R12 ;  /* 0x00000094a00c723c */ /* 0x044ff0000000180c */
[----:B------:R-:W-:Y:S01]  /*3910*/  HMMA.16816.F32 R16, R160, R150, R16 ;  /* 0x00000096a010723c */ /* 0x000fe20000001810 */
[----:B------:R-:W1:Y:S06]  /*3920*/  LDSM.16.M88.4 R148, [R230+0x1e080] ;  /* 0x01e08000e694783b */ /* 0x000e6c0000000200 */
[----:B------:R-:W2:Y:S01]  /*3930*/  LDSM.16.M88.4 R160, [R2+0xf080] ;  /* 0x00f0800002a0783b */ /* 0x000ea20000000200 */
[C---:B---3--:R-:W-:Y:S08]  /*3940*/  HMMA.16816.F32 R4, R164.reuse, R172, R4 ;  /* 0x000000aca404723c */ /* 0x048ff00000001804 */
[C---:B------:R-:W-:Y:S01]  /*3950*/  HMMA.16816.F32 R8, R164.reuse, R174, R8 ;  /* 0x000000aea408723c */ /* 0x040fe20000001808 */
[----:B------:R-:W3:Y:S07]  /*3960*/  LDSM.16.M88.4 R172, [R3+0xe080] ;  /* 0x00e0800003ac783b */ /* 0x000eee0000000200 */
[C---:B----4-:R-:W-:Y:S08]  /*3970*/  HMMA.16816.F32 R12, R164.reuse, R152, R12 ;  /* 0x00000098a40c723c */ /* 0x050ff0000000180c */
[----:B------:R-:W-:Y:S01]  /*3980*/  HMMA.16816.F32 R16, R164, R154, R16 ;  /* 0x0000009aa410723c */ /* 0x000fe20000001810 */
[----:B------:R-:W4:Y:S06]  /*3990*/  LDSM.16.M88.4 R152, [R3+0xf080] ;  /* 0x00f080000398783b */ /* 0x000f2c0000000200 */
[----:B------:R-:W-:Y:S01]  /*39a0*/  LDSM.16.M88.4 R164, [R228+0xe080] ;  /* 0x00e08000e4a4783b */ /* 0x000fe20000000200 */
[C---:B-1----:R-:W-:Y:S07]  /*39b0*/  HMMA.16816.F32 R4, R148.reuse, R156, R4 ;  /* 0x0000009c9404723c */ /* 0x042fee0000001804 */
[----:B------:R-:W-:Y:S01]  /*39c0*/  FSEL R156, R190, -INF , !P3 ;  /* 0xff800000be9c7808 */ /* 0x000fe20005800000 */
[C---:B------:R-:W-:Y:S03]  /*39d0*/  HMMA.16816.F32 R8, R148.reuse, R158, R8 ;  /* 0x0000009e9408723c */ /* 0x040fe60000001808 */
[C---:B------:R-:W-:Y:S04]  /*39e0*/  ISETP.GT.AND P3, PT, R176.reuse, 0x1, P1 ;  /* 0x00000001b000780c */ /* 0x040fe80000f64270 */
[----:B------:R-:W-:Y:S01]  /*39f0*/  ISETP.LT.OR P3, PT, R177, 0x2, P3 ;  /* 0x00000002b100780c */ /* 0x000fe20001f61670 */
[C---:B--2---:R-:W-:Y:S07]  /*3a00*/  HMMA.16816.F32 R12, R148.reuse, R160, R12 ;  /* 0x000000a0940c723c */ /* 0x044fee000000180c */
[----:B------:R-:W-:Y:S01]  /*3a10*/  FSEL R160, R189, -INF , !P3 ;  /* 0xff800000bda07808 */ /* 0x000fe20005800000 */
[----:B------:R-:W-:Y:S03]  /*3a20*/  HMMA.16816.F32 R16, R148, R162, R16 ;  /* 0x000000a29410723c */ /* 0x000fe60000001810 */
[----:B------:R-:W-:Y:S01]  /*3a30*/  ISETP.GT.AND P3, PT, R176, 0x10, P1 ;  /* 0x00000010b000780c */ /* 0x000fe20000f64270 */
[--C-:B------:R-:W-:Y:S03]  /*3a40*/  FFMA.FTZ R160, R160, c[0x0][0x29c], -R180.reuse ;  /* 0x0000a700a0a07a23 */ /* 0x100fe600000108b4 */
[----:B------:R-:W-:Y:S01]  /*3a50*/  ISETP.LT.OR P3, PT, R177, 0x11, P3 ;  /* 0x00000011b100780c */ /* 0x000fe20001f61670 */
[C---:B---3--:R-:W-:Y:S01]  /*3a60*/  HMMA.16816.F32 R4, R168.reuse, R172, R4 ;  /* 0x000000aca804723c */ /* 0x048fe20000001804 */
[----:B------:R1:W-:Y:S04]  /*3a70*/  MUFU.EX2 R182, R160 ;  /* 0x000000a000b67308 */ /* 0x0003e80000000800 */
[--C-:B------:R-:W-:Y:S02]  /*3a80*/  FFMA.FTZ R148, R156, c[0x0][0x29c], -R180.reuse ;  /* 0x0000a7009c947a23 */ /* 0x100fe400000108b4 */
[----:B------:R-:W-:Y:S01]  /*3a90*/  LDSM.16.M88.4 R156, [R229+0xe080] ;  /* 0x00e08000e59c783b */ /* 0x000fe20000000200 */
[C---:B------:R-:W-:Y:S03]  /*3aa0*/  HMMA.16816.F32 R8, R168.reuse, R174, R8 ;  /* 0x000000aea808723c */ /* 0x040fe60000001808 */
[----:B------:R2:W3:Y:S05]  /*3ab0*/  MUFU.EX2 R183, R148 ;  /* 0x0000009400b77308 */ /* 0x0004ea0000000800 */
[C---:B----4-:R-:W-:Y:S08]  /*3ac0*/  HMMA.16816.F32 R12, R168.reuse, R152, R12 ;  /* 0x00000098a80c723c */ /* 0x050ff0000000180c */
[----:B------:R-:W-:Y:S04]  /*3ad0*/  HMMA.16816.F32 R16, R168, R154, R16 ;  /* 0x0000009aa810723c */ /* 0x000fe80000001810 */
[----:B-1----:R-:W-:Y:S02]  /*3ae0*/  FSEL R160, R191, -INF , !P3 ;  /* 0xff800000bfa07808 */ /* 0x002fe40005800000 */
[----:B------:R-:W-:Y:S03]  /*3af0*/  ISETP.GT.AND P3, PT, R176, 0x11, P1 ;  /* 0x00000011b000780c */ /* 0x000fe60000f64270 */
[--C-:B------:R-:W-:Y:S01]  /*3b00*/  FFMA.FTZ R160, R160, c[0x0][0x29c], -R180.reuse ;  /* 0x0000a700a0a07a23 */ /* 0x100fe200000108b4 */
[C---:B------:R-:W-:Y:S01]  /*3b10*/  ISETP.LT.OR P3, PT, R177.reuse, 0x12, P3 ;  /* 0x00000012b100780c */ /* 0x040fe20001f61670 */
[----:B--2---:R-:W1:Y:S02]  /*3b20*/  LDSM.16.M88.4 R148, [R234+0x1e080] ;  /* 0x01e08000ea94783b */ /* 0x004e640000000200 */
[----:B------:R2:W4:Y:S02]  /*3b30*/  MUFU.EX2 R173, R160 ;  /* 0x000000a000ad7308 */ /* 0x0005240000000800 */
[----:B--2---:R-:W-:Y:S02]  /*3b40*/  FSEL R160, R188, -INF , !P3 ;  /* 0xff800000bca07808 */ /* 0x004fe40005800000 */
[----:B------:R-:W-:Y:S03]  /*3b50*/  ISETP.GT.AND P3, PT, R176, 0x20, P1 ;  /* 0x00000020b000780c */ /* 0x000fe60000f64270 */
[--C-:B------:R-:W-:Y:S01]  /*3b60*/  FFMA.FTZ R152, R160, c[0x0][0x29c], -R180.reuse ;  /* 0x0000a700a0987a23 */ /* 0x100fe200000108b4 */
[----:B------:R-:W-:Y:S01]  /*3b70*/  ISETP.LT.OR P3, PT, R177, 0x21, P3 ;  /* 0x00000021b100780c */ /* 0x000fe20001f61670 */
[----:B------:R-:W2:Y:S02]  /*3b80*/  LDSM.16.M88.4 R160, [R229+0xf080] ;  /* 0x00f08000e5a0783b */ /* 0x000ea40000000200 */
[----:B------:R3:W-:Y:S01]  /*3b90*/  MUFU.EX2 R172, R152 ;  /* 0x0000009800ac7308 */ /* 0x0007e20000000800 */
[C---:B-1----:R-:W-:Y:S08]  /*3ba0*/  HMMA.16816.F32 R4, R148.reuse, R156, R4 ;  /* 0x0000009c9404723c */ /* 0x042ff00000001804 */
[C---:B------:R-:W-:Y:S04]  /*3bb0*/  HMMA.16816.F32 R8, R148.reuse, R158, R8 ;  /* 0x0000009e9408723c */ /* 0x040fe80000001808 */
[----:B---3--:R-:W-:Y:S02]  /*3bc0*/  FSEL R152, R187, -INF , !P3 ;  /* 0xff800000bb987808 */ /* 0x008fe40005800000 */
[----:B------:R-:W-:Y:S03]  /*3bd0*/  ISETP.GT.AND P3, PT, R176, 0x21, P1 ;  /* 0x00000021b000780c */ /* 0x000fe60000f64270 */
[--C-:B------:R-:W-:Y:S01]  /*3be0*/  FFMA.FTZ R152, R152, c[0x0][0x29c], -R180.reuse ;  /* 0x0000a70098987a23 */ /* 0x100fe200000108b4 */
[----:B------:R-:W-:Y:S03]  /*3bf0*/  ISETP.LT.OR P3, PT, R177, 0x22, P3 ;  /* 0x00000022b100780c */ /* 0x000fe60001f61670 */
[----:B------:R1:W-:Y:S01]  /*3c00*/  MUFU.EX2 R170, R152 ;  /* 0x0000009800aa7308 */ /* 0x0003e20000000800 */
[C---:B--2---:R-:W-:Y:S08]  /*3c10*/  HMMA.16816.F32 R12, R148.reuse, R160, R12 ;  /* 0x000000a0940c723c */ /* 0x044ff0000000180c */
[----:B------:R-:W-:Y:S01]  /*3c20*/  HMMA.16816.F32 R16, R148, R162, R16 ;  /* 0x000000a29410723c */ /* 0x000fe20000001810 */
[----:B------:R-:W-:Y:S06]  /*3c30*/  LDS R148, [R241.X4+0x20180] ;  /* 0x02018000f1947984 */ /* 0x000fec0000004800 */
[----:B------:R-:W-:Y:S02]  /*3c40*/  FSEL R151, R195, -INF , !P4 ;  /* 0xff800000c3977808 */ /* 0x000fe40006000000 */
[----:B-1----:R-:W-:Y:S02]  /*3c50*/  FSEL R152, R186, -INF , !P3 ;  /* 0xff800000ba987808 */ /* 0x002fe40005800000 */
[----:B------:R-:W-:Y:S03]  /*3c60*/  ISETP.GT.AND P3, PT, R176, 0x30, P1 ;  /* 0x00000030b000780c */ /* 0x000fe60000f64270 */
[--C-:B------:R-:W-:Y:S01]  /*3c70*/  FFMA.FTZ R156, R152, c[0x0][0x29c], -R180.reuse ;  /* 0x0000a700989c7a23 */ /* 0x100fe200000108b4 */
[----:B------:R-:W-:Y:S01]  /*3c80*/  ISETP.LT.OR P3, PT, R177, 0x31, P3 ;  /* 0x00000031b100780c */ /* 0x000fe20001f61670 */
[----:B------:R-:W1:Y:S02]  /*3c90*/  LDSM.16.M88.4 R152, [R233+0x1e080] ;  /* 0x01e08000e998783b */ /* 0x000e640000000200 */
[----:B------:R2:W-:Y:S02]  /*3ca0*/  MUFU.EX2 R169, R156 ;  /* 0x0000009c00a97308 */ /* 0x0005e40000000800 */
[----:B--2---:R-:W-:Y:S02]  /*3cb0*/  FSEL R156, R185, -INF , !P3 ;  /* 0xff800000b99c7808 */ /* 0x004fe40005800000 */
[----:B------:R-:W-:Y:S03]  /*3cc0*/  ISETP.GT.AND P3, PT, R176, 0x31, P1 ;  /* 0x00000031b000780c */ /* 0x000fe60000f64270 */
[----:B------:R-:W-:Y:S01]  /*3cd0*/  FFMA.FTZ R156, R156, c[0x0][0x29c], -R180 ;  /* 0x0000a7009c9c7a23 */ /* 0x000fe200000108b4 */
[----:B------:R-:W-:Y:S03]  /*3ce0*/  ISETP.LT.OR P3, PT, R177, 0x32, P3 ;  /* 0x00000032b100780c */ /* 0x000fe60001f61670 */
[----:B------:R2:W-:Y:S01]  /*3cf0*/  MUFU.EX2 R168, R156 ;  /* 0x0000009c00a87308 */ /* 0x0005e20000000800 */
[C---:B-1----:R-:W-:Y:S08]  /*3d00*/  HMMA.16816.F32 R4, R152.reuse, R164, R4 ;  /* 0x000000a49804723c */ /* 0x042ff00000001804 */
[C---:B------:R-:W-:Y:S04]  /*3d10*/  HMMA.16816.F32 R8, R152.reuse, R166, R8 ;  /* 0x000000a69808723c */ /* 0x040fe80000001808 */
[----:B--2---:R-:W-:Y:S02]  /*3d20*/  FSEL R156, R184, -INF , !P3 ;  /* 0xff800000b89c7808 */ /* 0x004fe40005800000 */
[----:B------:R-:W-:Y:S10]  /*3d30*/  ISETP.GT.AND P3, PT, R178, RZ, P1 ;  /* 0x000000ffb200720c */ /* 0x000ff40000f64270 */
[----:B------:R-:W-:Y:S01]  /*3d40*/  FADD.FTZ R5, R5, -R148 ;  /* 0x8000009405057221 */ /* 0x000fe20000010000 */
[----:B------:R-:W-:Y:S01]  /*3d50*/  ISETP.LT.OR P3, PT, R179, 0x1, P3 ;  /* 0x00000001b300780c */ /* 0x000fe20001f61670 */
[----:B------:R-:W-:Y:S02]  /*3d60*/  FFMA.FTZ R180, R156, c[0x0][0x29c], -R180 ;  /* 0x0000a7009cb47a23 */ /* 0x000fe400000108b4 */
[----:B------:R-:W1:Y:S01]  /*3d70*/  LDSM.16.M88.4 R156, [R228+0xf080] ;  /* 0x00f08000e49c783b */ /* 0x000e620000000200 */
[----:B------:R-:W-:Y:S01]  /*3d80*/  FSEL R160, R199, -INF , !P3 ;  /* 0xff800000c7a07808 */ /* 0x000fe20005800000 */
[--C-:B------:R-:W-:Y:S01]  /*3d90*/  FADD.FTZ R4, R4, -R148.reuse ;  /* 0x8000009404047221 */ /* 0x100fe20000010000 */
[----:B------:R-:W-:Y:S01]  /*3da0*/  ISETP.GT.AND P3, PT, R178, 0x1, P1 ;  /* 0x00000001b200780c */ /* 0x000fe20000f64270 */
[----:B------:R-:W2:Y:S01]  /*3db0*/  MUFU.EX2 R180, R180 ;  /* 0x000000b400b47308 */ /* 0x000ea20000000800 */
[--C-:B------:R-:W-:Y:S02]  /*3dc0*/  FADD.FTZ R8, R8, -R148.reuse ;  /* 0x8000009408087221 */ /* 0x100fe40000010000 */
[----:B------:R-:W-:Y:S01]  /*3dd0*/  ISETP.LT.OR P3, PT, R179, 0x2, P3 ;  /* 0x00000002b300780c */ /* 0x000fe20001f61670 */
[--C-:B------:R-:W-:Y:S02]  /*3de0*/  FFMA.FTZ R160, R160, c[0x0][0x29c], -R181.reuse ;  /* 0x0000a700a0a07a23 */ /* 0x100fe400000108b5 */
[--C-:B------:R-:W-:Y:S01]  /*3df0*/  FADD.FTZ R9, R9, -R148.reuse ;  /* 0x8000009409097221 */ /* 0x100fe20000010000 */
[----:B------:R-:W-:Y:S02]  /*3e00*/  FSEL R149, R198, -INF , !P3 ;  /* 0xff800000c6957808 */ /* 0x000fe40005800000 */
[C---:B------:R-:W-:Y:S01]  /*3e10*/  ISETP.GT.AND P3, PT, R178.reuse, 0x10, P1 ;  /* 0x00000010b200780c */ /* 0x040fe20000f64270 */
[----:B------:R-:W-:Y:S02]  /*3e20*/  MUFU.EX2 R163, R160 ;  /* 0x000000a000a37308 */ /* 0x000fe40000000800 */
[--C-:B------:R-:W-:Y:S01]  /*3e30*/  FFMA.FTZ R149, R149, c[0x0][0x29c], -R181.reuse ;  /* 0x0000a70095957a23 */ /* 0x100fe200000108b5 */
[----:B------:R-:W-:Y:S07]  /*3e40*/  ISETP.LT.OR P3, PT, R179, 0x11, P3 ;  /* 0x00000011b300780c */ /* 0x000fee0001f61670 */
[----:B------:R3:W2:Y:S01]  /*3e50*/  MUFU.EX2 R162, R149 ;  /* 0x0000009500a27308 */ /* 0x0006a20000000800 */
[C---:B-1----:R-:W-:Y:S08]  /*3e60*/  HMMA.16816.F32 R12, R152.reuse, R156, R12 ;  /* 0x0000009c980c723c */ /* 0x042ff0000000180c */
[----:B------:R-:W-:Y:S04]  /*3e70*/  HMMA.16816.F32 R16, R152, R158, R16 ;  /* 0x0000009e9810723c */ /* 0x000fe80000001810 */
[----:B---3--:R-:W-:Y:S02]  /*3e80*/  FSEL R149, R197, -INF , !P3 ;  /* 0xff800000c5957808 */ /* 0x008fe40005800000 */
[----:B------:R-:W-:Y:S01]  /*3e90*/  ISETP.GT.AND P3, PT, R178, 0x11, P1 ;  /* 0x00000011b200780c */ /* 0x000fe20000f64270 */
[--C-:B------:R-:W-:Y:S01]  /*3ea0*/  FFMA.FTZ R152, R151, c[0x0][0x29c], -R181.reuse ;  /* 0x0000a70097987a23 */ /* 0x100fe200000108b5 */
[C---:B------:R-:W-:Y:S01]  /*3eb0*/  F2FP.PACK_AB R151, R182.reuse, R183 ;  /* 0x000000b7b697723e */ /* 0x040fe200000000ff */
[--C-:B------:R-:W-:Y:S01]  /*3ec0*/  FFMA.FTZ R149, R149, c[0x0][0x29c], -R181.reuse ;  /* 0x0000a70095957a23 */ /* 0x100fe200000108b5 */
[----:B------:R-:W-:Y:S01]  /*3ed0*/  ISETP.LT.OR P3, PT, R179, 0x12, P3 ;  /* 0x00000012b300780c */ /* 0x000fe20001f61670 */
[----:B------:R1:W-:Y:S01]  /*3ee0*/  MUFU.EX2 R158, R152 ;  /* 0x00000098009e7308 */ /* 0x0003e20000000800 */
[----:B------:R-:W-:Y:S02]  /*3ef0*/  FMUL.FTZ R154, R182, R5 ;  /* 0x00000005b69a7220 */ /* 0x000fe40000410000 */
[----:B------:R-:W-:Y:S02]  /*3f00*/  FFMA.FTZ R5, -R189, R189, 1 ;  /* 0x3f800000bd057423 */ /* 0x000fe400000101bd */
[----:B----4-:R-:W-:Y:S02]  /*3f10*/  FMUL.FTZ R153, R173, R8 ;  /* 0x00000008ad997220 */ /* 0x010fe40000410000 */
[----:B------:R-:W-:Y:S02]  /*3f20*/  FMUL.FTZ R154, R154, R5 ;  /* 0x000000059a9a7220 */ /* 0x000fe40000410000 */
[----:B------:R-:W-:Y:S01]  /*3f30*/  FFMA.FTZ R8, -R191, R191, 1 ;  /* 0x3f800000bf087423 */ /* 0x000fe200000101bf */
[----:B------:R3:W-:Y:S01]  /*3f40*/  MUFU.EX2 R161, R149 ;  /* 0x0000009500a17308 */ /* 0x0007e20000000800 */
[----:B------:R-:W-:Y:S02]  /*3f50*/  FFMA.FTZ R5, -R188, R188, 1 ;  /* 0x3f800000bc057423 */ /* 0x000fe400000101bc */
[--C-:B------:R-:W-:Y:S02]  /*3f60*/  FADD.FTZ R16, R16, -R148.reuse ;  /* 0x8000009410107221 */ /* 0x100fe40000010000 */
[--C-:B------:R-:W-:Y:S02]  /*3f70*/  FADD.FTZ R17, R17, -R148.reuse ;  /* 0x8000009411117221 */ /* 0x100fe40000010000 */
[----:B------:R-:W-:Y:S02]  /*3f80*/  FMUL.FTZ R155, R183, R4 ;  /* 0x00000004b79b7220 */ /* 0x000fe40000410000 */
[----:B------:R-:W-:Y:S02]  /*3f90*/  FFMA.FTZ R4, -R190, R190, 1 ;  /* 0x3f800000be047423 */ /* 0x000fe400000101be */
[----:B------:R-:W-:Y:S02]  /*3fa0*/  FMUL.FTZ R153, R153, R8 ;  /* 0x0000000899997220 */ /* 0x000fe40000410000 */
[----:B--2---:R-:W-:Y:S02]  /*3fb0*/  FMUL.FTZ R17, R180, R17 ;  /* 0x00000011b4117220 */ /* 0x004fe40000410000 */
[----:B-1----:R-:W-:Y:S01]  /*3fc0*/  FMUL.FTZ R152, R172, R9 ;  /* 0x00000009ac987220 */ /* 0x002fe20000410000 */
[----:B------:R-:W-:Y:S01]  /*3fd0*/  F2FP.PACK_AB R9, R169, R170 ;  /* 0x000000aaa909723e */ /* 0x000fe200000000ff */
[----:B------:R-:W-:Y:S02]  /*3fe0*/  FFMA.FTZ R8, -R185, R185, 1 ;  /* 0x3f800000b9087423 */ /* 0x000fe400000101b9 */
[----:B------:R-:W-:Y:S02]  /*3ff0*/  FMUL.FTZ R152, R152, R5 ;  /* 0x0000000598987220 */ /* 0x000fe40000410000 */
[----:B------:R-:W-:Y:S02]  /*4000*/  FFMA.FTZ R5, -R184, R184, 1 ;  /* 0x3f800000b8057423 */ /* 0x000fe400000101b8 */
[--C-:B------:R-:W-:Y:S01]  /*4010*/  FADD.FTZ R12, R12, -R148.reuse ;  /* 0x800000940c0c7221 */ /* 0x100fe20000010000 */
[----:B---3--:R-:W-:Y:S01]  /*4020*/  FSEL R149, R196, -INF , !P3 ;  /* 0xff800000c4957808 */ /* 0x008fe20005800000 */
[----:B------:R-:W-:Y:S01]  /*4030*/  FADD.FTZ R13, R13, -R148 ;  /* 0x800000940d0d7221 */ /* 0x000fe20000010000 */
[----:B------:R-:W-:Y:S01]  /*4040*/  ISETP.GT.AND P3, PT, R178, 0x30, P1 ;  /* 0x00000030b200780c */ /* 0x000fe20000f64270 */
[----:B------:R-:W-:Y:S01]  /*4050*/  FMUL.FTZ R148, R168, R16 ;  /* 0x00000010a8947220 */ /* 0x000fe20000410000 */
[----:B------:R-:W-:Y:S01]  /*4060*/  ISETP.GT.AND P1, PT, R178, 0x31, P1 ;  /* 0x00000031b200780c */ /* 0x000fe20000f24270 */
[--C-:B------:R-:W-:Y:S01]  /*4070*/  FFMA.FTZ R149, R149, c[0x0][0x29c], -R181.reuse ;  /* 0x0000a70095957a23 */ /* 0x100fe200000108b5 */
[----:B------:R-:W-:Y:S01]  /*4080*/  ISETP.LT.OR P3, PT, R179, 0x31, P3 ;  /* 0x00000031b300780c */ /* 0x000fe20001f61670 */
[----:B------:R-:W-:Y:S01]  /*4090*/  FMUL.FTZ R155, R155, R4 ;  /* 0x000000049b9b7220 */ /* 0x000fe20000410000 */
[----:B------:R-:W-:Y:S01]  /*40a0*/  ISETP.LT.OR P1, PT, R179, 0x32, P1 ;  /* 0x00000032b300780c */ /* 0x000fe20000f21670 */
[----:B------:R1:W-:Y:S01]  /*40b0*/  MUFU.EX2 R160, R149 ;  /* 0x0000009500a07308 */ /* 0x0003e20000000800 */
[----:B------:R-:W2:Y:S01]  /*40c0*/  LDS R4, [R241.X4+0x201a0] ;  /* 0x0201a000f1047984 */ /* 0x000ea20000004800 */
[----:B------:R-:W-:Y:S02]  /*40d0*/  FMUL.FTZ R8, R148, R8 ;  /* 0x0000000894087220 */ /* 0x000fe40000410000 */
[----:B------:R-:W-:Y:S01]  /*40e0*/  FMUL.FTZ R148, R17, R5 ;  /* 0x0000000511947220 */ /* 0x000fe20000410000 */
[----:B------:R-:W-:Y:S01]  /*40f0*/  F2FP.PACK_AB R5, R162, R163 ;  /* 0x000000a3a205723e */ /* 0x000fe200000000ff */
[----:B------:R-:W-:Y:S01]  /*4100*/  FMUL.FTZ R156, R169, R13 ;  /* 0x0000000da99c7220 */ /* 0x000fe20000410000 */
[----:B------:R-:W-:Y:S01]  /*4110*/  STS [R244+0x20280], R151 ;  /* 0x02028097f4007388 */ /* 0x000fe20000000800 */
[----:B------:R-:W-:Y:S01]  /*4120*/  FFMA.FTZ R16, -R187, R187, 1 ;  /* 0x3f800000bb107423 */ /* 0x000fe200000101bb */
[----:B------:R-:W-:Y:S02]  /*4130*/  F2FP.PACK_AB R148, R148, R8 ;  /* 0x000000089494723e */ /* 0x000fe400000000ff */
[----:B------:R-:W-:Y:S02]  /*4140*/  F2FP.PACK_AB R13, R180, R168 ;  /* 0x000000a8b40d723e */ /* 0x000fe400000000ff */
[----:B------:R3:W-:Y:S01]  /*4150*/  STS [R244+0x20680], R5 ;  /* 0x02068005f4007388 */ /* 0x0007e20000000800 */
[----:B------:R-:W-:Y:S02]  /*4160*/  F2FP.PACK_AB R17, R152, R153 ;  /* 0x000000999811723e */ /* 0x000fe400000000ff */
[----:B-1----:R-:W-:Y:S05]  /*4170*/  FSEL R149, R194, -INF , !P5 ;  /* 0xff800000c2957808 */ /* 0x002fea0006800000 */
[--C-:B------:R-:W-:Y:S01]  /*4180*/  FFMA.FTZ R150, R149, c[0x0][0x29c], -R181.reuse ;  /* 0x0000a70095967a23 */ /* 0x100fe200000108b5 */
[----:B------:R-:W-:Y:S03]  /*4190*/  FSEL R149, R193, -INF , !P3 ;  /* 0xff800000c1957808 */ /* 0x000fe60005800000 */
[----:B------:R1:W4:Y:S02]  /*41a0*/  MUFU.EX2 R159, R150 ;  /* 0x00000096009f7308 */ /* 0x0003240000000800 */
[--C-:B------:R-:W-:Y:S02]  /*41b0*/  FFMA.FTZ R149, R149, c[0x0][0x29c], -R181.reuse ;  /* 0x0000a70095957a23 */ /* 0x100fe400000108b5 */
[--C-:B--2---:R-:W-:Y:S06]  /*41c0*/  FADD.FTZ R6, R6, -R4.reuse ;  /* 0x8000000406067221 */ /* 0x104fec0000010000 */
[----:B------:R2:W2:Y:S01]  /*41d0*/  MUFU.EX2 R157, R149 ;  /* 0x00000095009d7308 */ /* 0x0004a20000000800 */
[--C-:B------:R-:W-:Y:S02]  /*41e0*/  FADD.FTZ R7, R7, -R4.reuse ;  /* 0x8000000407077221 */ /* 0x100fe40000010000 */
[--C-:B------:R-:W-:Y:S02]  /*41f0*/  FADD.FTZ R11, R11, -R4.reuse ;  /* 0x800000040b0b7221 */ /* 0x100fe40000010000 */
[--C-:B------:R-:W-:Y:S02]  /*4200*/  FADD.FTZ R14, R14, -R4.reuse ;  /* 0x800000040e0e7221 */ /* 0x100fe40000010000 */
[--C-:B------:R-:W-:Y:S02]  /*4210*/  FADD.FTZ R15, R15, -R4.reuse ;  /* 0x800000040f0f7221 */ /* 0x100fe40000010000 */
[--C-:B------:R-:W-:Y:S02]  /*4220*/  FADD.FTZ R10, R10, -R4.reuse ;  /* 0x800000040a0a7221 */ /* 0x100fe40000010000 */
[--C-:B------:R-:W-:Y:S02]  /*4230*/  FADD.FTZ R18, R18, -R4.reuse ;  /* 0x8000000412127221 */ /* 0x100fe40000010000 */
[----:B------:R-:W-:Y:S01]  /*4240*/  FADD.FTZ R19, R19, -R4 ;  /* 0x8000000413137221 */ /* 0x000fe20000010000 */
[----:B-1----:R-:W-:Y:S01]  /*4250*/  FSEL R150, R192, -INF , !P1 ;  /* 0xff800000c0967808 */ /* 0x002fe20004800000 */
[----:B------:R-:W-:Y:S01]  /*4260*/  FFMA.FTZ R4, -R196, R196, 1 ;  /* 0x3f800000c4047423 */ /* 0x000fe200000101c4 */
[----:B----4-:R-:W-:Y:S02]  /*4270*/  F2FP.PACK_AB R8, R158, R159 ;  /* 0x0000009f9e08723e */ /* 0x010fe400000000ff */
[----:B------:R-:W-:Y:S01]  /*4280*/  PLOP3.LUT P1, PT, PT, PT, UP0, 0x80, 0x0 ;  /* 0x000000000000781c */ /* 0x000fe20003f2f008 */
[----:B------:R-:W-:Y:S01]  /*4290*/  FFMA.FTZ R181, R150, c[0x0][0x29c], -R181 ;  /* 0x0000a70096b57a23 */ /* 0x000fe200000108b5 */
[----:B------:R-:W-:Y:S01]  /*42a0*/  F2FP.PACK_AB R150, R172, R173 ;  /* 0x000000adac96723e */ /* 0x000fe200000000ff */
[----:B--2---:R-:W-:Y:S04]  /*42b0*/  FMUL.FTZ R149, R170, R12 ;  /* 0x0000000caa957220 */ /* 0x004fe80000410000 */
[----:B------:R-:W3:Y:S01]  /*42c0*/  MUFU.EX2 R181, R181 ;  /* 0x000000b500b57308 */ /* 0x000ee20000000800 */
[----:B------:R-:W-:Y:S01]  /*42d0*/  FFMA.FTZ R12, -R186, R186, 1 ;  /* 0x3f800000ba0c7423 */ /* 0x000fe200000101ba */
[----:B------:R-:W-:Y:S01]  /*42e0*/  STS [R247+0x20280], R150 ;  /* 0x02028096f7007388 */ /* 0x000fe20000000800 */
[----:B------:R-:W-:Y:S01]  /*42f0*/  FMUL.FTZ R149, R149, R16 ;  /* 0x0000001095957220 */ /* 0x000fe20000410000 */
[----:B------:R-:W-:Y:S01]  /*4300*/  F2FP.PACK_AB R16, R154, R155 ;  /* 0x0000009b9a10723e */ /* 0x000fe200000000ff */
[----:B------:R-:W-:Y:S02]  /*4310*/  FMUL.FTZ R12, R156, R12 ;  /* 0x0000000c9c0c7220 */ /* 0x000fe40000410000 */
[----:B------:R-:W-:Y:S03]  /*4320*/  FMUL.FTZ R18, R157, R18 ;  /* 0x000000129d127220 */ /* 0x000fe60000410000 */
[----:B------:R-:W-:Y:S02]  /*4330*/  F2FP.PACK_AB R149, R12, R149 ;  /* 0x000000950c95723e */ /* 0x000fe400000000ff */
[C---:B------:R-:W-:Y:S05]  /*4340*/  F2FP.PACK_AB R12, R160.reuse, R161 ;  /* 0x000000a1a00c723e */ /* 0x040fea00000000ff */
[----:B------:R1:W-:Y:S06]  /*4350*/  STS [R247+0x20680], R12 ;  /* 0x0206800cf7007388 */ /* 0x0003ec0000000800 */
[----:B------:R2:W-:Y:S01]  /*4360*/  STS [R245], R9 ;  /* 0x00000009f5007388 */ /* 0x0005e20000000800 */
[C---:B---3--:R-:W-:Y:S01]  /*4370*/  F2FP.PACK_AB R5, R181.reuse, R157 ;  /* 0x0000009db505723e */ /* 0x048fe200000000ff */
[----:B------:R-:W-:Y:S04]  /*4380*/  FMUL.FTZ R19, R181, R19 ;  /* 0x00000013b5137220 */ /* 0x000fe80000410000 */
[----:B------:R3:W-:Y:S06]  /*4390*/  STS [R245+0x400], R8 ;  /* 0x00040008f5007388 */ /* 0x0007ec0000000800 */
[----:B------:R4:W-:Y:S06]  /*43a0*/  STS [R246+0x400], R5 ;  /* 0x00040005f6007388 */ /* 0x0009ec0000000800 */
[----:B------:R4:W-:Y:S01]  /*43b0*/  STS [R246], R13 ;  /* 0x0000000df6007388 */ /* 0x0009e20000000800 */
[----:B-1----:R-:W-:Y:S05]  /*43c0*/  FMUL.FTZ R12, R160, R11 ;  /* 0x0000000ba00c7220 */ /* 0x002fea0000410000 */
[----:B------:R-:W-:Y:S01]  /*43d0*/  BAR.SYNC.DEFER_BLOCKING 0x0 ;  /* 0x0000000000007b1d */ /* 0x000fe20000010000 */
[----:B--2---:R-:W-:Y:S02]  /*43e0*/  FMUL.FTZ R9, R163, R6 ;  /* 0x00000006a3097220 */ /* 0x004fe40000410000 */
[----:B------:R-:W-:Y:S02]  /*43f0*/  FFMA.FTZ R6, -R199, R199, 1 ;  /* 0x3f800000c7067423 */ /* 0x000fe400000101c7 */
[----:B---3--:R-:W-:Y:S02]  /*4400*/  FMUL.FTZ R8, R162, R7 ;  /* 0x00000007a2087220 */ /* 0x008fe40000410000 */
[----:B------:R-:W-:Y:S02]  /*4410*/  FMUL.FTZ R7, R9, R6 ;  /* 0x0000000609077220 */ /* 0x000fe40000410000 */
[----:B------:R-:W-:Y:S02]  /*4420*/  FMUL.FTZ R9, R158, R15 ;  /* 0x0000000f9e097220 */ /* 0x000fe40000410000 */
[----:B----4-:R-:W-:Y:S04]  /*4430*/  FFMA.FTZ R5, -R198, R198, 1 ;  /* 0x3f800000c6057423 */ /* 0x010fe800000101c6 */
[----:B------:R-:W-:Y:S02]  /*4440*/  FMUL.FTZ R6, R8, R5 ;  /* 0x0000000508067220 */ /* 0x000fe40000410000 */
[----:B------:R-:W-:Y:S02]  /*4450*/  FMUL.FTZ R8, R12, R4 ;  /* 0x000000040c087220 */ /* 0x000fe40000410000 */
[----:B------:R-:W-:Y:S01]  /*4460*/  FMUL.FTZ R13, R161, R10 ;  /* 0x0000000aa10d7220 */ /* 0x000fe20000410000 */
[----:B------:R-:W-:Y:S01]  /*4470*/  F2FP.PACK_AB R4, R6, R7 ;  /* 0x000000070604723e */ /* 0x000fe200000000ff */
[----:B------:R-:W-:Y:S01]  /*4480*/  FFMA.FTZ R5, -R197, R197, 1 ;  /* 0x3f800000c5057423 */ /* 0x000fe200000101c5 */
[----:B------:R-:W-:Y:S01]  /*4490*/  STS [R244+0x22280], R16 ;  /* 0x02228010f4007388 */ /* 0x000fe20000000800 */
[----:B------:R-:W-:Y:S02]  /*44a0*/  FFMA.FTZ R6, -R195, R195, 1 ;  /* 0x3f800000c3067423 */ /* 0x000fe400000101c3 */
[----:B------:R-:W-:Y:S02]  /*44b0*/  FMUL.FTZ R11, R13, R5 ;  /* 0x000000050d0b7220 */ /* 0x000fe40000410000 */
[----:B------:R-:W-:Y:S01]  /*44c0*/  FMUL.FTZ R10, R159, R14 ;  /* 0x0000000e9f0a7220 */ /* 0x000fe20000410000 */
[----:B------:R1:W-:Y:S01]  /*44d0*/  STS [R244+0x22680], R4 ;  /* 0x02268004f4007388 */ /* 0x0003e20000000800 */
[----:B------:R-:W-:Y:S02]  /*44e0*/  FFMA.FTZ R5, -R194, R194, 1 ;  /* 0x3f800000c2057423 */ /* 0x000fe400000101c2 */
[----:B------:R-:W-:Y:S01]  /*44f0*/  FMUL.FTZ R9, R9, R6 ;  /* 0x0000000609097220 */ /* 0x000fe20000410000 */
[----:B------:R-:W-:Y:S01]  /*4500*/  F2FP.PACK_AB R6, R8, R11 ;  /* 0x0000000b0806723e */ /* 0x000fe200000000ff */
[----:B------:R-:W-:Y:S01]  /*4510*/  FMUL.FTZ R10, R10, R5 ;  /* 0x000000050a0a7220 */ /* 0x000fe20000410000 */
[----:B------:R-:W-:Y:S01]  /*4520*/  STS [R247+0x22280], R17 ;  /* 0x02228011f7007388 */ /* 0x000fe20000000800 */
[----:B------:R-:W-:Y:S02]  /*4530*/  FFMA.FTZ R7, -R193, R193, 1 ;  /* 0x3f800000c1077423 */ /* 0x000fe400000101c1 */
[----:B------:R-:W-:Y:S02]  /*4540*/  FFMA.FTZ R5, -R192, R192, 1 ;  /* 0x3f800000c0057423 */ /* 0x000fe400000101c0 */
[----:B------:R-:W-:Y:S01]  /*4550*/  FMUL.FTZ R8, R18, R7 ;  /* 0x0000000712087220 */ /* 0x000fe20000410000 */
[----:B------:R-:W-:Y:S01]  /*4560*/  STS [R247+0x22680], R6 ;  /* 0x02268006f7007388 */ /* 0x000fe20000000800 */
[----:B------:R-:W-:Y:S01]  /*4570*/  FMUL.FTZ R7, R19, R5 ;  /* 0x0000000513077220 */ /* 0x000fe20000410000 */
[----:B------:R-:W-:Y:S04]  /*4580*/  F2FP.PACK_AB R5, R9, R10 ;  /* 0x0000000a0905723e */ /* 0x000fe800000000ff */
[----:B------:R-:W-:Y:S06]  /*4590*/  STS [R245+0x2000], R149 ;  /* 0x00200095f5007388 */ /* 0x000fec0000000800 */
[----:B------:R-:W-:Y:S01]  /*45a0*/  STS [R245+0x2400], R5 ;  /* 0x00240005f5007388 */ /* 0x000fe20000000800 */
[----:B-1----:R-:W-:Y:S05]  /*45b0*/  F2FP.PACK_AB R4, R7, R8 ;  /* 0x000000080704723e */ /* 0x002fea00000000ff */
[----:B------:R-:W-:Y:S06]  /*45c0*/  STS [R246+0x2000], R148 ;  /* 0x00200094f6007388 */ /* 0x000fec0000000800 */
[----:B------:R-:W-:Y:S06]  /*45d0*/  STS [R246+0x2400], R4 ;  /* 0x00240004f6007388 */ /* 0x000fec0000000800 */
[----:B------:R-:W-:Y:S06]  /*45e0*/  LDSM.16.MT88.4 R4, [R235+0x20280] ;  /* 0x02028000eb04783b */ /* 0x000fec0000004200 */
[----:B------:R-:W1:Y:S06]  /*45f0*/  LDSM.16.MT88.4 R8, [R0+0x18080] ;  /* 0x018080000008783b */ /* 0x000e6c0000004200 */
[----:B------:R-:W2:Y:S06]  /*4600*/  LDSM.16.MT88.4 R12, [R232+0x20280] ;  /* 0x02028000e80c783b */ /* 0x000eac0000004200 */
[----:B------:R-:W3:Y:S06]  /*4610*/  LDSM.16.MT88.4 R16, [R0+0x1a080] ;  /* 0x01a080000010783b */ /* 0x000eec0000004200 */
[----:B------:R-:W4:Y:S06]  /*4620*/  LDSM.16.MT88.4 R148, [R0+0x1c080] ;  /* 0x01c080000094783b */ /* 0x000f2c0000004200 */
[----:B------:R-:W3:Y:S06]  /*4630*/  LDSM.16.MT88.4 R152, [R0+0x1e080] ;  /* 0x01e080000098783b */ /* 0x000eec0000004200 */
[----:B------:R-:W-:Y:S06]  /*4640*/  LDSM.16.MT88.4 R156, [R235+0x20a80] ;  /* 0x020a8000eb9c783b */ /* 0x000fec0000004200 */
[----:B------:R-:W4:Y:S01]  /*4650*/  LDSM.16.MT88.4 R160, [R0+0x18880] ;  /* 0x0188800000a0783b */ /* 0x000f220000004200 */
[-C--:B-1----:R-:W-:Y:S05]  /*4660*/  HMMA.16816.F32 R20, R4, R8.reuse, R20 ;  /* 0x000000080414723c */ /* 0x082fea0000001814 */
[----:B------:R-:W1:Y:S03]  /*4670*/  LDSM.16.MT88.4 R164, [R232+0x20a80] ;  /* 0x020a8000e8a4783b */ /* 0x000e660000004200 */
[C---:B--2---:R-:W-:Y:S03]  /*4680*/  HMMA.16816.F32 R24, R12.reuse, R8, R24 ;  /* 0x000000080c18723c */ /* 0x044fe60000001818 */
[----:B------:R-:W2:Y:S06]  /*4690*/  LDSM.16.MT88.4 R168, [R0+0x1a880] ;  /* 0x01a8800000a8783b */ /* 0x000eac0000004200 */
[----:B------:R-:W-:Y:S01]  /*46a0*/  LDSM.16.MT88.4 R172, [R0+0x19880] ;  /* 0x0198800000ac783b */ /* 0x000fe20000004200 */
[-C--:B------:R-:W-:Y:S05]  /*46b0*/  HMMA.16816.F32 R28, R12, R10.reuse, R28 ;  /* 0x0000000a0c1c723c */ /* 0x080fea000000181c */
[----:B------:R-:W-:Y:S03]  /*46c0*/  LDSM.16.MT88.4 R176, [R232+0x21a80] ;  /* 0x021a8000e8b0783b */ /* 0x000fe60000004200 */
[C---:B------:R-:W-:Y:S03]  /*46d0*/  HMMA.16816.F32 R32, R4.reuse, R10, R32 ;  /* 0x0000000a0420723c */ /* 0x040fe60000001820 */
[----:B------:R-:W1:Y:S05]  /*46e0*/  LDSM.16.MT88.4 R8, [R0+0x1c880] ;  /* 0x01c880000008783b */ /* 0x000e6a0000004200 */
        /* <DEDUP_REMOVED lines=15> */
[----:B------:R-:W4:Y:S06]  /*47e0*/  LDSM.16.MT88.4 R4, [R235+0x21280] ;  /* 0x02128000eb04783b */ /* 0x000f2c0000004200 */
[----:B------:R-:W3:Y:S01]  /*47f0*/  LDSM.16.MT88.4 R152, [R0+0x1b080] ;  /* 0x01b080000098783b */ /* 0x000ee20000004200 */
[-C--:B------:R-:W-:Y:S08]  /*4800*/  HMMA.16816.F32 R20, R156, R160.reuse, R20 ;  /* 0x000000a09c14723c */ /* 0x080ff00000001814 */
[C---:B-1----:R-:W-:Y:S08]  /*4810*/  HMMA.16816.F32 R24, R164.reuse, R160, R24 ;  /* 0x000000a0a418723c */ /* 0x042ff00000001818 */
        /* <DEDUP_REMOVED lines=8> */
[-C--:B------:R-:W-:Y:S08]  /*48a0*/  HMMA.16816.F32 R52, R156, R8.reuse, R52 ;  /* 0x000000089c34723c */ /* 0x080ff00000001834 */
[C---:B------:R-:W-:Y:S08]  /*48b0*/  HMMA.16816.F32 R56, R164.reuse, R8, R56 ;  /* 0x00000008a438723c */ /* 0x040ff00000001838 */
[-C--:B------:R-:W-:Y:S08]  /*48c0*/  HMMA.16816.F32 R60, R164, R10.reuse, R60 ;  /* 0x0000000aa43c723c */ /* 0x080ff0000000183c */
[C---:B------:R-:W-:Y:S01]  /*48d0*/  HMMA.16816.F32 R64, R156.reuse, R10, R64 ;  /* 0x0000000a9c40723c */ /* 0x040fe20000001840 */
[----:B------:R-:W1:Y:S07]  /*48e0*/  LDSM.16.MT88.4 R8, [R235+0x21a80] ;  /* 0x021a8000eb08783b */ /* 0x000e6e0000004200 */
        /* <DEDUP_REMOVED lines=10> */
[----:B------:R-:W4:Y:S06]  /*4990*/  LDSM.16.MT88.4 R16, [R0+0x1f880] ;  /* 0x01f880000010783b */ /* 0x000f2c0000004200 */
[----:B------:R-:W-:Y:S01]  /*49a0*/  BAR.SYNC.DEFER_BLOCKING 0x0 ;  /* 0x0000000000007b1d */ /* 0x000fe20000010000 */
[-C--:B------:R-:W-:Y:S08]  /*49b0*/  HMMA.16816.F32 R36, R4, R152.reuse, R36 ;  /* 0x000000980424723c */ /* 0x080ff00000001824 */
[C---:B------:R-:W-:Y:S08]  /*49c0*/  HMMA.16816.F32 R40, R148.reuse, R152, R40 ;  /* 0x000000989428723c */ /* 0x040ff00000001828 */
[-C--:B------:R-:W-:Y:S08]  /*49d0*/  HMMA.16816.F32 R44, R148, R154.reuse, R44 ;  /* 0x0000009a942c723c */ /* 0x080ff0000000182c */
[C---:B------:R-:W-:Y:S08]  /*49e0*/  HMMA.16816.F32 R48, R4.reuse, R154, R48 ;  /* 0x0000009a0430723c */ /* 0x040ff00000001830 */
[-C--:B-1----:R-:W-:Y:S08]  /*49f0*/  HMMA.16816.F32 R52, R4, R160.reuse, R52 ;  /* 0x000000a00434723c */ /* 0x082ff00000001834 */
[C---:B------:R-:W-:Y:S08]  /*4a00*/  HMMA.16816.F32 R56, R148.reuse, R160, R56 ;  /* 0x000000a09438723c */ /* 0x040ff00000001838 */
[-C--:B------:R-:W-:Y:S08]  /*4a10*/  HMMA.16816.F32 R60, R148, R162.reuse, R60 ;  /* 0x000000a2943c723c */ /* 0x080ff0000000183c */
[C---:B------:R-:W-:Y:S08]  /*4a20*/  HMMA.16816.F32 R64, R4.reuse, R162, R64 ;  /* 0x000000a20440723c */ /* 0x040ff00000001840 */
[-C--:B--2---:R-:W-:Y:S08]  /*4a30*/  HMMA.16816.F32 R68, R4, R168.reuse, R68 ;  /* 0x000000a80444723c */ /* 0x084ff00000001844 */
[C---:B------:R-:W-:Y:S08]  /*4a40*/  HMMA.16816.F32 R72, R148.reuse, R168, R72 ;  /* 0x000000a89448723c */ /* 0x040ff00000001848 */
[-C--:B------:R-:W-:Y:S01]  /*4a50*/  HMMA.16816.F32 R76, R148, R170.reuse, R76 ;  /* 0x000000aa944c723c */ /* 0x080fe2000000184c */
[----:B------:R1:W2:Y:S06]  /*4a60*/  LDSM.16.MT88.4 R152, [R232+0x22280] ;  /* 0x02228000e898783b */ /* 0x0002ac0000004200 */
[----:B------:R1:W1:Y:S01]  /*4a70*/  LDSM.16.MT88.4 R148, [R0+0x10080] ;  /* 0x010080000094783b */ /* 0x0002620000004200 */
[----:B------:R-:W-:Y:S05]  /*4a80*/  HMMA.16816.F32 R80, R4, R170, R80 ;  /* 0x000000aa0450723c */ /* 0x000fea0000001850 */
[----:B------:R1:W1:Y:S03]  /*4a90*/  LDSM.16.MT88.4 R4, [R235+0x22280] ;  /* 0x02228000eb04783b */ /* 0x0002660000004200 */
[-C--:B------:R-:W-:Y:S03]  /*4aa0*/  HMMA.16816.F32 R20, R8, R172.reuse, R20 ;  /* 0x000000ac0814723c */ /* 0x080fe60000001814 */
[----:B------:R1:W1:Y:S05]  /*4ab0*/  LDSM.16.MT88.4 R156, [R0+0x12080] ;  /* 0x01208000009c783b */ /* 0x00026a0000004200 */
[C---:B------:R-:W-:Y:S01]  /*4ac0*/  HMMA.16816.F32 R24, R176.reuse, R172, R24 ;  /* 0x000000acb018723c */ /* 0x040fe20000001818 */
[----:B------:R1:W1:Y:S06]  /*4ad0*/  LDSM.16.MT88.4 R160, [R0+0x14080] ;  /* 0x0140800000a0783b */ /* 0x00026c0000004200 */
[----:B------:R1:W1:Y:S01]  /*4ae0*/  LDSM.16.MT88.4 R168, [R0+0x16080] ;  /* 0x0160800000a8783b */ /* 0x0002620000004200 */
[-C--:B------:R-:W-:Y:S05]  /*4af0*/  HMMA.16816.F32 R28, R176, R174.reuse, R28 ;  /* 0x000000aeb01c723c */ /* 0x080fea000000181c */
[----:B------:R1:W1:Y:S03]  /*4b00*/  LDSM.16.MT88.4 R184, [R232+0x22a80] ;  /* 0x022a8000e8b8783b */ /* 0x0002660000004200 */
[C---:B------:R-:W-:Y:S03]  /*4b10*/  HMMA.16816.F32 R32, R8.reuse, R174, R32 ;  /* 0x000000ae0820723c */ /* 0x040fe60000001820 */
[----:B------:R1:W1:Y:S05]  /*4b20*/  LDSM.16.MT88.4 R172, [R235+0x22a80] ;  /* 0x022a8000ebac783b */ /* 0x00026a0000004200 */
[-C--:B---3--:R-:W-:Y:S01]  /*4b30*/  HMMA.16816.F32 R36, R8, R164.reuse, R36 ;  /* 0x000000a40824723c */ /* 0x088fe20000001824 */
[----:B------:R3:W1:Y:S06]  /*4b40*/  LDSM.16.MT88.4 R180, [R0+0x10880] ;  /* 0x0108800000b4783b */ /* 0x00066c0000004200 */
[----:B------:R3:W1:Y:S01]  /*4b50*/  LDSM.16.MT88.4 R188, [R0+0x12880] ;  /* 0x0128800000bc783b */ /* 0x0006620000004200 */
[C---:B------:R-:W-:Y:S05]  /*4b60*/  HMMA.16816.F32 R40, R176.reuse, R164, R40 ;  /* 0x000000a4b028723c */ /* 0x040fea0000001828 */
[----:B------:R3:W1:Y:S03]  /*4b70*/  LDSM.16.MT88.4 R192, [R0+0x14880] ;  /* 0x0148800000c0783b */ /* 0x0006660000004200 */
[-C--:B------:R-:W-:Y:S03]  /*4b80*/  HMMA.16816.F32 R44, R176, R166.reuse, R44 ;  /* 0x000000a6b02c723c */ /* 0x080fe6000000182c */
[----:B------:R3:W1:Y:S05]  /*4b90*/  LDSM.16.MT88.4 R196, [R0+0x16880] ;  /* 0x0168800000c4783b */ /* 0x00066a0000004200 */
[C---:B------:R-:W-:Y:S08]  /*4ba0*/  HMMA.16816.F32 R48, R8.reuse, R166, R48 ;  /* 0x000000a60830723c */ /* 0x040ff00000001830 */
        /* <DEDUP_REMOVED lines=11> */
[----:B------:R-:W-:Y:S01]  /*4c60*/  USHF.L.U32 UR17, UR14, 0x6, URZ ;  /* 0x000000060e117899 */ /* 0x000fe2000800063f */
[----:B-----5:R-:W-:Y:S01]  /*4c70*/  IMAD.MOV.U32 R8, RZ, RZ, R224 ;  /* 0x000000ffff087224 */ /* 0x020fe200078e00e0 */
[----:B------:R-:W-:Y:S01]  /*4c80*/  USHF.R.S32.HI UR12, URZ, 0x1f, UR14 ;  /* 0x0000001f3f0c7899 */ /* 0x000fe2000801140e */
[----:B------:R-:W3:Y:S01]  /*4c90*/  LDL R200, [R1+0x24] ;  /* 0x0000240001c87983 */ /* 0x000ee20000100800 */
[----:B------:R-:W-:Y:S01]  /*4ca0*/  IMAD.MOV.U32 R9, RZ, RZ, R225 ;  /* 0x000000ffff097224 */ /* 0x000fe200078e00e1 */
[----:B------:R-:W-:Y:S01]  /*4cb0*/  USHF.R.S32.HI UR13, URZ, 0x1f, UR17 ;  /* 0x0000001f3f0d7899 */ /* 0x000fe20008011411 */
[----:B------:R-:W-:Y:S01]  /*4cc0*/  IMAD.U32 R15, RZ, RZ, UR17 ;  /* 0x00000011ff0f7e24 */ /* 0x000fe2000f8e00ff */
[----:B------:R-:W1:Y:S01]  /*4cd0*/  S2R R11, SR_CTAID.Y ;  /* 0x00000000000b7919 */ /* 0x000e620000002600 */
[----:B------:R-:W-:Y:S01]  /*4ce0*/  ULDC.64 UR4, c[0x0][0x208] ;  /* 0x0000820000047ab9 */ /* 0x000fe20000000a00 */
[----:B------:R-:W-:Y:S01]  /*4cf0*/  IMAD.U32 R16, RZ, RZ, UR7 ;  /* 0x00000007ff107e24 */ /* 0x000fe2000f8e00ff */
[----:B------:R-:W-:Y:S01]  /*4d00*/  UIMAD UR12, UR12, UR4, URZ ;  /* 0x000000040c0c72a4 */ /* 0x000fe2000f8e023f */
[----:B------:R-:W-:Y:S01]  /*4d10*/  IMAD.U32 R17, RZ, RZ, UR13 ;  /* 0x0000000dff117e24 */ /* 0x000fe2000f8e00ff */
[----:B------:R-:W-:Y:S02]  /*4d20*/  UIMAD.WIDE.U32 UR24, UR14, UR4, URZ ;  /* 0x000000040e1872a5 */ /* 0x000fe4000f8e003f */
[----:B------:R-:W-:Y:S02]  /*4d30*/  UIMAD UR12, UR14, UR5, UR12 ;  /* 0x000000050e0c72a4 */ /* 0x000fe4000f8e020c */
[----:B------:R-:W-:Y:S02]  /*4d40*/  USHF.L.U32 UR4, UR24, 0x6, URZ ;  /* 0x0000000618047899 */ /* 0x000fe4000800063f */
[----:B------:R-:W-:Y:S04]  /*4d50*/  UIADD3 UR12, UR25, UR12, URZ ;  /* 0x0000000c190c7290 */ /* 0x000fe8000fffe03f */
[----:B------:R-:W-:Y:S01]  /*4d60*/  USHF.L.U64.HI UR12, UR24, 0x6, UR12 ;  /* 0x00000006180c7899 */ /* 0x000fe2000801020c */
[----:B-1----:R-:W-:Y:S01]  /*4d70*/  SHF.R.S32.HI R10, RZ, 0x1f, R11 ;  /* 0x0000001fff0a7819 */ /* 0x002fe2000001140b */
[----:B------:R-:W-:Y:S04]  /*4d80*/  IMAD.WIDE.U32 R8, R11, c[0x0][0x288], R8 ;  /* 0x0000a2000b087a25 */ /* 0x000fe800078e0008 */
[----:B------:R-:W-:Y:S01]  /*4d90*/  IMAD R10, R10, c[0x0][0x288], RZ ;  /* 0x0000a2000a0a7a24 */ /* 0x000fe200078e02ff */
[----:B------:R-:W-:Y:S03]  /*4da0*/  IADD3 R15, P3, P1, R15, UR18, R8 ;  /* 0x000000120f0f7c10 */ /* 0x000fe6000f97e008 */
[----:B------:R-:W-:Y:S02]  /*4db0*/  IMAD R10, R11, c[0x0][0x28c], R10 ;  /* 0x0000a3000b0a7a24 */ /* 0x000fe400078e020a */
[----:B------:R-:W-:Y:S02]  /*4dc0*/  IMAD.U32 R11, RZ, RZ, UR6 ;  /* 0x00000006ff0b7e24 */ /* 0x000fe4000f8e00ff */
[----:B------:R-:W-:Y:S05]  /*4dd0*/  IMAD.IADD R8, R9, 0x1, R10 ;  /* 0x0000000109087824 */ /* 0x000fea00078e020a */
[----:B------:R-:W-:Y:S01]  /*4de0*/  IADD3.X R17, R17, UR9, R8, P3, P1 ;  /* 0x0000000911117c10 */ /* 0x000fe20009fe2408 */
[----:B------:R-:W-:Y:S05]  /*4df0*/  IMAD.U32 R8, RZ, RZ, UR17 ;  /* 0x00000011ff087e24 */ /* 0x000fea000f8e00ff */
[----:B------:R-:W-:Y:S04]  /*4e00*/  IADD3 R8, -R250, c[0x0][0x168], -R8 ;  /* 0x00005a00fa087a10 */ /* 0x000fe80007ffe908 */
[C---:B------:R-:W-:Y:S02]  /*4e10*/  ISETP.LT.OR P6, PT, R8.reuse, 0x1, !P5 ;  /* 0x000000010800780c */ /* 0x040fe40006fc1670 */
[----:B------:R-:W-:Y:S02]  /*4e20*/  ISETP.LT.OR P5, PT, R8, 0x21, !P5 ;  /* 0x000000210800780c */ /* 0x000fe40006fa1670 */
[C---:B--2---:R-:W-:Y:S02]  /*4e30*/  IADD3 R9, P4, R202.reuse, UR4, RZ ;  /* 0x00000004ca097c10 */ /* 0x044fe4000ff9e0ff */
[----:B------:R-:W-:Y:S02]  /*4e40*/  IADD3 R11, P3, P1, R202, UR4, R11 ;  /* 0x00000004ca0b7c10 */ /* 0x000fe4000f97e00b */
[C---:B---3--:R-:W-:Y:S02]  /*4e50*/  IADD3.X R13, R200.reuse, UR12, RZ, P4, !PT ;  /* 0x0000000cc80d7c10 */ /* 0x048fe4000a7fe4ff */
[----:B------:R-:W-:Y:S02]  /*4e60*/  LEA R12, P4, R9, c[0x0][0x1f0], 0x1 ;  /* 0x00007c00090c7a11 */ /* 0x000fe400078808ff */
[----:B------:R-:W-:Y:S02]  /*4e70*/  IADD3.X R16, R200, UR12, R16, P3, P1 ;  /* 0x0000000cc8107c10 */ /* 0x000fe40009fe2410 */
[----:B------:R-:W-:Y:S02]  /*4e80*/  LEA R10, P3, R11, c[0x0][0x1f0], 0x1 ;  /* 0x00007c000b0a7a11 */ /* 0x000fe400078608ff */
[----:B------:R-:W-:Y:S02]  /*4e90*/  LEA R14, P1, R15, c[0x0][0x280], 0x2 ;  /* 0x0000a0000f0e7a11 */ /* 0x000fe400078210ff */
[----:B------:R-:W-:Y:S02]  /*4ea0*/  LEA.HI.X R13, R9, c[0x0][0x1f4], R13, 0x1, P4 ;  /* 0x00007d00090d7a11 */ /* 0x000fe400020f0c0d */
[----:B------:R-:W-:Y:S02]  /*4eb0*/  LOP3.LUT P4, RZ, R242, 0x2, RZ, 0xc0, !PT ;  /* 0x00000002f2ff7812 */ /* 0x000fe4000788c0ff */
[----:B------:R-:W-:Y:S01]  /*4ec0*/  LEA.HI.X R11, R11, c[0x0][0x1f4], R16, 0x1, P3 ;  /* 0x00007d000b0b7a11 */ /* 0x000fe200018f0c10 */
[----:B------:R-:W-:Y:S01]  /*4ed0*/  @!PT LDS RZ, [RZ] ;  /* 0x00000000fffff984 */ /* 0x000fe20000000800 */
[----:B------:R-:W-:Y:S01]  /*4ee0*/  @!PT LDS RZ, [RZ] ;  /* 0x00000000fffff984 */ /* 0x000fe20000000800 */
[----:B------:R-:W-:Y:S01]  /*4ef0*/  @!PT LDS RZ, [RZ] ;  /* 0x00000000fffff984 */ /* 0x000fe20000000800 */
[----:B------:R1:W-:Y:S01]  /*4f00*/  LDGSTS.E.BYPASS.LTC128B.128 [R240+0x18080], [R12.64], !P6 ;  /* 0x180800000cf07fae */ /* 0x0003e2000f101d56 */
[----:B------:R-:W-:Y:S02]  /*4f10*/  LEA.HI.X R15, R15, c[0x0][0x284], R17, 0x2, P1 ;  /* 0x0000a1000f0f7a11 */ /* 0x000fe400008f1411 */
[----:B------:R-:W-:Y:S02]  /*4f20*/  ISETP.LT.OR P3, PT, R8, 0x1, !P4 ;  /* 0x000000010800780c */ /* 0x000fe40006761670 */
[----:B------:R-:W-:Y:S02]  /*4f30*/  LOP3.LUT P1, RZ, R242, 0x4, RZ, 0xc0, !PT ;  /* 0x00000004f2ff7812 */ /* 0x000fe4000782c0ff */
[C---:B------:R-:W-:Y:S02]  /*4f40*/  ISETP.LT.OR P4, PT, R8.reuse, 0x21, !P4 ;  /* 0x000000210800780c */ /* 0x040fe40006781670 */
[C---:B------:R-:W-:Y:S02]  /*4f50*/  ISETP.LT.OR P6, PT, R8.reuse, 0x1, !P1 ;  /* 0x000000010800780c */ /* 0x040fe40004fc1670 */
[----:B------:R-:W-:Y:S05]  /*4f60*/  ISETP.LT.OR P1, PT, R8, 0x21, !P1 ;  /* 0x000000210800780c */ /* 0x000fea0004f21670 */
[----:B------:R1:W-:Y:S01]  /*4f70*/  LDGSTS.E.BYPASS.LTC128B.128 [R240+0x1a080], [R12.64+0x80], !P3 ;  /* 0x1a0800800cf07fae */ /* 0x0003e2000d901d56 */
[----:B------:R-:W-:Y:S05]  /*4f80*/  LOP3.LUT P3, RZ, R242, 0x8, RZ, 0xc0, !PT ;  /* 0x00000008f2ff7812 */ /* 0x000fea000786c0ff */
[----:B------:R1:W-:Y:S01]  /*4f90*/  LDGSTS.E.BYPASS.LTC128B.128 [R240+0x1c080], [R12.64+0x100], !P6 ;  /* 0x1c0801000cf07fae */ /* 0x0003e2000f101d56 */
[C---:B------:R-:W-:Y:S02]  /*4fa0*/  ISETP.LT.OR P6, PT, R8.reuse, 0x1, !P3 ;  /* 0x000000010800780c */ /* 0x040fe40005fc1670 */
[----:B------:R-:W-:Y:S01]  /*4fb0*/  ISETP.LT.OR P3, PT, R8, 0x21, !P3 ;  /* 0x000000210800780c */ /* 0x000fe20005f61670 */
[----:B------:R-:W-:Y:S10]  /*4fc0*/  @!P0 IMAD.SHL.U32 R8, R248, 0x10, RZ ;  /* 0x00000010f8088824 */ /* 0x000ff400078e00ff */
[----:B------:R1:W-:Y:S04]  /*4fd0*/  LDGSTS.E.BYPASS.LTC128B.128 [R240+0x1e080], [R12.64+0x180], !P6 ;  /* 0x1e0801800cf07fae */ /* 0x0003e8000f101d56 */
[----:B------:R1:W-:Y:S04]  /*4fe0*/  LDGSTS.E.BYPASS.LTC128B.128 [R240+0x19080], [R10.64], !P5 ;  /* 0x190800000af07fae */ /* 0x0003e8000e901d56 */
[----:B------:R1:W-:Y:S04]  /*4ff0*/  LDGSTS.E.BYPASS.LTC128B.128 [R240+0x1b080], [R10.64+0x80], !P4 ;  /* 0x1b0800800af07fae */ /* 0x0003e8000e101d56 */
[----:B------:R1:W-:Y:S04]  /*5000*/  LDGSTS.E.BYPASS.LTC128B.128 [R240+0x1d080], [R10.64+0x100], !P1 ;  /* 0x1d0801000af07fae */ /* 0x0003e8000c901d56 */
[----:B------:R1:W-:Y:S04]  /*5010*/  LDGSTS.E.BYPASS.LTC128B.128 [R240+0x1f080], [R10.64+0x180], !P3 ;  /* 0x1f0801800af07fae */ /* 0x0003e8000d901d56 */
[----:B------:R1:W-:Y:S02]  /*5020*/  @!P0 LDGSTS.E.BYPASS.LTC128B.128 [R8+0x20180], [R14.64] ;  /* 0x201800000e088fae */ /* 0x0003e4000b901d56 */
.L_x_705:
[-C--:B-123--:R-:W-:Y:S01]  /*5030*/  HMMA.16816.F32 R84, R4, R148.reuse, R84 ;  /* 0x000000940454723c */ /* 0x08efe20000001854 */
[----:B------:R-:W-:Y:S01]  /*5040*/  LDSM.16.MT88.4 R8, [R0+0x11080] ;  /* 0x011080000008783b */ /* 0x000fe20000004200 */
[----:B------:R-:W-:Y:S06]  /*5050*/  PLOP3.LUT P1, PT, PT, PT, UP0, 0x80, 0x0 ;  /* 0x000000000000781c */ /* 0x000fec0003f2f008 */
        /* <DEDUP_REMOVED lines=91> */
[----:B-----5:R-:W-:Y:S01]  /*5610*/  IMAD.MOV.U32 R180, RZ, RZ, R224 ;  /* 0x000000ffffb47224 */ /* 0x020fe200078e00e0 */
[----:B------:R-:W-:Y:S01]  /*5620*/  USHF.R.S32.HI UR17, URZ, 0x1f, UR14 ;  /* 0x0000001f3f117899 */ /* 0x000fe2000801140e */
[----:B------:R-:W-:Y:S01]  /*5630*/  IMAD.MOV.U32 R181, RZ, RZ, R225 ;  /* 0x000000ffffb57224 */ /* 0x000fe200078e00e1 */
[----:B----4-:R-:W4:Y:S01]  /*5640*/  LDL R224, [R1+0x28] ;  /* 0x0000280001e07983 */ /* 0x010f220000100800 */
[----:B------:R-:W-:Y:S01]  /*5650*/  USHF.L.U32 UR13, UR14, 0x6, URZ ;  /* 0x000000060e0d7899 */ /* 0x000fe2000800063f */
[----:B------:R-:W-:Y:S01]  /*5660*/  IMAD.MOV.U32 R4, RZ, RZ, R180 ;  /* 0x000000ffff047224 */ /* 0x000fe200078e00b4 */
[----:B------:R-:W-:Y:S01]  /*5670*/  ULDC.64 UR4, c[0x0][0x178] ;  /* 0x00005e0000047ab9 */ /* 0x000fe20000000a00 */
[----:B------:R-:W3:Y:S01]  /*5680*/  S2R R7, SR_CTAID.Y ;  /* 0x0000000000077919 */ /* 0x000ee20000002600 */
[----:B------:R-:W-:Y:S01]  /*5690*/  IMAD.MOV.U32 R5, RZ, RZ, R181 ;  /* 0x000000ffff057224 */ /* 0x000fe200078e00b5 */
[----:B------:R-:W-:Y:S01]  /*56a0*/  UIMAD UR17, UR17, UR4, URZ ;  /* 0x00000004111172a4 */ /* 0x000fe2000f8e023f */
[----:B------:R-:W-:Y:S01]  /*56b0*/  IMAD.U32 R11, RZ, RZ, UR13 ;  /* 0x0000000dff0b7e24 */ /* 0x000fe2000f8e00ff */
[----:B------:R-:W-:Y:S02]  /*56c0*/  USHF.R.S32.HI UR12, URZ, 0x1f, UR13 ;  /* 0x0000001f3f0c7899 */ /* 0x000fe4000801140d */
[----:B------:R-:W-:Y:S02]  /*56d0*/  UIMAD.WIDE.U32 UR26, UR14, UR4, URZ ;  /* 0x000000040e1a72a5 */ /* 0x000fe4000f8e003f */
[----:B------:R-:W-:Y:S02]  /*56e0*/  UIMAD UR17, UR14, UR5, UR17 ;  /* 0x000000050e1172a4 */ /* 0x000fe4000f8e0211 */
[----:B------:R-:W-:Y:S01]  /*56f0*/  USHF.L.U32 UR24, UR26, 0x6, URZ ;  /* 0x000000061a187899 */ /* 0x000fe2000800063f */
[----:B------:R-:W-:Y:S01]  /*5700*/  IMAD.U32 R13, RZ, RZ, UR12 ;  /* 0x0000000cff0d7e24 */ /* 0x000fe2000f8e00ff */
[----:B------:R-:W-:Y:S02]  /*5710*/  UIADD3 UR17, UR27, UR17, URZ ;  /* 0x000000111b117290 */ /* 0x000fe4000fffe03f */
[----:B------:R-:W-:Y:S02]  /*5720*/  ULEA UR12, UP0, UR4, UR24, 0x5 ;  /* 0x00000018040c7291 */ /* 0x000fe4000f80283f */
[----:B------:R-:W-:Y:S04]  /*5730*/  USHF.L.U64.HI UR17, UR26, 0x6, UR17 ;  /* 0x000000061a117899 */ /* 0x000fe80008010211 */
[----:B------:R-:W-:Y:S01]  /*5740*/  ULEA.HI.X UR4, UR4, UR17, UR5, 0x5, UP0 ;  /* 0x0000001104047291 */ /* 0x000fe200080f2c05 */
[----:B---3--:R-:W-:Y:S01]  /*5750*/  SHF.R.S32.HI R6, RZ, 0x1f, R7 ;  /* 0x0000001fff067819 */ /* 0x008fe20000011407 */
[----:B------:R-:W-:Y:S04]  /*5760*/  IMAD.WIDE.U32 R4, R7, c[0x0][0x270], R4 ;  /* 0x00009c0007047a25 */ /* 0x000fe800078e0004 */
[----:B------:R-:W-:Y:S01]  /*5770*/  IMAD R6, R6, c[0x0][0x270], RZ ;  /* 0x00009c0006067a24 */ /* 0x000fe200078e02ff */
[----:B------:R-:W-:Y:S01]  /*5780*/  IADD3 R11, P3, P1, R11, UR20, R4 ;  /* 0x000000140b0b7c10 */ /* 0x000fe2000f97e004 */
[----:B------:R-:W-:Y:S02]  /*5790*/  IMAD.U32 R4, RZ, RZ, UR13 ;  /* 0x0000000dff047e24 */ /* 0x000fe4000f8e00ff */
[----:B------:R-:W-:Y:S03]  /*57a0*/  IMAD R6, R7, c[0x0][0x274], R6 ;  /* 0x00009d0007067a24 */ /* 0x000fe600078e0206 */
[----:B------:R-:W-:Y:S01]  /*57b0*/  IADD3 R4, -R250, c[0x0][0x168], -R4 ;  /* 0x00005a00fa047a10 */ /* 0x000fe20007ffe904 */
[----:B------:R-:W-:Y:S03]  /*57c0*/  IMAD.IADD R5, R5, 0x1, R6 ;  /* 0x0000000105057824 */ /* 0x000fe600078e0206 */
[C---:B------:R-:W-:Y:S02]  /*57d0*/  ISETP.LT.OR P6, PT, R4.reuse, 0x1, !P5 ;  /* 0x000000010400780c */ /* 0x040fe40006fc1670 */
[----:B------:R-:W-:Y:S02]  /*57e0*/  IADD3.X R13, R13, UR8, R5, P3, P1 ;  /* 0x000000080d0d7c10 */ /* 0x000fe40009fe2405 */
[----:B------:R-:W-:Y:S02]  /*57f0*/  ISETP.LT.OR P5, PT, R4, 0x21, !P5 ;  /* 0x000000210400780c */ /* 0x000fe40006fa1670 */
[C---:B--2---:R-:W-:Y:S02]  /*5800*/  IADD3 R5, P1, R226.reuse, UR24, RZ ;  /* 0x00000018e2057c10 */ /* 0x044fe4000ff3e0ff */
[----:B------:R-:W-:Y:S02]  /*5810*/  IADD3 R7, P3, R226, UR12, RZ ;  /* 0x0000000ce2077c10 */ /* 0x000fe4000ff7e0ff */
[----:B------:R-:W-:Y:S02]  /*5820*/  LEA R8, P4, R5, c[0x0][0x160], 0x1 ;  /* 0x0000580005087a11 */ /* 0x000fe400078808ff */
[C---:B----4-:R-:W-:Y:S02]  /*5830*/  IADD3.X R9, R224.reuse, UR17, RZ, P1, !PT ;  /* 0x00000011e0097c10 */ /* 0x050fe40008ffe4ff */
[----:B------:R-:W-:Y:S02]  /*5840*/  LEA R10, P1, R11, c[0x0][0x258], 0x2 ;  /* 0x000096000b0a7a11 */ /* 0x000fe400078210ff */
[----:B------:R-:W-:Y:S02]  /*5850*/  LEA.HI.X R9, R5, c[0x0][0x164], R9, 0x1, P4 ;  /* 0x0000590005097a11 */ /* 0x000fe400020f0c09 */
[----:B------:R-:W-:Y:S02]  /*5860*/  IADD3.X R12, R224, UR4, RZ, P3, !PT ;  /* 0x00000004e00c7c10 */ /* 0x000fe40009ffe4ff */
[----:B------:R-:W-:Y:S01]  /*5870*/  LEA R6, P3, R7, c[0x0][0x160], 0x1 ;  /* 0x0000580007067a11 */ /* 0x000fe200078608ff */
[----:B------:R-:W-:Y:S01]  /*5880*/  @!PT LDS RZ, [RZ] ;  /* 0x00000000fffff984 */ /* 0x000fe20000000800 */
[----:B------:R-:W-:Y:S01]  /*5890*/  @!PT LDS RZ, [RZ] ;  /* 0x00000000fffff984 */ /* 0x000fe20000000800 */
[----:B------:R-:W-:Y:S01]  /*58a0*/  @!PT LDS RZ, [RZ] ;  /* 0x00000000fffff984 */ /* 0x000fe20000000800 */
[----:B------:R2:W-:Y:S01]  /*58b0*/  LDGSTS.E.BYPASS.LTC128B.128 [R240+0x10080], [R8.64], !P6 ;  /* 0x1008000008f07fae */ /* 0x0005e2000f101d56 */
[----:B------:R-:W-:Y:S02]  /*58c0*/  LOP3.LUT P4, RZ, R243, 0x2, RZ, 0xc0, !PT ;  /* 0x00000002f3ff7812 */ /* 0x000fe4000788c0ff */
[----:B------:R-:W-:Y:S02]  /*58d0*/  LEA.HI.X R11, R11, c[0x0][0x25c], R13, 0x2, P1 ;  /* 0x000097000b0b7a11 */ /* 0x000fe400008f140d */
[----:B------:R-:W-:Y:S02]  /*58e0*/  LEA.HI.X R7, R7, c[0x0][0x164], R12, 0x1, P3 ;  /* 0x0000590007077a11 */ /* 0x000fe400018f0c0c */
[C---:B------:R-:W-:Y:S02]  /*58f0*/  ISETP.LT.OR P3, PT, R4.reuse, 0x1, !P4 ;  /* 0x000000010400780c */ /* 0x040fe40006761670 */
[C---:B------:R-:W-:Y:S02]  /*5900*/  LOP3.LUT P1, RZ, R243.reuse, 0x4, RZ, 0xc0, !PT ;  /* 0x00000004f3ff7812 */ /* 0x040fe4000782c0ff */
[C---:B------:R-:W-:Y:S02]  /*5910*/  ISETP.LT.OR P4, PT, R4.reuse, 0x21, !P4 ;  /* 0x000000210400780c */ /* 0x040fe40006781670 */
[C---:B------:R-:W-:Y:S02]  /*5920*/  ISETP.LT.OR P6, PT, R4.reuse, 0x1, !P1 ;  /* 0x000000010400780c */ /* 0x040fe40004fc1670 */
[C---:B------:R-:W-:Y:S05]  /*5930*/  ISETP.LT.OR P1, PT, R4.reuse, 0x21, !P1 ;  /* 0x000000210400780c */ /* 0x040fea0004f21670 */
        /* <DEDUP_REMOVED lines=12> */
.L_x_706:
[-C--:B--2---:R-:W-:Y:S01]  /*5a00*/  HMMA.16816.F32 R4, R192, R16.reuse, RZ ;  /* 0x00000010c004723c */ /* 0x084fe200000018ff */
[----:B-----5:R-:W-:Y:S01]  /*5a10*/  LDSM.16.MT88.4 R224, [R0+0x3080] ;  /* 0x0030800000e0783b */ /* 0x020fe20000004200 */
        /* <DEDUP_REMOVED lines=37> */
[----:B------:R-:W-:Y:S07]  /*5c70*/  LDSM.16.MT88.4 R208, [R0+0x1880] ;  /* 0x0018800000d0783b */ /* 0x000fee0000004200 */
[----:B------:R-:W-:Y:S01]  /*5c80*/  HMMA.16816.F32 R192, R200, R222, R192 ;  /* 0x000000dec8c0723c */ /* 0x000fe200000018c0 */
[----:B------:R-:W4:Y:S04]  /*5c90*/  LDSM.16.MT88.4 R200, [R0+0x7080] ;  /* 0x0070800000c8783b */ /* 0x000f280000004200 */
[----:B------:R-:W-:Y:S03]  /*5ca0*/  LDSM.16.M88.4 R220, [R238+0x1000] ;  /* 0x00100000eedc783b */ /* 0x000fe60000000200 */
[-C--:B-1----:R-:W-:Y:S08]  /*5cb0*/  HMMA.16816.F32 R4, R196, R204.reuse, R4 ;  /* 0x000000ccc404723c */ /* 0x082ff00000001804 */
[C---:B--2---:R-:W-:Y:S08]  /*5cc0*/  HMMA.16816.F32 R8, R212.reuse, R204, R8 ;  /* 0x000000ccd408723c */ /* 0x044ff00000001808 */
[-C--:B------:R-:W-:Y:S08]  /*5cd0*/  HMMA.16816.F32 R12, R212, R206.reuse, R12 ;  /* 0x000000ced40c723c */ /* 0x080ff0000000180c */
[C---:B------:R-:W-:Y:S01]  /*5ce0*/  HMMA.16816.F32 R16, R196.reuse, R206, R16 ;  /* 0x000000cec410723c */ /* 0x040fe20000001810 */
[----:B------:R-:W1:Y:S07]  /*5cf0*/  LDSM.16.M88.4 R204, [R238] ;  /* 0x00000000eecc783b */ /* 0x000e6e0000000200 */
[-C--:B------:R-:W-:Y:S08]  /*5d00*/  HMMA.16816.F32 R148, R196, R224.reuse, R148 ;  /* 0x000000e0c494723c */ /* 0x080ff00000001894 */
[C---:B------:R-:W-:Y:S08]  /*5d10*/  HMMA.16816.F32 R152, R212.reuse, R224, R152 ;  /* 0x000000e0d498723c */ /* 0x040ff00000001898 */
[-C--:B------:R-:W-:Y:S08]  /*5d20*/  HMMA.16816.F32 R156, R212, R226.reuse, R156 ;  /* 0x000000e2d49c723c */ /* 0x080ff0000000189c */
[C---:B------:R-:W-:Y:S01]  /*5d30*/  HMMA.16816.F32 R160, R196.reuse, R226, R160 ;  /* 0x000000e2c4a0723c */ /* 0x040fe200000018a0 */
[----:B------:R-:W2:Y:S07]  /*5d40*/  LDSM.16.MT88.4 R224, [R0+0x3880] ;  /* 0x0038800000e0783b */ /* 0x000eae0000004200 */
[-C--:B---3--:R-:W-:Y:S08]  /*5d50*/  HMMA.16816.F32 R164, R196, R216.reuse, R164 ;  /* 0x000000d8c4a4723c */ /* 0x088ff000000018a4 */
[C---:B------:R-:W-:Y:S08]  /*5d60*/  HMMA.16816.F32 R168, R212.reuse, R216, R168 ;  /* 0x000000d8d4a8723c */ /* 0x040ff000000018a8 */
[-C--:B------:R-:W-:Y:S08]  /*5d70*/  HMMA.16816.F32 R172, R212, R218.reuse, R172 ;  /* 0x000000dad4ac723c */ /* 0x080ff000000018ac */
[C---:B------:R-:W-:Y:S01]  /*5d80*/  HMMA.16816.F32 R176, R196.reuse, R218, R176 ;  /* 0x000000dac4b0723c */ /* 0x040fe200000018b0 */
[----:B------:R-:W3:Y:S07]  /*5d90*/  LDSM.16.MT88.4 R216, [R0+0x5880] ;  /* 0x0058800000d8783b */ /* 0x000eee0000004200 */
[-C--:B----4-:R-:W-:Y:S08]  /*5da0*/  HMMA.16816.F32 R180, R196, R200.reuse, R180 ;  /* 0x000000c8c4b4723c */ /* 0x090ff000000018b4 */
[C---:B------:R-:W-:Y:S01]  /*5db0*/  HMMA.16816.F32 R184, R212.reuse, R200, R184 ;  /* 0x000000c8d4b8723c */ /* 0x040fe200000018b8 */
[----:B------:R-:W4:Y:S07]  /*5dc0*/  LDL R201, [R1+0x2c] ;  /* 0x00002c0001c97983 */ /* 0x000f2e0000100800 */
[-C--:B------:R-:W-:Y:S01]  /*5dd0*/  HMMA.16816.F32 R188, R212, R202.reuse, R188 ;  /* 0x000000cad4bc723c */ /* 0x080fe200000018bc */
[----:B------:R-:W2:Y:S07]  /*5de0*/  LDSM.16.MT88.4 R212, [R0+0x7880] ;  /* 0x0078800000d4783b */ /* 0x000eae0000004200 */
[----:B------:R-:W-:Y:S01]  /*5df0*/  HMMA.16816.F32 R192, R196, R202, R192 ;  /* 0x000000cac4c0723c */ /* 0x000fe200000018c0 */
[----:B------:R-:W4:Y:S06]  /*5e00*/  LDL.64 R202, [R1+0x30] ;  /* 0x0000300001ca7983 */ /* 0x000f2c0000100a00 */
[----:B------:R-:W-:Y:S01]  /*5e10*/  IMAD.U32 R198, RZ, RZ, UR10 ;  /* 0x0000000affc67e24 */ /* 0x000fe2000f8e00ff */
[-C--:B-1----:R-:W-:Y:S08]  /*5e20*/  HMMA.16816.F32 R4, R204, R208.reuse, R4 ;  /* 0x000000d0cc04723c */ /* 0x082ff00000001804 */
[C---:B------:R-:W-:Y:S08]  /*5e30*/  HMMA.16816.F32 R8, R220.reuse, R208, R8 ;  /* 0x000000d0dc08723c */ /* 0x040ff00000001808 */
[-C--:B------:R-:W-:Y:S08]  /*5e40*/  HMMA.16816.F32 R12, R220, R210.reuse, R12 ;  /* 0x000000d2dc0c723c */ /* 0x080ff0000000180c */
[C---:B------:R-:W-:Y:S08]  /*5e50*/  HMMA.16816.F32 R16, R204.reuse, R210, R16 ;  /* 0x000000d2cc10723c */ /* 0x040ff00000001810 */
[-C--:B--2---:R-:W-:Y:S08]  /*5e60*/  HMMA.16816.F32 R148, R204, R224.reuse, R148 ;  /* 0x000000e0cc94723c */ /* 0x084ff00000001894 */
[C---:B------:R-:W-:Y:S08]  /*5e70*/  HMMA.16816.F32 R152, R220.reuse, R224, R152 ;  /* 0x000000e0dc98723c */ /* 0x040ff00000001898 */
[-C--:B------:R-:W-:Y:S08]  /*5e80*/  HMMA.16816.F32 R156, R220, R226.reuse, R156 ;  /* 0x000000e2dc9c723c */ /* 0x080ff0000000189c */
[C---:B------:R-:W-:Y:S08]  /*5e90*/  HMMA.16816.F32 R160, R204.reuse, R226, R160 ;  /* 0x000000e2cca0723c */ /* 0x040ff000000018a0 */
[-C--:B---3--:R-:W-:Y:S08]  /*5ea0*/  HMMA.16816.F32 R164, R204, R216.reuse, R164 ;  /* 0x000000d8cca4723c */ /* 0x088ff000000018a4 */
[C---:B------:R-:W-:Y:S08]  /*5eb0*/  HMMA.16816.F32 R168, R220.reuse, R216, R168 ;  /* 0x000000d8dca8723c */ /* 0x040ff000000018a8 */
[-C--:B------:R-:W-:Y:S08]  /*5ec0*/  HMMA.16816.F32 R172, R220, R218.reuse, R172 ;  /* 0x000000dadcac723c */ /* 0x080ff000000018ac */
[C---:B------:R-:W-:Y:S08]  /*5ed0*/  HMMA.16816.F32 R176, R204.reuse, R218, R176 ;  /* 0x000000daccb0723c */ /* 0x040ff000000018b0 */
[-C--:B------:R-:W-:Y:S08]  /*5ee0*/  HMMA.16816.F32 R180, R204, R212.reuse, R180 ;  /* 0x000000d4ccb4723c */ /* 0x080ff000000018b4 */
[C---:B------:R-:W-:Y:S08]  /*5ef0*/  HMMA.16816.F32 R184, R220.reuse, R212, R184 ;  /* 0x000000d4dcb8723c */ /* 0x040ff000000018b8 */
[-C--:B------:R-:W-:Y:S08]  /*5f00*/  HMMA.16816.F32 R188, R220, R214.reuse, R188 ;  /* 0x000000d6dcbc723c */ /* 0x080ff000000018bc */
[----:B------:R-:W-:Y:S04]  /*5f10*/  HMMA.16816.F32 R192, R204, R214, R192 ;  /* 0x000000d6ccc0723c */ /* 0x000fe800000018c0 */
[----:B----4-:R-:W-:Y:S04]  /*5f20*/  IADD3 R197, P1, R202, UR10, RZ ;  /* 0x0000000acac57c10 */ /* 0x010fe8000ff3e0ff */
[----:B------:R-:W-:Y:S04]  /*5f30*/  LEA.HI.X.SX32 R198, R198, R201, 0x1, P1 ;  /* 0x000000c9c6c67211 */ /* 0x000fe800008f0eff */
        /* <DEDUP_REMOVED lines=133> */
.L_x_696:
[----:B------:R-:W-:Y:S05]  /*6790*/  @P1 BRA `(.L_x_708) ;  /* 0x00001d1000001947 */ /* 0x000fea0003800000 */
[----:B------:R-:W-:Y:S01]  /*67a0*/  F2FP.PACK_AB R39, R39, R38 ;  /* 0x000000262727723e */ /* 0x000fe200000000ff */
[----:B------:R-:W-:Y:S01]  /*67b0*/  BAR.SYNC.DEFER_BLOCKING 0x1, 0x100 ;  /* 0x0044000000007b1d */ /* 0x000fe20000010000 */
[----:B------:R-:W-:Y:S02]  /*67c0*/  F2FP.PACK_AB R38, R3, R5 ;  /* 0x000000050326723e */ /* 0x000fe400000000ff */
[----:B------:R-:W-:Y:S02]  /*67d0*/  SHF.R.S32.HI R5, RZ, 0x1f, R248 ;  /* 0x0000001fff057819 */ /* 0x000fe400000114f8 */
[----:B------:R-:W-:Y:S01]  /*67e0*/  F2FP.PACK_AB R84, R37, R36 ;  /* 0x000000242554723e */ /* 0x000fe200000000ff */
[----:B------:R-:W-:Y:S01]  /*67f0*/  ULDC UR4, c[0x0][0x2f0] ;  /* 0x0000bc0000047ab9 */ /* 0x000fe20000000800 */
[----:B------:R-:W-:Y:S01]  /*6800*/  LEA.HI R3, R5, R248, RZ, 0x2 ;  /* 0x000000f805037211 */ /* 0x000fe200078f10ff */
[----:B------:R-:W-:Y:S01]  /*6810*/  UIADD3 UR4, -UR15, UR4, URZ ;  /* 0x000000040f047290 */ /* 0x000fe2000fffe13f */
[----:B------:R-:W-:Y:S01]  /*6820*/  F2FP.PACK_AB R37, R0, R4 ;  /* 0x000000040025723e */ /* 0x000fe200000000ff */
[----:B------:R-:W-:Y:S01]  /*6830*/  BSSY B0, `(.L_x_709) ;  /* 0x00000d2000007945 */ /* 0x000fe20003800000 */
[--C-:B------:R-:W-:Y:S01]  /*6840*/  SHF.R.S32.HI R4, RZ, 0x2, R3.reuse ;  /* 0x00000002ff047819 */ /* 0x100fe20000011403 */
[----:B------:R-:W-:Y:S01]  /*6850*/  UISETP.LT.AND UP0, UPT, UR4, 0x40, UPT ;  /* 0x000000400400788c */ /* 0x000fe2000bf01270 */
[----:B------:R-:W-:-:S02]  /*6860*/  SHF.R.S32.HI R0, RZ, 0x1f, R3 ;  /* 0x0000001fff007819 */ /* 0x000fc40000011403 */
[----:B------:R-:W-:Y:S01]  /*6870*/  F2FP.PACK_AB R36, R89, R2 ;  /* 0x000000025924723e */ /* 0x000fe200000000ff */
[----:B------:R-:W-:Y:S01]  /*6880*/  USEL UR4, UR4, 0x40, UP0 ;  /* 0x0000004004047887 */ /* 0x000fe20008000000 */
[----:B------:R-:W-:Y:S02]  /*6890*/  LEA.HI R2, R0, R4, RZ, 0x3 ;  /* 0x0000000400027211 */ /* 0x000fe400078f18ff */
[-C--:B------:R-:W-:Y:S02]  /*68a0*/  LEA.HI R0, R5, R248.reuse, RZ, 0x5 ;  /* 0x000000f805007211 */ /* 0x080fe400078f28ff */
[----:B------:R-:W-:Y:S02]  /*68b0*/  LOP3.LUT R2, R2, 0xfffffff8, RZ, 0xc0, !PT ;  /* 0xfffffff802027812 */ /* 0x000fe400078ec0ff */
[----:B------:R-:W-:Y:S02]  /*68c0*/  SHF.R.S32.HI R8, RZ, 0x5, R0 ;  /* 0x00000005ff087819 */ /* 0x000fe40000011400 */
[----:B------:R-:W-:Y:S01]  /*68d0*/  LOP3.LUT R6, R3, 0x3ffffffc, RZ, 0xc0, !PT ;  /* 0x3ffffffc03067812 */ /* 0x000fe200078ec0ff */
[----:B------:R-:W-:Y:S01]  /*68e0*/  IMAD.IADD R9, R4, 0x1, -R2 ;  /* 0x0000000104097824 */ /* 0x000fe200078e0a02 */
[----:B------:R-:W-:-:S02]  /*68f0*/  LEA.HI R2, R5, R248, RZ, 0x6 ;  /* 0x000000f805027211 */ /* 0x000fc400078f30ff */
        /* <DEDUP_REMOVED lines=12> */
[----:B------:R-:W-:Y:S01]  /*69c0*/  LOP3.LUT P0, RZ, R9, 0x4, RZ, 0xc0, !PT ;  /* 0x0000000409ff7812 */ /* 0x000fe2000780c0ff */
[----:B------:R-:W-:Y:S01]  /*69d0*/  IMAD R4, R4, 0x200, R5 ;  /* 0x0000020004047824 */ /* 0x000fe200078e0205 */
[----:B------:R-:W-:-:S02]  /*69e0*/  LOP3.LUT R0, R7, R3, RZ, 0x3c, !PT ;  /* 0x0000000307007212 */ /* 0x000fc400078e3cff */
[----:B------:R-:W-:Y:S02]  /*69f0*/  SHF.R.S32.HI R3, RZ, 0x1f, R2 ;  /* 0x0000001fff037819 */ /* 0x000fe40000011402 */
[----:B------:R-:W-:Y:S01]  /*6a00*/  LOP3.LUT R7, R6, 0x1c0, RZ, 0xc0, !PT ;  /* 0x000001c006077812 */ /* 0x000fe200078ec0ff */
[----:B------:R-:W-:Y:S01]  /*6a10*/  IMAD.U32 R0, R4, 0x2, R0 ;  /* 0x0000000204007824 */ /* 0x000fe200078e0000 */
[----:B------:R-:W-:Y:S01]  /*6a20*/  LEA.HI R3, R3, R2, RZ, 0x3 ;  /* 0x0000000203037211 */ /* 0x000fe200078f18ff */
[----:B------:R-:W-:Y:S01]  /*6a30*/  IMAD.SHL.U32 R6, R2, 0x8, RZ ;  /* 0x0000000802067824 */ /* 0x000fe200078e00ff */
[----:B------:R-:W-:Y:S01]  /*6a40*/  F2FP.PACK_AB R129, R21, R20 ;  /* 0x000000141581723e */ /* 0x000fe200000000ff */
[----:B------:R-:W-:Y:S01]  /*6a50*/  IMAD.SHL.U32 R0, R0, 0x2, RZ ;  /* 0x0000000200007824 */ /* 0x000fe200078e00ff */
[----:B------:R-:W-:Y:S02]  /*6a60*/  F2FP.PACK_AB R127, R23, R22 ;  /* 0x00000016177f723e */ /* 0x000fe400000000ff */
[----:B------:R-:W-:-:S02]  /*6a70*/  F2FP.PACK_AB R88, R33, R32 ;  /* 0x000000202158723e */ /* 0x000fc400000000ff */
[C---:B------:R-:W-:Y:S01]  /*6a80*/  IADD3 R2, R0.reuse, 0x40, RZ ;  /* 0x0000004000027810 */ /* 0x040fe20007ffe0ff */
[----:B------:R-:W-:Y:S01]  /*6a90*/  STS [R0+0x8080], R129 ;  /* 0x0080808100007388 */ /* 0x000fe20000000800 */
[----:B------:R-:W-:Y:S02]  /*6aa0*/  F2FP.PACK_AB R87, R35, R34 ;  /* 0x000000222357723e */ /* 0x000fe400000000ff */
[----:B------:R-:W-:Y:S01]  /*6ab0*/  @P0 IADD3 R2, R0, -0x40, RZ ;  /* 0xffffffc000020810 */ /* 0x000fe20007ffe0ff */
        /* <DEDUP_REMOVED lines=68> */
[----:B------:R-:W-:Y:S01]  /*6f00*/  LOP3.LUT R5, R7, 0x38, R6, 0xf8, !PT ;  /* 0x0000003807057812 */ /* 0x000fe200078ef806 */
[----:B------:R-:W-:Y:S01]  /*6f10*/  STS [R0+0xe080], R68 ;  /* 0x00e0804400007388 */ /* 0x000fe20000000800 */
[----:B------:R-:W-:Y:S01]  /*6f20*/  SHF.R.U32.HI R9, RZ, 0x3, R7 ;  /* 0x00000003ff097819 */ /* 0x000fe20000011607 */
[----:B------:R-:W-:Y:S01]  /*6f30*/  IMAD.SHL.U32 R7, R3, 0x200, RZ ;  /* 0x0000020003077824 */ /* 0x000fe200078e00ff */
        /* <DEDUP_REMOVED lines=10> */
[----:B------:R1:W-:Y:S01]  /*6fe0*/  STS [R0+0xf080], R72 ;  /* 0x00f0804800007388 */ /* 0x0003e20000000800 */
[----:B------:R-:W-:Y:S02]  /*6ff0*/  F2FP.PACK_AB R11, R11, R138 ;  /* 0x0000008a0b0b723e */ /* 0x000fe400000000ff */
[----:B------:R-:W-:Y:S01]  /*7000*/  LOP3.LUT R9, R5, R9, RZ, 0x3c, !PT ;  /* 0x0000000905097212 */ /* 0x000fe200078e3cff */
[----:B------:R2:W-:Y:S01]  /*7010*/  STS [R0+0xf480], R74 ;  /* 0x00f4804a00007388 */ /* 0x0005e20000000800 */
[----:B------:R-:W-:-:S02]  /*7020*/  F2FP.PACK_AB R3, R141, R140 ;  /* 0x0000008c8d03723e */ /* 0x000fc400000000ff */
[----:B------:R-:W-:Y:S01]  /*7030*/  F2FP.PACK_AB R5, R143, R142 ;  /* 0x0000008e8f05723e */ /* 0x000fe200000000ff */
[----:B------:R-:W-:Y:S01]  /*7040*/  STS [R2+0xf080], R76 ;  /* 0x00f0804c02007388 */ /* 0x000fe20000000800 */
[----:B------:R-:W-:Y:S02]  /*7050*/  LOP3.LUT R7, R9, 0x7ffff000, R7, 0xf8, !PT ;  /* 0x7ffff00009077812 */ /* 0x000fe400078ef807 */
[----:B------:R-:W-:Y:S01]  /*7060*/  ISETP.GE.AND P1, PT, R8, UR4, PT ;  /* 0x0000000408007c0c */ /* 0x000fe2000bf26270 */
[----:B------:R-:W-:Y:S01]  /*7070*/  STS [R2+0xf480], R78 ;  /* 0x00f4804e02007388 */ /* 0x000fe20000000800 */
[----:B------:R-:W-:Y:S02]  /*7080*/  SHF.R.S32.HI R9, RZ, 0x1f, R8 ;  /* 0x0000001fff097819 */ /* 0x000fe40000011408 */
[----:B------:R-:W-:Y:S01]  /*7090*/  ISETP.GE.OR P0, PT, R6, c[0x0][0x324], P1 ;  /* 0x0000c90006007a0c */ /* 0x000fe20000f06670 */
        /* <DEDUP_REMOVED lines=33> */
[----:B--2---:R-:W2:Y:S04]  /*72b0*/  S2R R74, SR_CTAID.Y ;  /* 0x00000000004a7919 */ /* 0x004ea80000002600 */
[----:B------:R-:W4:Y:S01]  /*72c0*/  S2R R73, SR_CTAID.Z ;  /* 0x0000000000497919 */ /* 0x000f220000002700 */
[----:B-1----:R-:W-:-:S03]  /*72d0*/  IMAD.SHL.U32 R0, R7, 0x2, RZ ;  /* 0x0000000207007824 */ /* 0x002fc600078e00ff */
[----:B------:R-:W-:Y:S01]  /*72e0*/  BAR.SYNC.DEFER_BLOCKING 0x1, 0x100 ;  /* 0x0044000000007b1d */ /* 0x000fe20000010000 */
[----:B------:R-:W-:Y:S01]  /*72f0*/  SHF.R.S32.HI R7, RZ, 0x1f, R6 ;  /* 0x0000001fff077819 */ /* 0x000fe20000011406 */
[----:B---3--:R-:W-:Y:S01]  /*7300*/  IMAD.U32 R5, RZ, RZ, UR11 ;  /* 0x0000000bff057e24 */ /* 0x008fe2000f8e00ff */
[----:B--2---:R-:W-:-:S03]  /*7310*/  SHF.R.S32.HI R75, RZ, 0x1f, R74 ;  /* 0x0000001fff4b7819 */ /* 0x004fc6000001144a */
[----:B------:R-:W-:Y:S01]  /*7320*/  IMAD.WIDE.U32 R2, R74, c[0x0][0x338], R6 ;  /* 0x0000ce004a027a25 */ /* 0x000fe200078e0006 */
[----:B----4-:R-:W-:-:S03]  /*7330*/  SHF.R.S32.HI R84, RZ, 0x1f, R73 ;  /* 0x0000001fff547819 */ /* 0x010fc60000011449 */
        /* <DEDUP_REMOVED lines=33> */
.L_x_710:
[----:B--234-:R-:W-:Y:S05]  /*7550*/  BSYNC B0 ;  /* 0x0000000000007941 */ /* 0x01cfea0003800000 */
.L_x_709:
        /* <DEDUP_REMOVED lines=17> */
.L_x_712:
[----:B------:R-:W-:Y:S05]  /*7670*/  BSYNC B0 ;  /* 0x0000000000007941 */ /* 0x000fea0003800000 */
.L_x_711:
        /* <DEDUP_REMOVED lines=16> */
.L_x_714:
[----:B------:R-:W-:Y:S05]  /*7780*/  BSYNC B0 ;  /* 0x0000000000007941 */ /* 0x000fea0003800000 */
.L_x_713:
        /* <DEDUP_REMOVED lines=16> */
.L_x_716:
[----:B------:R-:W-:Y:S05]  /*7890*/  BSYNC B0 ;  /* 0x0000000000007941 */ /* 0x000fea0003800000 */
.L_x_715:
        /* <DEDUP_REMOVED lines=16> */
.L_x_718:
[----:B------:R-:W-:Y:S05]  /*79a0*/  BSYNC B0 ;  /* 0x0000000000007941 */ /* 0x000fea0003800000 */
.L_x_717:
        /* <DEDUP_REMOVED lines=16> */
.L_x_720:
[----:B------:R-:W-:Y:S05]  /*7ab0*/  BSYNC B0 ;  /* 0x0000000000007941 */ /* 0x000fea0003800000 */
.L_x_719:
        /* <DEDUP_REMOVED lines=16> */
.L_x_722:
[----:B------:R-:W-:Y:S05]  /*7bc0*/  BSYNC B0 ;  /* 0x0000000000007941 */ /* 0x000fea0003800000 */
.L_x_721:
        /* <DEDUP_REMOVED lines=15> */
.L_x_724:
[----:B------:R-:W-:Y:S05]  /*7cc0*/  BSYNC B0 ;  /* 0x0000000000007941 */ /* 0x000fea0003800000 */
.L_x_723:
        /* <DEDUP_REMOVED lines=20> */
.L_x_726:
[----:B------:R-:W-:Y:S05]  /*7e10*/  BSYNC B0 ;  /* 0x0000000000007941 */ /* 0x000fea0003800000 */
.L_x_725:
        /* <DEDUP_REMOVED lines=15> */
.L_x_728:
[----:B------:R-:W-:Y:S05]  /*7f10*/  BSYNC B0 ;  /* 0x0000000000007941 */ /* 0x000fea0003800000 */
.L_x_727:
        /* <DEDUP_REMOVED lines=14> */
.L_x_730:
[----:B------:R-:W-:Y:S05]  /*8000*/  BSYNC B0 ;  /* 0x0000000000007941 */ /* 0x000fea0003800000 */
.L_x_729:
        /* <DEDUP_REMOVED lines=14> */
.L_x_732:
[----:B------:R-:W-:Y:S05]  /*80f0*/  BSYNC B0 ;  /* 0x0000000000007941 */ /* 0x000fea0003800000 */
.L_x_731:
        /* <DEDUP_REMOVED lines=14> */
.L_x_734:
[----:B------:R-:W-:Y:S05]  /*81e0*/  BSYNC B0 ;  /* 0x0000000000007941 */ /* 0x000fea0003800000 */
.L_x_733:
        /* <DEDUP_REMOVED lines=14> */
.L_x_736:
[----:B------:R-:W-:Y:S05]  /*82d0*/  BSYNC B0 ;  /* 0x0000000000007941 */ /* 0x000fea0003800000 */
.L_x_735:
        /* <DEDUP_REMOVED lines=14> */
.L_x_738:
[----:B------:R-:W-:Y:S05]  /*83c0*/  BSYNC B0 ;  /* 0x0000000000007941 */ /* 0x000fea0003800000 */
.L_x_737:
        /* <DEDUP_REMOVED lines=14> */
.L_x_708:
[----:B------:R-:W1:Y:S01]  /*84b0*/  S2R R18, SR_CTAID.Y ;  /* 0x0000000000127919 */ /* 0x000e620000002600 */
[----:B------:R-:W-:Y:S01]  /*84c0*/  SHF.R.S32.HI R0, RZ, 0x1f, R248 ;  /* 0x0000001fff007819 */ /* 0x000fe200000114f8 */
[----:B------:R-:W-:Y:S01]  /*84d0*/  ULDC UR4, c[0x0][0x2f0] ;  /* 0x0000bc0000047ab9 */ /* 0x000fe20000000800 */
[----:B------:R-:W-:Y:S01]  /*84e0*/  BSSY B0, `(.L_x_739) ;  /* 0x0000022000007945 */ /* 0x000fe20003800000 */
[----:B------:R-:W2:Y:S01]  /*84f0*/  S2R R19, SR_CTAID.Z ;  /* 0x0000000000137919 */ /* 0x000ea20000002700 */
[----:B------:R-:W-:Y:S01]  /*8500*/  LEA.HI R0, R0, R248, RZ, 0x5 ;  /* 0x000000f800007211 */ /* 0x000fe200078f28ff */
[----:B------:R-:W-:-:S03]  /*8510*/  UIADD3 UR4, -UR15, UR4, URZ ;  /* 0x000000040f047290 */ /* 0x000fc6000fffe13f */
[----:B------:R-:W-:Y:S02]  /*8520*/  LOP3.LUT R10, R0, 0x1fffffe0, RZ, 0xc0, !PT ;  /* 0x1fffffe0000a7812 */ /* 0x000fe400078ec0ff */
[----:B------:R-:W-:-:S03]  /*8530*/  SHF.R.S32.HI R4, RZ, 0x5, R0 ;  /* 0x00000005ff047819 */ /* 0x000fc60000011400 */
[----:B------:R-:W-:Y:S01]  /*8540*/  IMAD.IADD R10, R248, 0x1, -R10 ;  /* 0x00000001f80a7824 */ /* 0x000fe200078e0a0a */
[----:B------:R-:W-:Y:S02]  /*8550*/  ISETP.GE.AND P0, PT, R4, UR4, PT ;  /* 0x0000000404007c0c */ /* 0x000fe4000bf06270 */
[----:B------:R-:W-:Y:S01]  /*8560*/  SHF.R.S32.HI R5, RZ, 0x1f, R4 ;  /* 0x0000001fff057819 */ /* 0x000fe20000011404 */
[----:B------:R-:W-:Y:S01]  /*8570*/  IMAD.SHL.U32 R10, R10, 0x8, RZ ;  /* 0x000000080a0a7824 */ /* 0x000fe200078e00ff */
[----:B------:R-:W-:-:S04]  /*8580*/  P2R R16, PR, RZ, 0x1 ;  /* 0x00000001ff107803 */ /* 0x000fc80000000000 */
[----:B------:R-:W-:Y:S02]  /*8590*/  SHF.R.S32.HI R11, RZ, 0x1f, R10 ;  /* 0x0000001fff0b7819 */ /* 0x000fe4000001140a */
[----:B-1----:R-:W-:Y:S02]  /*85a0*/  SHF.R.S32.HI R20, RZ, 0x1f, R18 ;  /* 0x0000001fff147819 */ /* 0x002fe40000011412 */
[----:B------:R-:W-:Y:S01]  /*85b0*/  ISETP.GE.OR P0, PT, R10, c[0x0][0x2f4], P0 ;  /* 0x0000bd000a007a0c */ /* 0x000fe20000706670 */
[----:B------:R-:W-:Y:S01]  /*85c0*/  IMAD.WIDE.U32 R8, R18, c[0x0][0x308], R10 ;  /* 0x0000c20012087a25 */ /* 0x000fe200078e000a */
[----:B--2---:R-:W-:-:S03]  /*85d0*/  SHF.R.S32.HI R21, RZ, 0x1f, R19 ;  /* 0x0000001fff157819 */ /* 0x004fc60000011413 */
[----:B------:R-:W-:Y:S02]  /*85e0*/  IMAD R2, R20, c[0x0][0x308], RZ ;  /* 0x0000c20014027a24 */ /* 0x000fe400078e02ff */
[----:B------:R-:W-:Y:S02]  /*85f0*/  IMAD R6, R21, c[0x0][0x310], RZ ;  /* 0x0000c40015067a24 */ /* 0x000fe400078e02ff */
[----:B------:R-:W-:Y:S02]  /*8600*/  IMAD R2, R18, c[0x0][0x30c], R2 ;  /* 0x0000c30012027a24 */ /* 0x000fe400078e0202 */
[----:B------:R-:W-:-:S03]  /*8610*/  IMAD R6, R19, c[0x0][0x314], R6 ;  /* 0x0000c50013067a24 */ /* 0x000fc600078e0206 */
        /* <DEDUP_REMOVED lines=14> */
.L_x_740:
[----:B------:R-:W-:Y:S05]  /*8700*/  BSYNC B0 ;  /* 0x0000000000007941 */ /* 0x000fea0003800000 */
.L_x_739:
        /* <DEDUP_REMOVED lines=17> */
.L_x_742:
[----:B------:R-:W-:Y:S05]  /*8820*/  BSYNC B0 ;  /* 0x0000000000007941 */ /* 0x000fea0003800000 */
.L_x_741:
        /* <DEDUP_REMOVED lines=16> */
.L_x_744:
[----:B------:R-:W-:Y:S05]  /*8930*/  BSYNC B0 ;  /* 0x0000000000007941 */ /* 0x000fea0003800000 */
.L_x_743:
        /* <DEDUP_REMOVED lines=16> */
.L_x_746:
[----:B------:R-:W-:Y:S05]  /*8a40*/  BSYNC B0 ;  /* 0x0000000000007941 */ /* 0x000fea0003800000 */
.L_x_745:
        /* <DEDUP_REMOVED lines=16> */
.L_x_748:
[----:B------:R-:W-:Y:S05]  /*8b50*/  BSYNC B0 ;  /* 0x0000000000007941 */ /* 0x000fea0003800000 */
.L_x_747:
        /* <DEDUP_REMOVED lines=16> */
.L_x_750:
[----:B------:R-:W-:Y:S05]  /*8c60*/  BSYNC B0 ;  /* 0x0000000000007941 */ /* 0x000fea0003800000 */
.L_x_749:
        /* <DEDUP_REMOVED lines=16> */
.L_x_752:
[----:B------:R-:W-:Y:S05]  /*8d70*/  BSYNC B0 ;  /* 0x0000000000007941 */ /* 0x000fea0003800000 */
.L_x_751:
        /* <DEDUP_REMOVED lines=15> */
.L_x_754:
[----:B------:R-:W-:Y:S05]  /*8e70*/  BSYNC B0 ;  /* 0x0000000000007941 */ /* 0x000fea0003800000 */
.L_x_753:
[----:B------:R-:W-:Y:S01]  /*8e80*/  ISETP.NE.AND P0, PT, R16, RZ, PT ;  /* 0x000000ff1000720c */ /* 0x000fe20003f05270 */
[----:B------:R-:W-:Y:S01]  /*8e90*/  IMAD R0, R20, c[0x0][0x338], RZ ;  /* 0x0000ce0014007a24 */ /* 0x000fe200078e02ff */
[----:B------:R-:W-:Y:S01]  /*8ea0*/  BSSY B0, `(.L_x_755) ;  /* 0x0000012000007945 */ /* 0x000fe20003800000 */
[----:B------:R-:W-:Y:S01]  /*8eb0*/  IMAD.WIDE.U32 R6, R18, c[0x0][0x338], R10 ;  /* 0x0000ce0012067a25 */ /* 0x000fe200078e000a */
[----:B------:R-:W-:-:S03]  /*8ec0*/  ISETP.GE.OR P0, PT, R10, c[0x0][0x324], P0 ;  /* 0x0000c9000a007a0c */ /* 0x000fc60000706670 */
[----:B------:R-:W-:Y:S02]  /*8ed0*/  IMAD R0, R18, c[0x0][0x33c], R0 ;  /* 0x0000cf0012007a24 */ /* 0x000fe400078e0200 */
[----:B--2---:R-:W-:-:S03]  /*8ee0*/  IMAD R4, R21, c[0x0][0x340], RZ ;  /* 0x0000d00015047a24 */ /* 0x004fc600078e02ff */
        /* <DEDUP_REMOVED lines=13> */
.L_x_756:
[----:B------:R-:W-:Y:S05]  /*8fc0*/  BSYNC B0 ;  /* 0x0000000000007941 */ /* 0x000fea0003800000 */
.L_x_755:
        /* <DEDUP_REMOVED lines=15> */
.L_x_758:
[----:B------:R-:W-:Y:S05]  /*90c0*/  BSYNC B0 ;  /* 0x0000000000007941 */ /* 0x000fea0003800000 */
.L_x_757:
        /* <DEDUP_REMOVED lines=14> */
.L_x_760:
[----:B------:R-:W-:Y:S05]  /*91b0*/  BSYNC B0 ;  /* 0x0000000000007941 */ /* 0x000fea0003800000 */
.L_x_759:
        /* <DEDUP_REMOVED lines=14> */
.L_x_762:
[----:B------:R-:W-:Y:S05]  /*92a0*/  BSYNC B0 ;  /* 0x0000000000007941 */ /* 0x000fea0003800000 */
.L_x_761:
        /* <DEDUP_REMOVED lines=14> */
.L_x_764:
[----:B------:R-:W-:Y:S05]  /*9390*/  BSYNC B0 ;  /* 0x0000000000007941 */ /* 0x000fea0003800000 */
.L_x_763:
        /* <DEDUP_REMOVED lines=14> */
.L_x_766:
[----:B------:R-:W-:Y:S05]  /*9480*/  BSYNC B0 ;  /* 0x0000000000007941 */ /* 0x000fea0003800000 */
.L_x_765:
        /* <DEDUP_REMOVED lines=14> */
.L_x_768:
[----:B------:R-:W-:Y:S05]  /*9570*/  BSYNC B0 ;  /* 0x0000000000007941 */ /* 0x000fea0003800000 */
.L_x_767:
        /* <DEDUP_REMOVED lines=12> */
[----:B------:R-:W-:Y:S01]  /*9640*/  STG.E.128 [R2.64], RZ ;  /* 0x000000ff02007986 */ /* 0x000fe2000c101d16 */
[----:B------:R-:W-:Y:S05]  /*9650*/  EXIT ;  /* 0x000000000000794d */ /* 0x000fea0003800000 */
.L_x_769:
        /* <DEDUP_REMOVED lines=10> */
.L_x_1165:


//--------------------- .text._ZN7cutlass13device_kernelIN5flash19enable_sm80_to_sm89INS1_16FlashAttnBwdSm80INS1_25CollectiveMainloopBwdSm80ILi1ELi1EN4cute5tupleIJNS5_1CILi64EEES8_NS7_ILi256EEEEEENS_6half_tEfNS_4arch4Sm80ELb0ELb1ELb1ELb0ELb0ELb0ELb0ELb0ELi2ELi4ELi2ELi2ELb0EEENS1_24CollectiveEpilogueBwdGQAISA_fSD_Li256ELb0ELb0EEENS1_19SingleTileSchedulerILb0ELb0ELb0ELi64EEEEEEEEEvNT_6ParamsE --------------------------
	.section	.text._ZN7cutlass13device_kernelIN5flash19enable_sm80_to_sm89INS1_16FlashAttnBwdSm80INS1_25CollectiveMainloopBwdSm80ILi1ELi1EN4cute5tupleIJNS5_1CILi64EEES8_NS7_ILi256EEEEEENS_6half_tEfNS_4arch4Sm80ELb0ELb1ELb1ELb0ELb0ELb0ELb0ELb0ELi2ELi4ELi2ELi2ELb0EEENS1_24CollectiveEpilogueBwdGQAISA_fSD_Li256ELb0ELb0EEENS1_19SingleTileSchedulerILb0ELb0ELb0ELi64EEEEEEEEEvNT_6ParamsE,"ax",@progbits
	.sectioninfo	@"SHI_REGISTERS=255"
	.align	128
.text._ZN7cutlass13device_kernelIN5flash19enable_sm80_to_sm89INS1_16FlashAttnBwdSm80INS1_25CollectiveMainloopBwdSm80ILi1ELi1EN4cute5tupleIJNS5_1CILi64EEES8_NS7_ILi256EEEEEENS_6half_tEfNS_4arch4Sm80ELb0ELb1ELb1ELb0ELb0ELb0ELb0ELb0ELi2ELi4ELi2ELi2ELb0EEENS1_24CollectiveEpilogueBwdGQAISA_fSD_Li256ELb0ELb0EEENS1_19SingleTileSchedulerILb0ELb0ELb0ELi64EEEEEEEEEvNT_6ParamsE:
        .type           _ZN7cutlass13device_kernelIN5flash19enable_sm80_to_sm89INS1_16FlashAttnBwdSm80INS1_25CollectiveMainloopBwdSm80ILi1ELi1EN4cute5tupleIJNS5_1CILi64EEES8_NS7_ILi256EEEEEENS_6half_tEfNS_4arch4Sm80ELb0ELb1ELb1ELb0ELb0ELb0ELb0ELb0ELi2ELi4ELi2ELi2ELb0EEENS1_24CollectiveEpilogueBwdGQAISA_fSD_Li256ELb0ELb0EEENS1_19SingleTileSchedulerILb0ELb0ELb0ELi64EEEEEEEEEvNT_6ParamsE,@function
        .size           _ZN7cutlass13device_kernelIN5flash19enable_sm80_to_sm89INS1_16FlashAttnBwdSm80INS1_25CollectiveMainloopBwdSm80ILi1ELi1EN4cute5tupleIJNS5_1CILi64EEES8_NS7_ILi256EEEEEENS_6half_tEfNS_4arch4Sm80ELb0ELb1ELb1ELb0ELb0ELb0ELb0ELb0ELi2ELi4ELi2ELi2ELb0EEENS1_24CollectiveEpilogueBwdGQAISA_fSD_Li256ELb0ELb0EEENS1_19SingleTileSchedulerILb0ELb0ELb0ELi64EEEEEEEEEvNT_6ParamsE,(.L_x_1166 - _ZN7cutlass13device_kernelIN5flash19enable_sm80_to_sm89INS1_16FlashAttnBwdSm80INS1_25CollectiveMainloopBwdSm80ILi1ELi1EN4cute5tupleIJNS5_1CILi64EEES8_NS7_ILi256EEEEEENS_6half_tEfNS_4arch4Sm80ELb0ELb1ELb1ELb0ELb0ELb0ELb0ELb0ELi2ELi4ELi2ELi2ELb0EEENS1_24CollectiveEpilogueBwdGQAISA_fSD_Li256ELb0ELb0EEENS1_19SingleTileSchedulerILb0ELb0ELb0ELi64EEEEEEEEEvNT_6ParamsE)
        .other          _ZN7cutlass13device_kernelIN5flash19enable_sm80_to_sm89INS1_16FlashAttnBwdSm80INS1_25CollectiveMainloopBwdSm80ILi1ELi1EN4cute5tupleIJNS5_1CILi64EEES8_NS7_ILi256EEEEEENS_6half_tEfNS_4arch4Sm80ELb0ELb1ELb1ELb0ELb0ELb0ELb0ELb0ELi2ELi4ELi2ELi2ELb0EEENS1_24CollectiveEpilogueBwdGQAISA_fSD_Li256ELb0ELb0EEENS1_19SingleTileSchedulerILb0ELb0ELb0ELi64EEEEEEEEEvNT_6ParamsE,@"STO_CUDA_ENTRY STV_DEFAULT"
_ZN7cutlass13device_kernelIN5flash19enable_sm80_to_sm89INS1_16FlashAttnBwdSm80INS1_25CollectiveMainloopBwdSm80ILi1ELi1EN4cute5tupleIJNS5_1CILi64EEES8_NS7_ILi256EEEEEENS_6half_tEfNS_4arch4Sm80ELb0ELb1ELb1ELb0ELb0ELb0ELb0ELb0ELi2ELi4ELi2ELi2ELb0EEENS1_24CollectiveEpilogueBwdGQAISA_fSD_Li256ELb0ELb0EEENS1_19SingleTileSchedulerILb0ELb0ELb0ELi64EEEEEEEEEvNT_6ParamsE:
        /* <DEDUP_REMOVED lines=27> */
.L_x_770:
        /* <DEDUP_REMOVED lines=179> */
[----:B------:R-:W-:Y:S01]  /*0ce0*/  LEA R4, P1, R10, c[0x0][0x1c0], 0x1 ;  /* 0x000070000a047a11 */ /* 0x000fe200078208ff */
[----:B------:R-:W-:Y:S01]  /*0cf0*/  IMAD.WIDE.U32 R8, R250, c[0x0][0x178], R2 ;  /* 0x00005e00fa087a25 */ /* 0x000fe200078e0002 */
[----:B------:R-:W-:Y:S01]  /*0d00*/  CS2R R120, SRZ ;  /* 0x0000000000787805 */ /* 0x000fe2000001ff00 */
[----:B------:R-:W-:Y:S01]  /*0d10*/  CS2R R118, SRZ ;  /* 0x0000000000767805 */ /* 0x000fe2000001ff00 */
[----:B------:R-:W-:Y:S01]  /*0d20*/  LEA.HI.X R5, R10, c[0x0][0x1c4], R0, 0x1, P1 ;  /* 0x000071000a057a11 */ /* 0x000fe200008f0c00 */
[----:B------:R-:W-:Y:S01]  /*0d30*/  IMAD.IADD R9, R9, 0x1, R13 ;  /* 0x0000000109097824 */ /* 0x000fe200078e020d */
[----:B------:R-:W-:Y:S01]  /*0d40*/  LEA.HI R10, R18, R248, RZ, 0x6 ;  /* 0x000000f8120a7211 */ /* 0x000fe200078f30ff */
[----:B------:R-:W-:Y:S01]  /*0d50*/  IMAD.MOV.U32 R15, RZ, RZ, c[0x0][0x1d8] ;  /* 0x00007600ff0f7624 */ /* 0x000fe200078e00ff */
[----:B------:R-:W-:Y:S01]  /*0d60*/  IADD3 R0, -R250, UR13, RZ ;  /* 0x0000000dfa007c10 */ /* 0x000fe2000fffe1ff */
[----:B------:R-:W-:Y:S01]  /*0d70*/  IMAD.IADD R7, R7, 0x1, R12 ;  /* 0x0000000107077824 */ /* 0x000fe200078e020c */
[----:B------:R-:W-:Y:S01]  /*0d80*/  SHF.R.S32.HI R26, RZ, 0x6, R10 ;  /* 0x00000006ff1a7819 */ /* 0x000fe2000001140a */
[----:B------:R-:W-:Y:S01]  /*0d90*/  IMAD.MOV.U32 R19, RZ, RZ, c[0x0][0x1dc] ;  /* 0x00007700ff137624 */ /* 0x000fe200078e00ff */
[C---:B------:R-:W-:Y:S01]  /*0da0*/  ISETP.LT.OR P1, PT, R0.reuse, 0x1, P5 ;  /* 0x000000010000780c */ /* 0x040fe20002f21670 */
[----:B------:R-:W-:Y:S01]  /*0db0*/  IMAD.WIDE.U32 R6, R31, c[0x0][0x1b8], R6 ;  /* 0x00006e001f067a25 */ /* 0x000fe200078e0006 */
[C---:B------:R-:W-:Y:S01]  /*0dc0*/  ISETP.LT.OR P6, PT, R0.reuse, 0x1, P4 ;  /* 0x000000010000780c */ /* 0x040fe200027c1670 */
[----:B------:R-:W-:Y:S01]  /*0dd0*/  CS2R R116, SRZ ;  /* 0x0000000000747805 */ /* 0x000fe2000001ff00 */
[----:B------:R-:W-:Y:S01]  /*0de0*/  ISETP.LT.OR P3, PT, R0, 0x1, P2 ;  /* 0x000000010000780c */ /* 0x000fe20001761670 */
[----:B------:R-:W-:Y:S01]  /*0df0*/  IMAD R10, R26, 0x200, R14 ;  /* 0x000002001a0a7824 */ /* 0x000fe200078e020e */
[----:B------:R-:W-:Y:S01]  /*0e00*/  ISETP.LT.OR P5, PT, R0, 0x21, P5 ;  /* 0x000000210000780c */ /* 0x000fe20002fa1670 */
[----:B------:R-:W-:Y:S01]  /*0e10*/  IMAD R12, R30, c[0x0][0x180], RZ ;  /* 0x000060001e0c7a24 */ /* 0x000fe200078e02ff */
[----:B------:R-:W-:Y:S01]  /*0e20*/  ISETP.LT.OR P4, PT, R0, 0x21, P4 ;  /* 0x000000210000780c */ /* 0x000fe20002781670 */
[----:B------:R-:W-:Y:S01]  /*0e30*/  IMAD.SHL.U32 R240, R10, 0x2, RZ ;  /* 0x000000020af07824 */ /* 0x000fe200078e00ff */
[----:B------:R-:W-:Y:S01]  /*0e40*/  ISETP.LT.OR P2, PT, R0, 0x21, P2 ;  /* 0x000000210000780c */ /* 0x000fe20001741670 */
[----:B------:R-:W-:Y:S01]  /*0e50*/  IMAD.WIDE.U32 R10, R148, c[0x0][0x180], R8 ;  /* 0x00006000940a7a25 */ /* 0x000fe200078e0008 */
[----:B------:R-:W-:Y:S01]  /*0e60*/  IADD3 R7, R7, UR4, RZ ;  /* 0x0000000407077c10 */ /* 0x000fe2000fffe0ff */
[----:B------:R-:W-:Y:S01]  /*0e70*/  ULDC.64 UR4, c[0x0][0x178] ;  /* 0x00005e0000047ab9 */ /* 0x000fe20000000a00 */
[----:B------:R-:W-:Y:S01]  /*0e80*/  @!PT LDS RZ, [RZ] ;  /* 0x00000000fffff984 */ /* 0x000fe20000000800 */
[----:B------:R-:W-:Y:S01]  /*0e90*/  @!PT LDS RZ, [RZ] ;  /* 0x00000000fffff984 */ /* 0x000fe20000000800 */
[----:B------:R-:W-:Y:S01]  /*0ea0*/  @!PT LDS RZ, [RZ] ;  /* 0x00000000fffff984 */ /* 0x000fe20000000800 */
[----:B------:R1:W-:Y:S01]  /*0eb0*/  LDGSTS.E.BYPASS.LTC128B.128 [R240+0x8080], [R4.64], !P1 ;  /* 0x0808000004f07fae */ /* 0x0003e2000c901d56 */
[----:B------:R-:W-:Y:S01]  /*0ec0*/  ISETP.GE.AND P1, PT, R24, c[0x0][0x1cc], PT ;  /* 0x0000730018007a0c */ /* 0x000fe20003f26270 */
[----:B------:R-:W-:Y:S01]  /*0ed0*/  IMAD R12, R148, c[0x0][0x184], R12 ;  /* 0x00006100940c7a24 */ /* 0x000fe200078e020c */
[----:B------:R-:W-:Y:S01]  /*0ee0*/  UIMAD UR7, UR17, UR4, URZ ;  /* 0x00000004110772a4 */ /* 0x000fe2000f8e023f */
[----:B------:R1:W-:Y:S01]  /*0ef0*/  LDGSTS.E.BYPASS.LTC128B.128 [R240+0xa080], [R4.64+0x80], !P6 ;  /* 0x0a08008004f07fae */ /* 0x0003e2000f101d56 */
[C---:B------:R-:W-:Y:S01]  /*0f00*/  ISETP.LT.OR P6, PT, R0.reuse, 0x1, P1 ;  /* 0x000000010000780c */ /* 0x040fe20000fc1670 */
[----:B------:R-:W-:Y:S01]  /*0f10*/  IMAD R13, R17, c[0x0][0x1a8], RZ ;  /* 0x00006a00110d7a24 */ /* 0x000fe200078e02ff */
[----:B------:R-:W-:Y:S01]  /*0f20*/  ISETP.LT.OR P1, PT, R0, 0x21, P1 ;  /* 0x000000210000780c */ /* 0x000fe20000f21670 */
[----:B------:R1:W-:Y:S01]  /*0f30*/  LDGSTS.E.BYPASS.LTC128B.128 [R240+0xc080], [R4.64+0x100], !P3 ;  /* 0x0c08010004f07fae */ /* 0x0003e2000d901d56 */
[----:B------:R-:W-:Y:S01]  /*0f40*/  LEA R8, P3, R15, R4, 0x6 ;  /* 0x000000040f087211 */ /* 0x000fe200078630ff */
[----:B------:R-:W-:Y:S01]  /*0f50*/  IMAD.IADD R11, R11, 0x1, R12 ;  /* 0x000000010b0b7824 */ /* 0x000fe200078e020c */
[----:B------:R-:W-:Y:S01]  /*0f60*/  UIMAD.WIDE.U32 UR24, UR14, UR4, URZ ;  /* 0x000000040e1872a5 */ /* 0x000fe2000f8e003f */
[C---:B------:R-:W-:Y:S01]  /*0f70*/  IMAD R12, R16.reuse, c[0x0][0x1ac], R13 ;  /* 0x00006b00100c7a24 */ /* 0x040fe200078e020d */
[----:B------:R-:W-:Y:S01]  /*0f80*/  LEA.HI.X R9, R15, R5, R19, 0x6, P3 ;  /* 0x000000050f097211 */ /* 0x000fe200018f3413 */
[----:B------:R-:W-:Y:S01]  /*0f90*/  IMAD.WIDE.U32 R6, R16, c[0x0][0x1a8], R6 ;  /* 0x00006a0010067a25 */ /* 0x000fe200078e0006 */
[----:B------:R-:W-:Y:S01]  /*0fa0*/  ISETP.GE.AND P3, PT, R2, c[0x0][0x19c], PT ;  /* 0x0000670002007a0c */ /* 0x000fe20003f66270 */
[----:B------:R-:W-:Y:S01]  /*0fb0*/  UIMAD UR7, UR14, UR5, UR7 ;  /* 0x000000050e0772a4 */ /* 0x000fe2000f8e0207 */
[-C--:B------:R-:W-:Y:S01]  /*0fc0*/  LEA.HI R15, R18, R248.reuse, RZ, 0x4 ;  /* 0x000000f8120f7211 */ /* 0x080fe200078f20ff */
[----:B------:R1:W-:Y:S01]  /*0fd0*/  LDGSTS.E.BYPASS.LTC128B.128 [R240+0xe080], [R4.64+0x180], !P6 ;  /* 0x0e08018004f07fae */ /* 0x0003e2000f101d56 */
[----:B------:R-:W-:Y:S01]  /*0fe0*/  ULDC.64 UR4, c[0x0][0x188] ;  /* 0x0000620000047ab9 */ /* 0x000fe20000000a00 */
[----:B------:R-:W-:Y:S01]  /*0ff0*/  IMAD.WIDE.U32 R34, R31, c[0x0][0x188], R10 ;  /* 0x000062001f227a25 */ /* 0x000fe200078e000a */
[----:B------:R-:W-:Y:S01]  /*1000*/  UIMAD UR4, UR10, UR4, URZ ;  /* 0x000000040a0472a4 */ /* 0x000fe2000f8e023f */
[----:B------:R2:W-:Y:S01]  /*1010*/  LDGSTS.E.BYPASS.LTC128B.128 [R240+0x9080], [R8.64], !P5 ;  /* 0x0908000008f07fae */ /* 0x0005e2000e901d56 */
[----:B------:R-:W-:Y:S01]  /*1020*/  ISETP.GE.AND P5, PT, R21, c[0x0][0x19c], PT ;  /* 0x0000670015007a0c */ /* 0x000fe20003fa6270 */
[----:B------:R-:W-:Y:S01]  /*1030*/  UIADD3 UR7, UR25, UR7, URZ ;  /* 0x0000000719077290 */ /* 0x000fe2000fffe03f */
[----:B------:R-:W-:Y:S01]  /*1040*/  IMAD.U32 R11, RZ, RZ, UR6 ;  /* 0x00000006ff0b7e24 */ /* 0x000fe2000f8e00ff */
[----:B------:R2:W-:Y:S01]  /*1050*/  LDGSTS.E.BYPASS.LTC128B.128 [R240+0xb080], [R8.64+0x80], !P4 ;  /* 0x0b08008008f07fae */ /* 0x0005e2000e101d56 */
[C---:B------:R-:W-:Y:S01]  /*1060*/  ISETP.LT.OR P4, PT, R0.reuse, 0x1, P3 ;  /* 0x000000010000780c */ /* 0x040fe20001f81670 */
[----:B------:R-:W-:Y:S01]  /*1070*/  UIMAD UR4, UR12, UR5, UR4 ;  /* 0x000000050c0472a4 */ /* 0x000fe2000f8e0204 */
[----:B------:R-:W-:Y:S01]  /*1080*/  ISETP.LT.OR P3, PT, R0, 0x21, P3 ;  /* 0x000000210000780c */ /* 0x000fe20001f61670 */
[----:B------:R2:W-:Y:S01]  /*1090*/  LDGSTS.E.BYPASS.LTC128B.128 [R240+0xd080], [R8.64+0x100], !P2 ;  /* 0x0d08010008f07fae */ /* 0x0005e2000d101d56 */
[----:B------:R-:W-:Y:S01]  /*10a0*/  ISETP.GE.AND P2, PT, R20, c[0x0][0x19c], PT ;  /* 0x0000670014007a0c */ /* 0x000fe20003f46270 */
[----:B------:R-:W-:Y:S01]  /*10b0*/  IMAD.U32 R10, RZ, RZ, UR7 ;  /* 0x00000007ff0a7e24 */ /* 0x000fe2000f8e00ff */
[-C--:B------:R-:W-:Y:S01]  /*10c0*/  LEA.HI R16, R18, R248.reuse, RZ, 0x5 ;  /* 0x000000f812107211 */ /* 0x080fe200078f28ff */
[----:B------:R2:W-:Y:S01]  /*10d0*/  LDGSTS.E.BYPASS.LTC128B.128 [R240+0xf080], [R8.64+0x180], !P1 ;  /* 0x0f08018008f07fae */ /* 0x0005e2000c901d56 */
[C---:B------:R-:W-:Y:S01]  /*10e0*/  ISETP.LT.OR P1, PT, R0.reuse, 0x1, P2 ;  /* 0x000000010000780c */ /* 0x040fe20001721670 */
[----:B------:R-:W-:Y:S01]  /*10f0*/  ULDC.64 UR6, c[0x0][0x208] ;  /* 0x0000820000067ab9 */ /* 0x000fe20000000a00 */
[----:B------:R-:W-:Y:S01]  /*1100*/  ISETP.LT.OR P2, PT, R0, 0x21, P2 ;  /* 0x000000210000780c */ /* 0x000fe20001741670 */
[----:B------:R-:W-:Y:S01]  /*1110*/  UIMAD UR17, UR17, UR6, URZ ;  /* 0x00000006111172a4 */ /* 0x000fe2000f8e023f */
[----:B------:R-:W-:Y:S01]  /*1120*/  IADD3 R22, R35, UR4, RZ ;  /* 0x0000000423167c10 */ /* 0x000fe2000fffe0ff */
[----:B------:R-:W-:Y:S01]  /*1130*/  ULDC.64 UR4, c[0x0][0x218] ;  /* 0x0000860000047ab9 */ /* 0x000fe20000000a00 */
[----:B------:R-:W-:Y:S01]  /*1140*/  LEA.HI R17, R18, R248, RZ, 0x2 ;  /* 0x000000f812117211 */ /* 0x000fe200078f10ff */
[----:B------:R-:W-:Y:S01]  /*1150*/  UIMAD UR17, UR14, UR7, UR17 ;  /* 0x000000070e1172a4 */ /* 0x000fe2000f8e0211 */
[----:B------:R3:W-:Y:S01]  /*1160*/  STL.64 [R1+0x18], R34 ;  /* 0x0000182201007387 */ /* 0x0007e20000100a00 */
[----:B------:R-:W-:Y:S01]  /*1170*/  UIMAD UR4, UR10, UR4, URZ ;  /* 0x000000040a0472a4 */ /* 0x000fe2000f8e023f */
[----:B-1----:R-:W-:Y:S01]  /*1180*/  IMAD.IADD R5, R7, 0x1, R12 ;  /* 0x0000000107057824 */ /* 0x002fe200078e020c */
[C---:B------:R-:W-:Y:S01]  /*1190*/  LEA R4, P6, R6.reuse, c[0x0][0x190], 0x1 ;  /* 0x0000640006047a11 */ /* 0x040fe200078c08ff */
[----:B------:R-:W-:Y:S01]  /*11a0*/  IMAD.MOV.U32 R7, RZ, RZ, c[0x0][0x1a8] ;  /* 0x00006a00ff077624 */ /* 0x000fe200078e00ff */
[----:B------:R-:W-:Y:S01]  /*11b0*/  SHF.R.S32.HI R12, RZ, 0x1f, R16 ;  /* 0x0000001fff0c7819 */ /* 0x000fe20000011410 */
[----:B------:R-:W-:Y:S01]  /*11c0*/  UIMAD UR4, UR12, UR5, UR4 ;  /* 0x000000050c0472a4 */ /* 0x000fe2000f8e0204 */
[----:B------:R-:W-:Y:S01]  /*11d0*/  LEA.HI.X R5, R6, c[0x0][0x194], R5, 0x1, P6 ;  /* 0x0000650006057a11 */ /* 0x000fe200030f0c05 */
[----:B------:R1:W-:Y:S01]  /*11e0*/  STL [R1+0x28], R22 ;  /* 0x0000281601007387 */ /* 0x0003e20000100800 */
[C---:B------:R-:W-:Y:S01]  /*11f0*/  ISETP.LT.OR P6, PT, R0.reuse, 0x1, P5 ;  /* 0x000000010000780c */ /* 0x040fe20002fc1670 */
[----:B------:R-:W-:Y:S01]  /*1200*/  IMAD.MOV.U32 R246, RZ, RZ, 0x20 ;  /* 0x00000020fff67424 */ /* 0x000fe200078e00ff */
[----:B------:R-:W-:Y:S01]  /*1210*/  ISETP.LT.OR P5, PT, R0, 0x21, P5 ;  /* 0x000000210000780c */ /* 0x000fe20002fa1670 */
[----:B------:R4:W-:Y:S01]  /*1220*/  LDGSTS.E.BYPASS.LTC128B.128 [R240+0x80], [R4.64], !P4 ;  /* 0x0008000004f07fae */ /* 0x0009e2000e101d56 */
[C---:B------:R-:W-:Y:S01]  /*1230*/  LEA R6, P4, R7.reuse, R4, 0x6 ;  /* 0x0000000407067211 */ /* 0x040fe200078830ff */
[----:B------:R-:W-:Y:S01]  /*1240*/  IMAD.MOV.U32 R149, RZ, RZ, 0x1 ;  /* 0x00000001ff957424 */ /* 0x000fe200078e00ff */
[----:B------:R-:W-:Y:S01]  /*1250*/  SHF.R.S32.HI R13, RZ, 0x1f, R17 ;  /* 0x0000001fff0d7819 */ /* 0x000fe20000011411 */
[----:B------:R4:W-:Y:S01]  /*1260*/  LDGSTS.E.BYPASS.LTC128B.128 [R240+0x2080], [R4.64+0x80], !P1 ;  /* 0x0208008004f07fae */ /* 0x0009e2000c901d56 */
[----:B------:R-:W-:Y:S01]  /*1270*/  ISETP.GE.AND P1, PT, R24, c[0x0][0x19c], PT ;  /* 0x0000670018007a0c */ /* 0x000fe20003f26270 */
[----:B--2---:R-:W-:Y:S01]  /*1280*/  IMAD.MOV.U32 R8, RZ, RZ, c[0x0][0x1ac] ;  /* 0x00006b00ff087624 */ /* 0x004fe200078e00ff */
[----:B------:R-:W-:Y:S01]  /*1290*/  CS2R R114, SRZ ;  /* 0x0000000000727805 */ /* 0x000fe2000001ff00 */
[----:B------:R-:W-:Y:S01]  /*12a0*/  IMAD.U32 R9, RZ, RZ, UR25 ;  /* 0x00000019ff097e24 */ /* 0x000fe2000f8e00ff */
[----:B------:R-:W-:Y:S01]  /*12b0*/  CS2R R112, SRZ ;  /* 0x0000000000707805 */ /* 0x000fe2000001ff00 */
[----:B------:R4:W-:Y:S01]  /*12c0*/  LDGSTS.E.BYPASS.LTC128B.128 [R240+0x4080], [R4.64+0x100], !P6 ;  /* 0x0408010004f07fae */ /* 0x0009e2000f101d56 */
        /* <DEDUP_REMOVED lines=76> */
[----:B------:R-:W-:Y:S01]  /*1790*/  ISETP.GE.AND P3, PT, R2, c[0x0][0x1fc], PT ;  /* 0x00007f0002007a0c */ /* 0x000fe20003f66270 */
[----:B------:R-:W-:Y:S01]  /*17a0*/  IMAD.IADD R19, R0, 0x1, -R14 ;  /* 0x0000000100137824 */ /* 0x000fe200078e0a0e */
[----:B------:R-:W-:Y:S01]  /*17b0*/  SEL R33, RZ, 0x1, P1 ;  /* 0x00000001ff217807 */ /* 0x000fe20000800000 */
[----:B------:R2:W-:Y:S01]  /*17c0*/  LDGSTS.E.BYPASS.LTC128B.128 [R240+0x11080], [R8.64], !P6 ;  /* 0x1108000008f07fae */ /* 0x0005e2000f101d56 */
[----:B------:R-:W-:Y:S01]  /*17d0*/  ISETP.GE.AND P6, PT, R2, c[0x0][0x1fc], PT ;  /* 0x00007f0002007a0c */ /* 0x000fe20003fc6270 */
[----:B------:R-:W-:Y:S01]  /*17e0*/  IMAD.WIDE.U32 R2, R250, c[0x0][0x208], R2 ;  /* 0x00008200fa027a25 */ /* 0x000fe200078e0002 */
[----:B---3--:R-:W-:Y:S01]  /*17f0*/  SEL R34, RZ, 0x1, P3 ;  /* 0x00000001ff227807 */ /* 0x008fe20001800000 */
[----:B------:R2:W-:Y:S01]  /*1800*/  LDGSTS.E.BYPASS.LTC128B.128 [R240+0x13080], [R8.64+0x80], !P2 ;  /* 0x1308008008f07fae */ /* 0x0005e2000d101d56 */
[----:B------:R-:W-:Y:S01]  /*1810*/  ISETP.GE.AND P3, PT, R24, c[0x0][0x16c], PT ;  /* 0x00005b0018007a0c */ /* 0x000fe20003f66270 */
[----:B------:R-:W-:Y:S01]  /*1820*/  CS2R R54, SRZ ;  /* 0x0000000000367805 */ /* 0x000fe2000001ff00 */
[----:B------:R-:W-:Y:S01]  /*1830*/  CS2R R52, SRZ ;  /* 0x0000000000347805 */ /* 0x000fe2000001ff00 */
[----:B------:R2:W-:Y:S01]  /*1840*/  LDGSTS.E.BYPASS.LTC128B.128 [R240+0x15080], [R8.64+0x100], !P5 ;  /* 0x1508010008f07fae */ /* 0x0005e2000e901d56 */
[----:B------:R-:W-:Y:S01]  /*1850*/  SEL R243, RZ, 0x8, P3 ;  /* 0x00000008fff37807 */ /* 0x000fe20001800000 */
[----:B------:R-:W-:Y:S01]  /*1860*/  CS2R R50, SRZ ;  /* 0x0000000000327805 */ /* 0x000fe2000001ff00 */
[----:B------:R-:W-:Y:S01]  /*1870*/  ISETP.GE.AND P3, PT, R21, c[0x0][0x1fc], PT ;  /* 0x00007f0015007a0c */ /* 0x000fe20003f66270 */
[----:B------:R2:W-:Y:S01]  /*1880*/  LDGSTS.E.BYPASS.LTC128B.128 [R240+0x17080], [R8.64+0x180], !P4 ;  /* 0x1708018008f07fae */ /* 0x0005e2000e101d56 */
[C---:B------:R-:W-:Y:S01]  /*1890*/  ISETP.GE.AND P4, PT, R20.reuse, c[0x0][0x16c], PT ;  /* 0x00005b0014007a0c */ /* 0x040fe20003f86270 */
[----:B------:R-:W-:Y:S01]  /*18a0*/  CS2R R48, SRZ ;  /* 0x0000000000307805 */ /* 0x000fe2000001ff00 */
[----:B------:R-:W-:Y:S01]  /*18b0*/  ISETP.GE.AND P5, PT, R20, c[0x0][0x1fc], PT ;  /* 0x00007f0014007a0c */ /* 0x000fe20003fa6270 */
[----:B------:R-:W-:Y:S01]  /*18c0*/  CS2R R46, SRZ ;  /* 0x00000000002e7805 */ /* 0x000fe2000001ff00 */
[----:B------:R-:W-:Y:S01]  /*18d0*/  CS2R R44, SRZ ;  /* 0x00000000002c7805 */ /* 0x000fe2000001ff00 */
[----:B------:R-:W-:Y:S01]  /*18e0*/  CS2R R42, SRZ ;  /* 0x00000000002a7805 */ /* 0x000fe2000001ff00 */
[----:B------:R-:W-:Y:S01]  /*18f0*/  CS2R R40, SRZ ;  /* 0x0000000000287805 */ /* 0x000fe2000001ff00 */
[----:B------:R-:W-:Y:S01]  /*1900*/  CS2R R38, SRZ ;  /* 0x0000000000267805 */ /* 0x000fe2000001ff00 */
[----:B------:R-:W-:Y:S01]  /*1910*/  USHF.L.U64.HI UR7, UR6, 0x5, UR7 ;  /* 0x0000000506077899 */ /* 0x000fe20008010207 */
[----:B----4-:R-:W-:Y:S01]  /*1920*/  SHF.R.S32.HI R5, RZ, 0x4, R15 ;  /* 0x00000004ff057819 */ /* 0x010fe2000001140f */
[----:B------:R-:W-:Y:S01]  /*1930*/  UISETP.GT.AND UP1, UPT, UR11, -0x1, UPT ;  /* 0xffffffff0b00788c */ /* 0x000fe2000bf24270 */
[----:B------:R-:W-:-:S02]  /*1940*/  SHF.R.S32.HI R4, RZ, 0x2, R17 ;  /* 0x00000002ff047819 */ /* 0x000fc40000011411 */
        /* <DEDUP_REMOVED lines=8> */
[----:B------:R-:W-:Y:S02]  /*19d0*/  IMAD R5, R250, c[0x0][0x20c], R5 ;  /* 0x00008300fa057a24 */ /* 0x000fe400078e0205 */
[----:B------:R-:W-:Y:S02]  /*19e0*/  IMAD.IADD R23, R0, 0x1, -R11 ;  /* 0x0000000100177824 */ /* 0x000fe400078e0a0b */
[----:B------:R-:W-:Y:S02]  /*19f0*/  IMAD.IADD R3, R3, 0x1, R5 ;  /* 0x0000000103037824 */ /* 0x000fe400078e0205 */
[----:B------:R-:W-:Y:S01]  /*1a00*/  IMAD R0, R30, c[0x0][0x210], RZ ;  /* 0x000084001e007a24 */ /* 0x000fe200078e02ff */
[----:B------:R-:W-:Y:S01]  /*1a10*/  SEL R30, RZ, 0x4, P3 ;  /* 0x00000004ff1e7807 */ /* 0x000fe20001800000 */
[----:B------:R-:W-:Y:S01]  /*1a20*/  IMAD.WIDE.U32 R2, R148, c[0x0][0x210], R2 ;  /* 0x0000840094027a25 */ /* 0x000fe200078e0002 */
[C---:B------:R-:W-:Y:S02]  /*1a30*/  ISETP.LT.OR P3, PT, R10.reuse, 0x1, P6 ;  /* 0x000000010a00780c */ /* 0x040fe40003761670 */
[----:B------:R-:W-:Y:S01]  /*1a40*/  ISETP.LT.OR P6, PT, R10, 0x21, P6 ;  /* 0x000000210a00780c */ /* 0x000fe200037c1670 */
[----:B------:R-:W-:-:S02]  /*1a50*/  IMAD R0, R148, c[0x0][0x214], R0 ;  /* 0x0000850094007a24 */ /* 0x000fc400078e0200 */
[----:B-1----:R-:W-:Y:S01]  /*1a60*/  IMAD.IADD R22, R4, 0x1, -R12 ;  /* 0x0000000104167824 */ /* 0x002fe200078e0a0c */
[----:B------:R-:W-:Y:S01]  /*1a70*/  @!P0 LEA R12, P2, R25, c[0x0][0x258], 0x2 ;  /* 0x00009600190c8a11 */ /* 0x000fe200078410ff */
[----:B------:R-:W-:Y:S02]  /*1a80*/  IMAD.IADD R3, R3, 0x1, R0 ;  /* 0x0000000103037824 */ /* 0x000fe400078e0200 */
[----:B------:R-:W-:Y:S01]  /*1a90*/  IMAD.U32 R0, RZ, RZ, UR17 ;  /* 0x00000011ff007e24 */ /* 0x000fe2000f8e00ff */
[----:B------:R-:W-:Y:S01]  /*1aa0*/  @!P0 LEA.HI.X R13, R25, c[0x0][0x25c], R28, 0x2, P2 ;  /* 0x00009700190d8a11 */ /* 0x000fe200010f141c */
[----:B------:R-:W-:Y:S01]  /*1ab0*/  IMAD.WIDE.U32 R36, R31, c[0x0][0x218], R2 ;  /* 0x000086001f247a25 */ /* 0x000fe200078e0002 */
[----:B------:R-:W-:Y:S02]  /*1ac0*/  SEL R28, RZ, 0xffffffff, P4 ;  /* 0xffffffffff1c7807 */ /* 0x000fe40002000000 */
[----:B------:R-:W-:Y:S01]  /*1ad0*/  ISETP.GE.AND P4, PT, R21, c[0x0][0x16c], PT ;  /* 0x00005b0015007a0c */ /* 0x000fe20003f86270 */
[----:B------:R-:W-:Y:S01]  /*1ae0*/  IMAD.U32 R2, RZ, RZ, UR24 ;  /* 0x00000018ff027e24 */ /* 0x000fe2000f8e00ff */
[----:B------:R-:W-:Y:S01]  /*1af0*/  IADD3 R35, R37, UR4, RZ ;  /* 0x0000000425237c10 */ /* 0x000fe2000fffe0ff */
[----:B------:R-:W-:Y:S01]  /*1b00*/  IMAD.U32 R3, RZ, RZ, UR25 ;  /* 0x00000019ff037e24 */ /* 0x000fe2000f8e00ff */
[----:B------:R-:W-:Y:S01]  /*1b10*/  ISETP.GE.AND P2, PT, R20, c[0x0][0x1fc], PT ;  /* 0x00007f0014007a0c */ /* 0x000fe20003f46270 */
[----:B------:R-:W-:Y:S01]  /*1b20*/  ULDC.64 UR4, c[0x0][0x240] ;  /* 0x0000900000047ab9 */ /* 0x000fe20000000a00 */
[C---:B------:R-:W-:Y:S01]  /*1b30*/  LEA R3, P1, R2.reuse, R36, 0x6 ;  /* 0x0000002402037211 */ /* 0x040fe200078230ff */
[----:B------:R-:W-:Y:S01]  /*1b40*/  UIMAD UR4, UR10, UR4, URZ ;  /* 0x000000040a0472a4 */ /* 0x000fe2000f8e023f */
[----:B------:R-:W-:Y:S01]  /*1b50*/  SEL R31, RZ, 0x4, P4 ;  /* 0x00000004ff1f7807 */ /* 0x000fe20002000000 */
[----:B------:R1:W-:Y:S01]  /*1b60*/  STL.64 [R1+0x10], R36 ;  /* 0x0000102401007387 */ /* 0x0003e20000100a00 */
        /* <DEDUP_REMOVED lines=10> */
[----:B------:R-:W-:Y:S01]  /*1c10*/  ISETP.GE.AND P4, PT, R21, c[0x0][0x1fc], PT ;  /* 0x00007f0015007a0c */ /* 0x000fe20003f86270 */
[----:B------:R-:W-:Y:S01]  /*1c20*/  UIADD3 UR5, -UR15, UR5, UR10 ;  /* 0x000000050f057290 */ /* 0x000fe2000fffe10a */
[----:B------:R3:W-:Y:S01]  /*1c30*/  @!P0 LDGSTS.E.BYPASS.LTC128B.128 [R0+0x20080], [R12.64] ;  /* 0x200800000c008fae */ /* 0x0007e2000b901d56 */
[----:B------:R-:W-:Y:S01]  /*1c40*/  SEL R25, RZ, 0xffffffff, P2 ;  /* 0xffffffffff197807 */ /* 0x000fe20001000000 */
[----:B------:R-:W-:Y:S01]  /*1c50*/  ULDC UR4, c[0x0][0x2a0] ;  /* 0x0000a80000047ab9 */ /* 0x000fe20000000800 */
[----:B------:R-:W-:Y:S01]  /*1c60*/  SEL R242, RZ, 0x8, P1 ;  /* 0x00000008fff27807 */ /* 0x000fe20000800000 */
[----:B------:R-:W0:Y:S01]  /*1c70*/  LDGDEPBAR ;  /* 0x00000000000079af */ /* 0x000e220000000000 */
[C---:B------:R-:W-:Y:S01]  /*1c80*/  ISETP.LT.OR P2, PT, R10.reuse, 0x1, P5 ;  /* 0x000000010a00780c */ /* 0x040fe20002f41670 */
[----:B------:R-:W-:Y:S01]  /*1c90*/  ULOP3.LUT UR4, URZ, UR4, URZ, 0x33, !UPT ;  /* 0x000000043f047292 */ /* 0x000fe2000f8e333f */
[C---:B------:R-:W-:Y:S01]  /*1ca0*/  ISETP.LT.OR P1, PT, R10.reuse, 0x1, P4 ;  /* 0x000000010a00780c */ /* 0x040fe20002721670 */
[----:B------:R4:W-:Y:S01]  /*1cb0*/  LDGSTS.E.BYPASS.LTC128B.128 [R240+0x18080], [R4.64], !P3 ;  /* 0x1808000004f07fae */ /* 0x0009e2000d901d56 */
[C---:B------:R-:W-:Y:S01]  /*1cc0*/  ISETP.LT.OR P5, PT, R10.reuse, 0x21, P5 ;  /* 0x000000210a00780c */ /* 0x040fe20002fa1670 */
[----:B------:R-:W-:Y:S01]  /*1cd0*/  USHF.L.U32 UR6, UR6, 0x5, URZ ;  /* 0x0000000506067899 */ /* 0x000fe2000800063f */
[----:B------:R-:W-:Y:S01]  /*1ce0*/  ISETP.LT.OR P4, PT, R10, 0x21, P4 ;  /* 0x000000210a00780c */ /* 0x000fe20002781670 */
[----:B------:R5:W-:Y:S01]  /*1cf0*/  STL [R1+0x24], R35 ;  /* 0x0000242301007387 */ /* 0x000be20000100800 */
[----:B-1----:R-:W-:-:S05]  /*1d00*/  CS2R R36, SRZ ;  /* 0x0000000000247805 */ /* 0x002fca000001ff00 */
[----:B------:R4:W-:Y:S01]  /*1d10*/  LDGSTS.E.BYPASS.LTC128B.128 [R240+0x1a080], [R4.64+0x80], !P2 ;  /* 0x1a08008004f07fae */ /* 0x0009e2000d101d56 */
[----:B------:R-:W-:-:S03]  /*1d20*/  LEA R20, P2, R27, c[0x0][0x280], 0x2 ;  /* 0x0000a0001b147a11 */ /* 0x000fc600078410ff */
[----:B------:R4:W-:Y:S01]  /*1d30*/  LDGSTS.E.BYPASS.LTC128B.128 [R240+0x1c080], [R4.64+0x100], !P1 ;  /* 0x1c08010004f07fae */ /* 0x0009e2000c901d56 */
[----:B------:R-:W-:Y:S01]  /*1d40*/  LEA.HI.X R21, R27, c[0x0][0x284], R32, 0x2, P2 ;  /* 0x0000a1001b157a11 */ /* 0x000fe200010f1420 */
[----:B---3--:R-:W-:Y:S01]  /*1d50*/  IMAD.IADD R0, R248, 0x1, -R2 ;  /* 0x00000001f8007824 */ /* 0x008fe200078e0a02 */
        /* <DEDUP_REMOVED lines=62> */
[----:B----4-:R-:W-:Y:S01]  /*2140*/  IMAD.IADD R4, R248, 0x1, -R0 ;  /* 0x00000001f8047824 */ /* 0x010fe200078e0a00 */
        /* <DEDUP_REMOVED lines=27> */
[----:B-----5:R-:W-:Y:S01]  /*2300*/  CS2R R34, SRZ ;  /* 0x0000000000227805 */ /* 0x020fe2000001ff00 */
        /* <DEDUP_REMOVED lines=38> */
.L_x_782:
        /* <DEDUP_REMOVED lines=171> */
.L_x_774:
[----:B------:R-:W-:Y:S11]  /*3020*/  ISETP.NE.AND P1, PT, R200, c[0x0][0x2a8], PT ;  /* 0x0000aa00c8007a0c */ /* 0x000ff60003f25270 */
[----:B------:R-:W-:Y:S02]  /*3030*/  @!UPT UIADD3 URZ, URZ, URZ, URZ ;  /* 0x0000003f3f3ff290 */ /* 0x000fe4000fffe03f */
[----:B------:R-:W-:Y:S05]  /*3040*/  @P1 IMAD.HI.U32 R6, R4, c[0x0][0x2ac], RZ ;  /* 0x0000ab0004061a27 */ /* 0x000fea00078e00ff */
[----:B------:R-:W-:Y:S02]  /*3050*/  @P1 SHF.R.U32.HI R4, RZ, c[0x0][0x2b0], R6 ;  /* 0x0000ac00ff041a19 */ /* 0x000fe40000011606 */
.L_x_775:
[----:B------:R-:W-:Y:S05]  /*3060*/  BSYNC B0 ;  /* 0x0000000000007941 */ /* 0x000fea0003800000 */
.L_x_773:
[----:B--2---:R-:W2:Y:S01]  /*3070*/  LDL R7, [R1+0x8] ;  /* 0x0000080001077983 */ /* 0x004ea20000100800 */
[----:B------:R-:W-:Y:S04]  /*3080*/  IMAD.MOV.U32 R6, RZ, RZ, c[0x0][0x2a8] ;  /* 0x0000aa00ff067624 */ /* 0x000fe800078e00ff */
[----:B------:R-:W-:Y:S04]  /*3090*/  IMAD R4, R4, R6, -UR15 ;  /* 0x8000000f04047e24 */ /* 0x000fe8000f8e0206 */
[----:B--2---:R-:W-:Y:S05]  /*30a0*/  IMAD.IADD R4, R4, 0x1, -R7 ;  /* 0x0000000104047824 */ /* 0x004fea00078e0a07 */
[----:B------:R-:W-:Y:S02]  /*30b0*/  IADD3 R6, R4, c[0x0][0x2a8], RZ ;  /* 0x0000aa0004067a10 */ /* 0x000fe40007ffe0ff */
[----:B------:R-:W-:Y:S02]  /*30c0*/  IMNMX R176, R176, R4, !PT ;  /* 0x00000004b0b07217 */ /* 0x000fe40007800200 */
[----:B------:R-:W-:Y:S02]  /*30d0*/  IMNMX R177, R177, R6, PT ;  /* 0x00000006b1b17217 */ /* 0x000fe40003800200 */
.L_x_772:
        /* <DEDUP_REMOVED lines=18> */
.L_x_778:
[----:B------:R-:W-:Y:S11]  /*3200*/  ISETP.NE.AND P1, PT, R6, c[0x0][0x2a8], PT ;  /* 0x0000aa0006007a0c */ /* 0x000ff60003f25270 */
[----:B------:R-:W-:Y:S02]  /*3210*/  @!UPT UIADD3 URZ, URZ, URZ, URZ ;  /* 0x0000003f3f3ff290 */ /* 0x000fe4000fffe03f */
[----:B------:R-:W-:Y:S05]  /*3220*/  @P1 IMAD.HI.U32 R5, R4, c[0x0][0x2ac], RZ ;  /* 0x0000ab0004051a27 */ /* 0x000fea00078e00ff */
[----:B------:R-:W-:Y:S02]  /*3230*/  @P1 SHF.R.U32.HI R4, RZ, c[0x0][0x2b0], R5 ;  /* 0x0000ac00ff041a19 */ /* 0x000fe40000011605 */
.L_x_779:
[----:B------:R-:W-:Y:S05]  /*3240*/  BSYNC B0 ;  /* 0x0000000000007941 */ /* 0x000fea0003800000 */
.L_x_777:
[----:B------:R-:W3:Y:S01]  /*3250*/  LDL R6, [R1+0x8] ;  /* 0x0000080001067983 */ /* 0x000ee20000100800 */
[----:B------:R-:W-:Y:S04]  /*3260*/  IMAD.MOV.U32 R5, RZ, RZ, c[0x0][0x2a8] ;  /* 0x0000aa00ff057624 */ /* 0x000fe800078e00ff */
[----:B------:R-:W-:Y:S04]  /*3270*/  IMAD R4, R4, R5, -UR15 ;  /* 0x8000000f04047e24 */ /* 0x000fe8000f8e0205 */
[----:B---3--:R-:W-:Y:S05]  /*3280*/  IMAD.IADD R4, R4, 0x1, -R6 ;  /* 0x0000000104047824 */ /* 0x008fea00078e0a06 */
[----:B------:R-:W-:Y:S02]  /*3290*/  IADD3 R5, R4, c[0x0][0x2a8], RZ ;  /* 0x0000aa0004057a10 */ /* 0x000fe40007ffe0ff */
[----:B------:R-:W-:Y:S02]  /*32a0*/  IMNMX R178, R178, R4, !PT ;  /* 0x00000004b2b27217 */ /* 0x000fe40007800200 */
[----:B------:R-:W-:Y:S02]  /*32b0*/  IMNMX R179, R179, R5, PT ;  /* 0x00000005b3b37217 */ /* 0x000fe40003800200 */
.L_x_776:
        /* <DEDUP_REMOVED lines=463> */
.L_x_780:
        /* <DEDUP_REMOVED lines=157> */
.L_x_781:
        /* <DEDUP_REMOVED lines=217> */
.L_x_771:
[----:B------:R-:W-:Y:S05]  /*6710*/  @P1 EXIT ;  /* 0x000000000000194d */ /* 0x000fea0003800000 */
[----:B------:R-:W2:Y:S01]  /*6720*/  S2R R0, SR_CTAID.Y ;  /* 0x0000000000007919 */ /* 0x000ea20000002600 */
[----:B------:R-:W-:Y:S01]  /*6730*/  MOV R2, 0x1 ;  /* 0x0000000100027802 */ /* 0x000fe20000000f00 */
[----:B------:R-:W-:Y:S02]  /*6740*/  USHF.L.U32 UR5, UR11, 0xe, URZ ;  /* 0x0000000e0b057899 */ /* 0x000fe4000800063f */
[----:B-1----:R-:W1:Y:S04]  /*6750*/  S2R R11, SR_CTAID.Z ;  /* 0x00000000000b7919 */ /* 0x002e680000002700 */
[----:B------:R-:W-:Y:S01]  /*6760*/  BAR.SYNC.DEFER_BLOCKING 0x1, 0x100 ;  /* 0x0044000000007b1d */ /* 0x000fe20000010000 */
[----:B------:R-:W-:Y:S01]  /*6770*/  ISETP.NE.AND P1, PT, R2, c[0x0][0x338], PT ;  /* 0x0000ce0002007a0c */ /* 0x000fe20003f25270 */
[----:B------:R-:W-:Y:S01]  /*6780*/  USHF.R.S32.HI UR4, URZ, 0x1f, UR5 ;  /* 0x0000001f3f047899 */ /* 0x000fe20008011405 */
[----:B------:R-:W-:-:S11]  /*6790*/  IADD3 R2, P0, R248, UR5, RZ ;  /* 0x00000005f8027c10 */ /* 0x000fd6000ff1e0ff */
[----:B--2---:R-:W-:-:S05]  /*67a0*/  @P1 IMAD.HI.U32 R3, R0, c[0x0][0x33c], RZ ;  /* 0x0000cf0000031a27 */ /* 0x004fca00078e00ff */
[----:B------:R-:W-:Y:S02]  /*67b0*/  @P1 SHF.R.U32.HI R0, RZ, c[0x0][0x340], R3 ;  /* 0x0000d000ff001a19 */ /* 0x000fe40000011603 */
        /* <DEDUP_REMOVED lines=8> */
[----:B-1----:R-:W-:Y:S02]  /*6840*/  SHF.R.S32.HI R7, RZ, 0x1f, R11 ;  /* 0x0000001fff077819 */ /* 0x002fe4000001140b */
        /* <DEDUP_REMOVED lines=143> */
.L_x_783:
        /* <DEDUP_REMOVED lines=12> */
.L_x_1166:


//--------------------- .text._ZN7cutlass13device_kernelIN5flash19enable_sm80_to_sm89INS1_16FlashAttnBwdSm80INS1_25CollectiveMainloopBwdSm80ILi1ELi1EN4cute5tupleIJNS5_1CILi64EEES8_NS7_ILi256EEEEEENS_6half_tEfNS_4arch4Sm80ELb0ELb1ELb1ELb1ELb0ELb0ELb0ELb0ELi2ELi4ELi2ELi2ELb0EEENS1_21CollectiveEpilogueBwdISA_SB_SD_Li256ELb1ELb0ELi4EEENS1_19SingleTileSchedulerILb1ELb0ELb0ELi64EEEEEEEEEvNT_6ParamsE --------------------------
	.section	.text._ZN7cutlass13device_kernelIN5flash19enable_sm80_to_sm89INS1_16FlashAttnBwdSm80INS1_25CollectiveMainloopBwdSm80ILi1ELi1EN4cute5tupleIJNS5_1CILi64EEES8_NS7_ILi256EEEEEENS_6half_tEfNS_4arch4Sm80ELb0ELb1ELb1ELb1ELb0ELb0ELb0ELb0ELi2ELi4ELi2ELi2ELb0EEENS1_21CollectiveEpilogueBwdISA_SB_SD_Li256ELb1ELb0ELi4EEENS1_19SingleTileSchedulerILb1ELb0ELb0ELi64EEEEEEEEEvNT_6ParamsE,"ax",@progbits
	.sectioninfo	@"SHI_REGISTERS=255"
	.align	128
.text._ZN7cutlass13device_kernelIN5flash19enable_sm80_to_sm89INS1_16FlashAttnBwdSm80INS1_25CollectiveMainloopBwdSm80ILi1ELi1EN4cute5tupleIJNS5_1CILi64EEES8_NS7_ILi256EEEEEENS_6half_tEfNS_4arch4Sm80ELb0ELb1ELb1ELb1ELb0ELb0ELb0ELb0ELi2ELi4ELi2ELi2ELb0EEENS1_21CollectiveEpilogueBwdISA_SB_SD_Li256ELb1ELb0ELi4EEENS1_19SingleTileSchedulerILb1ELb0ELb0ELi64EEEEEEEEEvNT_6ParamsE:
        .type           _ZN7cutlass13device_kernelIN5flash19enable_sm80_to_sm89INS1_16FlashAttnBwdSm80INS1_25CollectiveMainloopBwdSm80ILi1ELi1EN4cute5tupleIJNS5_1CILi64EEES8_NS7_ILi256EEEEEENS_6half_tEfNS_4arch4Sm80ELb0ELb1ELb1ELb1ELb0ELb0ELb0ELb0ELi2ELi4ELi2ELi2ELb0EEENS1_21CollectiveEpilogueBwdISA_SB_SD_Li256ELb1ELb0ELi4EEENS1_19SingleTileSchedulerILb1ELb0ELb0ELi64EEEEEEEEEvNT_6ParamsE,@function
        .size           _ZN7cutlass13device_kernelIN5flash19enable_sm80_to_sm89INS1_16FlashAttnBwdSm80INS1_25CollectiveMainloopBwdSm80ILi1ELi1EN4cute5tupleIJNS5_1CILi64EEES8_NS7_ILi256EEEEEENS_6half_tEfNS_4arch4Sm80ELb0ELb1ELb1ELb1ELb0ELb0ELb0ELb0ELi2ELi4ELi2ELi2ELb0EEENS1_21CollectiveEpilogueBwdISA_SB_SD_Li256ELb1ELb0ELi4EEENS1_19SingleTileSchedulerILb1ELb0ELb0ELi64EEEEEEEEEvNT_6ParamsE,(.L_x_1167 - _ZN7cutlass13device_kernelIN5flash19enable_sm80_to_sm89INS1_16FlashAttnBwdSm80INS1_25CollectiveMainloopBwdSm80ILi1ELi1EN4cute5tupleIJNS5_1CILi64EEES8_NS7_ILi256EEEEEENS_6half_tEfNS_4arch4Sm80ELb0ELb1ELb1ELb1ELb0ELb0ELb0ELb0ELi2ELi4ELi2ELi2ELb0EEENS1_21CollectiveEpilogueBwdISA_SB_SD_Li256ELb1ELb0ELi4EEENS1_19SingleTileSchedulerILb1ELb0ELb0ELi64EEEEEEEEEvNT_6ParamsE)
        .other          _ZN7cutlass13device_kernelIN5flash19enable_sm80_to_sm89INS1_16FlashAttnBwdSm80INS1_25CollectiveMainloopBwdSm80ILi1ELi1EN4cute5tupleIJNS5_1CILi64EEES8_NS7_ILi256EEEEEENS_6half_tEfNS_4arch4Sm80ELb0ELb1ELb1ELb1ELb0ELb0ELb0ELb0ELi2ELi4ELi2ELi2ELb0EEENS1_21CollectiveEpilogueBwdISA_SB_SD_Li256ELb1ELb0ELi4EEENS1_19SingleTileSchedulerILb1ELb0ELb0ELi64EEEEEEEEEvNT_6ParamsE,@"STO_CUDA_ENTRY STV_DEFAULT"
_ZN7cutlass13device_kernelIN5flash19enable_sm80_to_sm89INS1_16FlashAttnBwdSm80INS1_25CollectiveMainloopBwdSm80ILi1ELi1EN4cute5tupleIJNS5_1CILi64EEES8_NS7_ILi256EEEEEENS_6half_tEfNS_4arch4Sm80ELb0ELb1ELb1ELb1ELb0ELb0ELb0ELb0ELi2ELi4ELi2ELi2ELb0EEENS1_21CollectiveEpilogueBwdISA_SB_SD_Li256ELb1ELb0ELi4EEENS1_19SingleTileSchedulerILb1ELb0ELb0ELi64EEEEEEEEEvNT_6ParamsE:
        /* <DEDUP_REMOVED lines=18> */
.L_x_785:
        /* <DEDUP_REMOVED lines=8> */
.L_x_787:
[----:B------:R-:W-:Y:S02]  /*01a0*/  MOV R0, c[0x0][0x3a4] ;  /* 0x0000e90000007a02 */ /* 0x000fe40000000f00 */
.L_x_786:
[----:B------:R-:W-:-:S06]  /*01b0*/  USHF.L.U32 UR14, UR10, 0x6, URZ ;  /* 0x000000060a0e7899 */ /* 0x000fcc000800063f */
[----:B-----5:R-:W-:-:S04]  /*01c0*/  ISETP.LE.AND P0, PT, R0, UR14, PT ;  /* 0x0000000e00007c0c */ /* 0x020fc8000bf03270 */
[----:B------:R-:W-:-:S05]  /*01d0*/  SEL R0, R5, 0xffffffff, !P0 ;  /* 0xffffffff05007807 */ /* 0x000fca0004000000 */
[----:B------:R2:W-:Y:S01]  /*01e0*/  STL [R1+0x3c], R0 ;  /* 0x00003c0001007387 */ /* 0x0005e20000100800 */
[----:B------:R-:W-:Y:S05]  /*01f0*/  BRA `(.L_x_788) ;  /* 0x0000012000007947 */ /* 0x000fea0003800000 */
.L_x_784:
[----:B--2-4-:R-:W-:-:S04]  /*0200*/  ISETP.NE.U32.AND P0, PT, RZ, c[0x0][0x3c0], PT ;  /* 0x0000f000ff007a0c */ /* 0x014fc80003f05070 */
[----:B------:R-:W-:-:S13]  /*0210*/  ISETP.NE.AND.EX P0, PT, RZ, c[0x0][0x3c4], PT, P0 ;  /* 0x0000f100ff007a0c */ /* 0x000fda0003f05300 */
[----:B------:R-:W-:Y:S05]  /*0220*/  @!P0 BRA `(.L_x_789) ;  /* 0x0000002000008947 */ /* 0x000fea0003800000 */
[----:B------:R1:W5:Y:S01]  /*0230*/  LDG.E R0, [R2.64] ;  /* 0x0000001002007981 */ /* 0x000362000c1e1900 */
[----:B------:R-:W-:Y:S05]  /*0240*/  BRA `(.L_x_790) ;  /* 0x0000009000007947 */ /* 0x000fea0003800000 */
.L_x_789:
        /* <DEDUP_REMOVED lines=8> */
.L_x_791:
[----:B------:R-:W-:Y:S02]  /*02d0*/  MOV R0, c[0x0][0x3a4] ;  /* 0x0000e90000007a02 */ /* 0x000fe40000000f00 */
.L_x_790:
[----:B------:R-:W-:-:S06]  /*02e0*/  USHF.L.U32 UR14, UR10, 0x6, URZ ;  /* 0x000000060a0e7899 */ /* 0x000fcc000800063f */
[----:B-----5:R-:W-:-:S04]  /*02f0*/  ISETP.LE.AND P0, PT, R0, UR14, PT ;  /* 0x0000000e00007c0c */ /* 0x020fc8000bf03270 */
[----:B------:R-:W-:-:S05]  /*0300*/  SEL R0, R5, 0xffffffff, !P0 ;  /* 0xffffffff05007807 */ /* 0x000fca0004000000 */
[----:B------:R2:W-:Y:S04]  /*0310*/  STL [R1+0x3c], R0 ;  /* 0x00003c0001007387 */ /* 0x0005e80000100800 */
.L_x_788:
        /* <DEDUP_REMOVED lines=15> */
[C---:B------:R-:W-:Y:S01]  /*0410*/  IMAD.WIDE R4, R88.reuse, R8, c[0x0][0x2d0] ;  /* 0x0000b40058047625 */ /* 0x040fe200078e0208 */
[----:B------:R-:W-:Y:S01]  /*0420*/  ULDC UR13, c[0x0][0x168] ;  /* 0x00005a00000d7ab9 */ /* 0x000fe20000000800 */
[----:B------:R1:W5:Y:S01]  /*0430*/  @P3 LDG.E R16, [R6.64] ;  /* 0x0000001006103981 */ /* 0x000362000c1e1900 */
[----:B------:R-:W-:Y:S01]  /*0440*/  ULDC UR7, c[0x0][0x198] ;  /* 0x0000660000077ab9 */ /* 0x000fe20000000800 */
[----:B------:R-:W-:Y:S01]  /*0450*/  IMAD.MOV.U32 R84, RZ, RZ, RZ ;  /* 0x000000ffff547224 */ /* 0x000fe200078e00ff */
[----:B------:R-:W-:Y:S01]  /*0460*/  P2R R85, PR, RZ, 0x8 ;  /* 0x00000008ff557803 */ /* 0x000fe20000000000 */
[----:B------:R1:W5:Y:S01]  /*0470*/  @P2 LDG.E R13, [R4.64] ;  /* 0x00000010040d2981 */ /* 0x000362000c1e1900 */
        /* <DEDUP_REMOVED lines=12> */
.L_x_792:
[----:B-1-3--:R-:W-:-:S04]  /*0540*/  ISETP.NE.U32.AND P0, PT, RZ, c[0x0][0x2e0], PT ;  /* 0x0000b800ff007a0c */ /* 0x00afc80003f05070 */
[----:B------:R-:W-:-:S13]  /*0550*/  ISETP.NE.AND.EX P0, PT, RZ, c[0x0][0x2e4], PT, P0 ;  /* 0x0000b900ff007a0c */ /* 0x000fda0003f05300 */
[----:B------:R-:W-:Y:S05]  /*0560*/  @!P0 BRA `(.L_x_793) ;  /* 0x0000004000008947 */ /* 0x000fea0003800000 */
[----:B------:R-:W-:-:S05]  /*0570*/  IMAD.WIDE R2, R88, R8, c[0x0][0x2e0] ;  /* 0x0000b80058027625 */ /* 0x000fca00078e0208 */
[----:B------:R-:W2:Y:S02]  /*0580*/  LDG.E R0, [R2.64] ;  /* 0x0000001002007981 */ /* 0x000ea4000c1e1900 */
[----:B--2---:R1:W2:Y:S02]  /*0590*/  R2UR UR7, R0 ;  /* 0x00000000000773c2 */ /* 0x0042a400000e0000 */
[----:B-12---:R-:W-:Y:S05]  /*05a0*/  BRA `(.L_x_794) ;  /* 0x0000006000007947 */ /* 0x006fea0003800000 */
.L_x_793:
[----:B------:R-:W-:Y:S05]  /*05b0*/  @!P2 BRA `(.L_x_794) ;  /* 0x000000500000a947 */ /* 0x000fea0003800000 */
[----:B------:R-:W2:Y:S04]  /*05c0*/  LDG.E R2, [R4.64] ;  /* 0x0000001004027981 */ /* 0x000ea8000c1e1900 */
[----:B------:R-:W3:Y:S01]  /*05d0*/  LDG.E R0, [R4.64+0x4] ;  /* 0x0000041004007981 */ /* 0x000ee2000c1e1900 */
[----:B--2---:R-:W1:Y:S08]  /*05e0*/  R2UR UR7, R2 ;  /* 0x00000000020773c2 */ /* 0x004e7000000e0000 */
[----:B---3--:R-:W1:Y:S02]  /*05f0*/  R2UR UR4, R0 ;  /* 0x00000000000473c2 */ /* 0x008e6400000e0000 */
[----:B-1----:R-:W-:-:S06]  /*0600*/  UIADD3 UR7, -UR7, UR4, URZ ;  /* 0x0000000407077290 */ /* 0x002fcc000fffe13f */
.L_x_794:
        /* <DEDUP_REMOVED lines=15> */
.L_x_795:
[----:B------:R-:W-:Y:S01]  /*0700*/  UIADD3 UR4, UR14, UR13, -UR7 ;  /* 0x0000000d0e047290 */ /* 0x000fe2000fffe807 */
[----:B------:R-:W-:Y:S01]  /*0710*/  PLOP3.LUT P0, PT, PT, PT, PT, 0x80, 0x0 ;  /* 0x000000000000781c */ /* 0x000fe20003f0f070 */
[----:B------:R-:W-:Y:S01]  /*0720*/  ULDC UR5, c[0x0][0x2a4] ;  /* 0x0000a90000057ab9 */ /* 0x000fe20000000800 */
[----:B------:R-:W-:Y:S01]  /*0730*/  CS2R R10, SRZ ;  /* 0x00000000000a7805 */ /* 0x000fe2000001ff00 */
[----:B------:R-:W-:Y:S01]  /*0740*/  UIADD3 UR5, UR4, -UR5, URZ ;  /* 0x8000000504057290 */ /* 0x000fe2000fffe03f */
[----:B------:R-:W-:Y:S01]  /*0750*/  IMAD.MOV.U32 R142, RZ, RZ, RZ ;  /* 0x000000ffff8e7224 */ /* 0x000fe200078e00ff */
[----:B------:R-:W-:Y:S01]  /*0760*/  CS2R R146, SRZ ;  /* 0x0000000000927805 */ /* 0x000fe2000001ff00 */
[----:B------:R-:W-:Y:S01]  /*0770*/  IMAD.MOV.U32 R140, RZ, RZ, RZ ;  /* 0x000000ffff8c7224 */ /* 0x000fe200078e00ff */
[----:B------:R-:W-:Y:S01]  /*0780*/  USHF.R.S32.HI UR4, URZ, 0x1f, UR5 ;  /* 0x0000001f3f047899 */ /* 0x000fe20008011405 */
[----:B------:R-:W-:Y:S01]  /*0790*/  CS2R R144, SRZ ;  /* 0x0000000000907805 */ /* 0x000fe2000001ff00 */
[----:B------:R-:W-:Y:S01]  /*07a0*/  MOV R12, RZ ;  /* 0x000000ff000c7202 */ /* 0x000fe20000000f00 */
[----:B------:R-:W-:Y:S01]  /*07b0*/  IMAD.MOV.U32 R138, RZ, RZ, RZ ;  /* 0x000000ffff8a7224 */ /* 0x000fe200078e00ff */
[----:B------:R-:W-:Y:S01]  /*07c0*/  ULEA.HI UR4, UR4, UR5, URZ, 0x6 ;  /* 0x0000000504047291 */ /* 0x000fe2000f8f303f */
[----:B------:R-:W-:Y:S01]  /*07d0*/  CS2R R136, SRZ ;  /* 0x0000000000887805 */ /* 0x000fe2000001ff00 */
[----:B------:R-:W-:Y:S01]  /*07e0*/  CS2R R134, SRZ ;  /* 0x0000000000867805 */ /* 0x000fe2000001ff00 */
[----:B------:R-:W-:Y:S01]  /*07f0*/  CS2R R6, SRZ ;  /* 0x0000000000067805 */ /* 0x000fe2000001ff00 */
[----:B------:R-:W-:Y:S01]  /*0800*/  USHF.R.S32.HI UR6, URZ, 0x6, UR4 ;  /* 0x000000063f067899 */ /* 0x000fe20008011404 */
[----:B------:R-:W-:Y:S01]  /*0810*/  MOV R132, RZ ;  /* 0x000000ff00847202 */ /* 0x000fe20000000f00 */
[----:B------:R-:W-:Y:S01]  /*0820*/  CS2R R8, SRZ ;  /* 0x0000000000087805 */ /* 0x000fe2000001ff00 */
[----:B------:R-:W-:Y:S01]  /*0830*/  IMAD.MOV.U32 R126, RZ, RZ, RZ ;  /* 0x000000ffff7e7224 */ /* 0x000fe200078e00ff */
[----:B------:R-:W-:Y:S01]  /*0840*/  UISETP.LT.AND UP0, UPT, URZ, UR6, UPT ;  /* 0x000000063f00728c */ /* 0x000fe2000bf01270 */
[----:B------:R-:W-:Y:S01]  /*0850*/  MOV R124, RZ ;  /* 0x000000ff007c7202 */ /* 0x000fe20000000f00 */
[----:B------:R-:W-:Y:S01]  /*0860*/  CS2R R130, SRZ ;  /* 0x0000000000827805 */ /* 0x000fe2000001ff00 */
[----:B------:R-:W-:Y:S01]  /*0870*/  CS2R R14, SRZ ;  /* 0x00000000000e7805 */ /* 0x000fe2000001ff00 */
[----:B------:R-:W-:Y:S01]  /*0880*/  USEL UR6, URZ, UR6, !UP0 ;  /* 0x000000063f067287 */ /* 0x000fe2000c000000 */
[----:B------:R-:W-:Y:S01]  /*0890*/  IMAD.MOV.U32 R128, RZ, RZ, RZ ;  /* 0x000000ffff807224 */ /* 0x000fe200078e00ff */
[----:B------:R-:W-:Y:S01]  /*08a0*/  MOV R122, RZ ;  /* 0x000000ff007a7202 */ /* 0x000fe20000000f00 */
[----:B------:R-:W-:Y:S01]  /*08b0*/  CS2R R120, SRZ ;  /* 0x0000000000787805 */ /* 0x000fe2000001ff00 */
[----:B------:R-:W-:Y:S01]  /*08c0*/  UISETP.GT.AND UP0, UPT, UR12, UR6, UPT ;  /* 0x000000060c00728c */ /* 0x000fe2000bf04270 */
[----:B------:R-:W-:Y:S01]  /*08d0*/  IMAD.MOV.U32 R17, RZ, RZ, RZ ;  /* 0x000000ffff117224 */ /* 0x000fe200078e00ff */
[----:B------:R-:W-:Y:S01]  /*08e0*/  MOV R118, RZ ;  /* 0x000000ff00767202 */ /* 0x000fe20000000f00 */
[----:B------:R-:W-:Y:S01]  /*08f0*/  CS2R R18, SRZ ;  /* 0x0000000000127805 */ /* 0x000fe2000001ff00 */
[----:B------:R-:W-:Y:S01]  /*0900*/  IMAD.MOV.U32 R116, RZ, RZ, RZ ;  /* 0x000000ffff747224 */ /* 0x000fe200078e00ff */
[----:B------:R-:W-:Y:S01]  /*0910*/  MOV R110, RZ ;  /* 0x000000ff006e7202 */ /* 0x000fe20000000f00 */
        /* <DEDUP_REMOVED lines=51> */
[----:B------:R-:W-:Y:S01]  /*0c50*/  UIADD3 UR11, -UR14, UR7, URZ ;  /* 0x000000070e0b7290 */ /* 0x000fe2000fffe13f */
[----:B------:R-:W-:Y:S01]  /*0c60*/  SHF.R.S32.HI R21, RZ, 0x1f, R88 ;  /* 0x0000001fff157819 */ /* 0x000fe20000011458 */
[----:B------:R-:W-:Y:S01]  /*0c70*/  USHF.R.S32.HI UR8, URZ, 0x1f, UR6 ;  /* 0x0000001f3f087899 */ /* 0x000fe20008011406 */
[----:B------:R-:W-:Y:S01]  /*0c80*/  ISETP.NE.AND P0, PT, R0, 0x1, PT ;  /* 0x000000010000780c */ /* 0x000fe20003f05270 */
[----:B------:R-:W-:Y:S01]  /*0c90*/  IMAD.MOV.U32 R0, RZ, RZ, R86 ;  /* 0x000000ffff007224 */ /* 0x000fe200078e0056 */
[----:B------:R-:W-:Y:S01]  /*0ca0*/  LEA.HI R10, R35, R87, RZ, 0x3 ;  /* 0x00000057230a7211 */ /* 0x000fe200078f18ff */
[----:B------:R-:W-:Y:S01]  /*0cb0*/  ULDC.64 UR4, c[0x0][0x178] ;  /* 0x00005e0000047ab9 */ /* 0x000fe20000000a00 */
[----:B------:R-:W-:Y:S01]  /*0cc0*/  SEL R11, R88, RZ, !P2 ;  /* 0x000000ff580b7207 */ /* 0x000fe20005000000 */
[C---:B------:R-:W-:Y:S01]  /*0cd0*/  IMAD.SHL.U32 R19, R87.reuse, 0x4, RZ ;  /* 0x0000000457137824 */ /* 0x040fe200078e00ff */
[----:B------:R-:W-:Y:S01]  /*0ce0*/  LOP3.LUT R2, R10, 0xfffffff8, RZ, 0xc0, !PT ;  /* 0xfffffff80a027812 */ /* 0x000fe200078ec0ff */
[----:B------:R-:W-:Y:S01]  /*0cf0*/  UIMAD UR9, UR8, UR4, URZ ;  /* 0x00000004080972a4 */ /* 0x000fe2000f8e023f */
[----:B------:R-:W-:Y:S01]  /*0d00*/  SHF.R.S32.HI R248, RZ, 0x3, R10 ;  /* 0x00000003fff87819 */ /* 0x000fe2000001140a */
[----:B------:R-:W-:Y:S01]  /*0d10*/  UIMAD.WIDE.U32 UR18, UR6, UR4, URZ ;  /* 0x00000004061272a5 */ /* 0x000fe2000f8e003f */
[----:B------:R-:W-:Y:S01]  /*0d20*/  SHF.R.S32.HI R36, RZ, 0x1f, R86 ;  /* 0x0000001fff247819 */ /* 0x000fe20000011456 */
[----:B------:R-:W-:Y:S01]  /*0d30*/  IMAD.IADD R27, R87, 0x1, -R2 ;  /* 0x00000001571b7824 */ /* 0x000fe200078e0a02 */
[----:B------:R-:W-:Y:S01]  /*0d40*/  SHF.R.S32.HI R17, RZ, 0x1f, R248 ;  /* 0x0000001fff117819 */ /* 0x000fe200000114f8 */
[----:B------:R-:W-:Y:S01]  /*0d50*/  @P0 IMAD.HI.U32 R3, R86, c[0x0][0x24c], RZ ;  /* 0x0000930056030a27 */ /* 0x000fe200078e00ff */
[----:B------:R-:W-:Y:S01]  /*0d60*/  UIMAD UR5, UR6, UR5, UR9 ;  /* 0x00000005060572a4 */ /* 0x000fe2000f8e0209 */
[----:B------:R-:W-:Y:S01]  /*0d70*/  CS2R R146, SRZ ;  /* 0x0000000000927805 */ /* 0x000fe2000001ff00 */
[----:B------:R-:W-:Y:S01]  /*0d80*/  USHF.L.U32 UR15, UR6, 0x6, URZ ;  /* 0x00000006060f7899 */ /* 0x000fe2000800063f */
[----:B------:R-:W-:Y:S01]  /*0d90*/  IMAD.SHL.U32 R2, R27, 0x8, RZ ;  /* 0x000000081b027824 */ /* 0x000fe200078e00ff */
[----:B------:R-:W-:Y:S01]  /*0da0*/  @P0 SHF.R.U32.HI R0, RZ, c[0x0][0x250], R3 ;  /* 0x00009400ff000a19 */ /* 0x000fe20000011603 */
[----:B------:R-:W-:Y:S01]  /*0db0*/  UIADD3 UR5, UR19, UR5, URZ ;  /* 0x0000000513057290 */ /* 0x000fe2000fffe03f */
[----:B-----5:R-:W-:Y:S01]  /*0dc0*/  IADD3 R10, P0, R248, R13, RZ ;  /* 0x0000000df80a7210 */ /* 0x020fe20007f1e0ff */
[----:B------:R-:W-:Y:S01]  /*0dd0*/  USHF.R.S32.HI UR9, URZ, 0x1f, UR15 ;  /* 0x0000001f3f097899 */ /* 0x000fe2000801140f */
[----:B------:R-:W-:Y:S01]  /*0de0*/  SHF.R.S32.HI R4, RZ, 0x1f, R0 ;  /* 0x0000001fff047819 */ /* 0x000fe20000011400 */
[----:B------:R-:W-:Y:S01]  /*0df0*/  IMAD.MOV.U32 R246, RZ, RZ, 0x20 ;  /* 0x00000020fff67424 */ /* 0x000fe200078e00ff */
[----:B------:R-:W-:Y:S01]  /*0e00*/  SHF.R.S32.HI R3, RZ, 0x1f, R2 ;  /* 0x0000001fff037819 */ /* 0x000fe20000011402 */
[----:B------:R-:W-:Y:S01]  /*0e10*/  IMAD.U32 R20, RZ, RZ, UR5 ;  /* 0x00000005ff147e24 */ /* 0x000fe2000f8e00ff */
[----:B------:R-:W-:Y:S01]  /*0e20*/  ISETP.GE.AND P3, PT, R2, c[0x0][0x1cc], PT ;  /* 0x0000730002007a0c */ /* 0x000fe20003f66270 */
[----:B------:R-:W-:Y:S01]  /*0e30*/  IMAD R5, R4, c[0x0][0x1e0], RZ ;  /* 0x0000780004057a24 */ /* 0x000fe200078e02ff */
[----:B------:R-:W-:Y:S01]  /*0e40*/  IADD3 R24, R2, 0x40, RZ ;  /* 0x0000004002187810 */ /* 0x000fe20007ffe0ff */
[----:B------:R-:W-:Y:S01]  /*0e50*/  IMAD R4, R4, c[0x0][0x1b0], RZ ;  /* 0x00006c0004047a24 */ /* 0x000fe200078e02ff */
[----:B------:R-:W-:Y:S01]  /*0e60*/  IADD3 R25, R2, 0x80, RZ ;  /* 0x0000008002197810 */ /* 0x000fe20007ffe0ff */
[----:B------:R-:W-:Y:S01]  /*0e70*/  IMAD R8, R0, c[0x0][0x1e4], R5 ;  /* 0x0000790000087a24 */ /* 0x000fe200078e0205 */
[----:B------:R-:W-:Y:S01]  /*0e80*/  IADD3 R26, R2, 0xc0, RZ ;  /* 0x000000c0021a7810 */ /* 0x000fe20007ffe0ff */
[C---:B------:R-:W-:Y:S01]  /*0e90*/  IMAD R9, R0.reuse, c[0x0][0x1b4], R4 ;  /* 0x00006d0000097a24 */ /* 0x040fe200078e0204 */
[----:B------:R-:W-:Y:S01]  /*0ea0*/  ISETP.GE.AND P5, PT, R25, c[0x0][0x1cc], PT ;  /* 0x0000730019007a0c */ /* 0x000fe20003fa6270 */
[C-C-:B------:R-:W-:Y:S01]  /*0eb0*/  IMAD.WIDE.U32 R6, R0.reuse, c[0x0][0x1e0], R2.reuse ;  /* 0x0000780000067a25 */ /* 0x140fe200078e0002 */
[----:B------:R-:W-:Y:S01]  /*0ec0*/  ULDC.64 UR4, c[0x0][0x208] ;  /* 0x0000820000047ab9 */ /* 0x000fe20000000a00 */
[----:B------:R-:W-:Y:S01]  /*0ed0*/  CS2R R144, SRZ ;  /* 0x0000000000907805 */ /* 0x000fe2000001ff00 */
[----:B------:R-:W-:Y:S01]  /*0ee0*/  UIMAD UR8, UR8, UR4, URZ ;  /* 0x00000004080872a4 */ /* 0x000fe2000f8e023f */
[----:B------:R-:W-:Y:S01]  /*0ef0*/  IMAD.WIDE.U32 R4, R0, c[0x0][0x1b0], R2 ;  /* 0x00006c0000047a25 */ /* 0x000fe200078e0002 */
[----:B------:R-:W-:Y:S01]  /*0f00*/  SEL R0, R21, RZ, !P2 ;  /* 0x000000ff15007207 */ /* 0x000fe20005000000 */
[----:B------:R-:W-:Y:S01]  /*0f10*/  CS2R R142, SRZ ;  /* 0x00000000008e7805 */ /* 0x000fe2000001ff00 */
[----:B------:R-:W-:Y:S01]  /*0f20*/  UIMAD UR8, UR6, UR5, UR8 ;  /* 0x00000005060872a4 */ /* 0x000fe2000f8e0208 */
[----:B------:R-:W-:Y:S01]  /*0f30*/  IMAD.IADD R7, R7, 0x1, R8 ;  /* 0x0000000107077824 */ /* 0x000fe200078e0208 */
[----:B------:R-:W-:Y:S01]  /*0f40*/  CS2R R140, SRZ ;  /* 0x00000000008c7805 */ /* 0x000fe2000001ff00 */
[C---:B------:R-:W-:Y:S01]  /*0f50*/  IMAD R8, R0.reuse, c[0x0][0x1e8], RZ ;  /* 0x00007a0000087a24 */ /* 0x040fe200078e02ff */
[----:B------:R-:W-:Y:S01]  /*0f60*/  CS2R R138, SRZ ;  /* 0x00000000008a7805 */ /* 0x000fe2000001ff00 */
        /* <DEDUP_REMOVED lines=10> */
[C---:B------:R-:W-:Y:S01]  /*1010*/  IMAD R0, R11.reuse, c[0x0][0x1bc], R0 ;  /* 0x00006f000b007a24 */ /* 0x040fe200078e0200 */
[----:B------:R-:W-:Y:S01]  /*1020*/  CS2R R124, SRZ ;  /* 0x00000000007c7805 */ /* 0x000fe2000001ff00 */
[----:B------:R-:W-:Y:S01]  /*1030*/  IMAD.WIDE.U32 R6, R11, c[0x0][0x1b8], R4 ;  /* 0x00006e000b067a25 */ /* 0x000fe200078e0004 */
[-C--:B------:R-:W-:Y:S01]  /*1040*/  LEA.HI.X.SX32 R11, R13, R17.reuse, 0x1, P0 ;  /* 0x000000110d0b7211 */ /* 0x080fe200000f0eff */
[----:B------:R-:W-:Y:S01]  /*1050*/  CS2R R122, SRZ ;  /* 0x00000000007a7805 */ /* 0x000fe2000001ff00 */
[----:B------:R-:W-:Y:S01]  /*1060*/  IADD3 R14, P0, R248, R16, RZ ;  /* 0x00000010f80e7210 */ /* 0x000fe20007f1e0ff */
[----:B------:R-:W-:Y:S01]  /*1070*/  IMAD.U32 R4, RZ, RZ, UR10 ;  /* 0x0000000aff047e24 */ /* 0x000fe2000f8e00ff */
[----:B------:R-:W-:Y:S01]  /*1080*/  CS2R R120, SRZ ;  /* 0x0000000000787805 */ /* 0x000fe2000001ff00 */
[----:B------:R-:W-:Y:S01]  /*1090*/  IMAD.IADD R7, R7, 0x1, R0 ;  /* 0x0000000107077824 */ /* 0x000fe200078e0200 */
[----:B------:R-:W-:Y:S01]  /*10a0*/  LEA.HI.X.SX32 R16, R16, R17, 0x1, P0 ;  /* 0x0000001110107211 */ /* 0x000fe200000f0eff */
[----:B------:R-:W-:Y:S01]  /*10b0*/  IMAD.SHL.U32 R0, R248, 0x40, RZ ;  /* 0x00000040f8007824 */ /* 0x000fe200078e00ff */
[----:B------:R-:W-:Y:S01]  /*10c0*/  SHF.R.S32.HI R17, RZ, 0x1f, R84 ;  /* 0x0000001fff117819 */ /* 0x000fe20000011454 */
[----:B------:R-:W-:Y:S01]  /*10d0*/  IMAD.WIDE R4, R4, 0x40, R10 ;  /* 0x0000004004047825 */ /* 0x000fe200078e020a */
[----:B------:R-:W-:Y:S01]  /*10e0*/  CS2R R118, SRZ ;  /* 0x0000000000767805 */ /* 0x000fe2000001ff00 */
[----:B------:R-:W-:Y:S01]  /*10f0*/  CS2R R116, SRZ ;  /* 0x0000000000747805 */ /* 0x000fe2000001ff00 */
[----:B------:R-:W-:Y:S01]  /*1100*/  LOP3.LUT R0, R0, 0x1c0, RZ, 0xc0, !PT ;  /* 0x000001c000007812 */ /* 0x000fe200078ec0ff */
[C---:B------:R-:W-:Y:S01]  /*1110*/  IMAD R11, R5.reuse, c[0x0][0x1d8], RZ ;  /* 0x00007600050b7a24 */ /* 0x040fe200078e02ff */
[----:B------:R-:W-:Y:S01]  /*1120*/  CS2R R114, SRZ ;  /* 0x0000000000727805 */ /* 0x000fe2000001ff00 */
[----:B------:R-:W-:Y:S01]  /*1130*/  IMAD R10, R5, c[0x0][0x1a8], RZ ;  /* 0x00006a00050a7a24 */ /* 0x000fe200078e02ff */
[----:B------:R-:W-:Y:S01]  /*1140*/  LOP3.LUT R5, R0, 0x38, R2, 0xf8, !PT ;  /* 0x0000003800057812 */ /* 0x000fe200078ef802 */
[----:B------:R-:W-:Y:S01]  /*1150*/  IMAD.IADD R9, R9, 0x1, R12 ;  /* 0x0000000109097824 */ /* 0x000fe200078e020c */
[----:B------:R-:W-:Y:S01]  /*1160*/  SHF.R.U32.HI R0, RZ, 0x3, R0 ;  /* 0x00000003ff007819 */ /* 0x000fe20000011600 */
[C---:B------:R-:W-:Y:S01]  /*1170*/  IMAD R15, R4.reuse, c[0x0][0x1dc], R11 ;  /* 0x00007700040f7a24 */ /* 0x040fe200078e020b */
[----:B------:R-:W-:Y:S01]  /*1180*/  CS2R R112, SRZ ;  /* 0x0000000000707805 */ /* 0x000fe2000001ff00 */
[C---:B------:R-:W-:Y:S01]  /*1190*/  IMAD R12, R4.reuse, c[0x0][0x1ac], R10 ;  /* 0x00006b00040c7a24 */ /* 0x040fe200078e020a */
[----:B------:R-:W-:Y:S01]  /*11a0*/  LOP3.LUT R13, R5, R0, RZ, 0x3c, !PT ;  /* 0x00000000050d7212 */ /* 0x000fe200078e3cff */
        /* <DEDUP_REMOVED lines=8> */
[----:B------:R-:W-:Y:S01]  /*1230*/  IMAD.IADD R0, R11, 0x1, R15 ;  /* 0x000000010b007824 */ /* 0x000fe200078e020f */
[----:B------:R-:W-:Y:S01]  /*1240*/  LEA R6, P0, R8, c[0x0][0x190], 0x1 ;  /* 0x0000640008067a11 */ /* 0x000fe200078008ff */
[----:B------:R-:W-:Y:S01]  /*1250*/  IMAD.IADD R7, R9, 0x1, R12 ;  /* 0x0000000109077824 */ /* 0x000fe200078e020c */
[----:B------:R-:W-:Y:S01]  /*1260*/  CS2R R100, SRZ ;  /* 0x0000000000647805 */ /* 0x000fe2000001ff00 */
[----:B------:R-:W-:Y:S01]  /*1270*/  IMAD.MOV.U32 R9, RZ, RZ, c[0x0][0x1d8] ;  /* 0x00007600ff097624 */ /* 0x000fe200078e00ff */
[----:B------:R-:W-:Y:S01]  /*1280*/  LEA.HI.X R5, R10, c[0x0][0x1c4], R0, 0x1, P1 ;  /* 0x000071000a057a11 */ /* 0x000fe200008f0c00 */
[----:B------:R-:W-:Y:S01]  /*1290*/  IMAD.MOV.U32 R11, RZ, RZ, c[0x0][0x1dc] ;  /* 0x00007700ff0b7624 */ /* 0x000fe200078e00ff */
[----:B------:R-:W-:Y:S01]  /*12a0*/  LEA.HI.X R7, R8, c[0x0][0x194], R7, 0x1, P0 ;  /* 0x0000650008077a11 */ /* 0x000fe200000f0c07 */
[----:B------:R-:W-:Y:S01]  /*12b0*/  IMAD.MOV.U32 R15, RZ, RZ, c[0x0][0x1a8] ;  /* 0x00006a00ff0f7624 */ /* 0x000fe200078e00ff */
[----:B------:R-:W-:Y:S01]  /*12c0*/  LEA R8, P0, R9, R4, 0x6 ;  /* 0x0000000409087211 */ /* 0x000fe200078030ff */
[----:B------:R-:W-:Y:S01]  /*12d0*/  CS2R R98, SRZ ;  /* 0x0000000000627805 */ /* 0x000fe2000001ff00 */
[----:B------:R-:W-:Y:S01]  /*12e0*/  LEA.HI R10, R35, R87, RZ, 0x6 ;  /* 0x00000057230a7211 */ /* 0x000fe200078f30ff */
[----:B------:R-:W-:Y:S01]  /*12f0*/  CS2R R96, SRZ ;  /* 0x0000000000607805 */ /* 0x000fe2000001ff00 */
[----:B------:R-:W-:Y:S01]  /*1300*/  IADD3 R0, -R248, UR11, RZ ;  /* 0x0000000bf8007c10 */ /* 0x000fe2000fffe1ff */
[----:B------:R-:W-:Y:S01]  /*1310*/  CS2R R94, SRZ ;  /* 0x00000000005e7805 */ /* 0x000fe2000001ff00 */
[----:B------:R-:W-:Y:S01]  /*1320*/  LEA.HI.X R9, R9, R5, R11, 0x6, P0 ;  /* 0x0000000509097211 */ /* 0x000fe200000f340b */
[----:B------:R-:W-:Y:S01]  /*1330*/  CS2R R92, SRZ ;  /* 0x00000000005c7805 */ /* 0x000fe2000001ff00 */
[----:B------:R-:W-:Y:S01]  /*1340*/  SHF.R.S32.HI R28, RZ, 0x6, R10 ;  /* 0x00000006ff1c7819 */ /* 0x000fe2000001140a */
[----:B------:R-:W-:Y:S01]  /*1350*/  IMAD R10, R16, c[0x0][0x178], RZ ;  /* 0x00005e00100a7a24 */ /* 0x000fe200078e02ff */
[----:B------:R-:W-:Y:S01]  /*1360*/  ISETP.LT.OR P0, PT, R0, 0x1, P3 ;  /* 0x000000010000780c */ /* 0x000fe20001f01670 */
[----:B------:R-:W-:Y:S01]  /*1370*/  IMAD R16, R16, c[0x0][0x208], RZ ;  /* 0x0000820010107a24 */ /* 0x000fe200078e02ff */
[----:B------:R-:W-:Y:S01]  /*1380*/  ISETP.GE.AND P1, PT, R24, c[0x0][0x1cc], PT ;  /* 0x0000730018007a0c */ /* 0x000fe20003f26270 */
[----:B------:R-:W-:Y:S01]  /*1390*/  IMAD R13, R28, 0x200, R13 ;  /* 0x000002001c0d7824 */ /* 0x000fe200078e020d */
[----:B------:R-:W-:Y:S01]  /*13a0*/  ISETP.LT.OR P2, PT, R0, 0x1, P5 ;  /* 0x000000010000780c */ /* 0x000fe20002f41670 */
[----:B------:R-:W-:Y:S01]  /*13b0*/  IMAD R12, R14, c[0x0][0x17c], R10 ;  /* 0x00005f000e0c7a24 */ /* 0x000fe200078e020a */
[C---:B------:R-:W-:Y:S01]  /*13c0*/  ISETP.LT.OR P4, PT, R0.reuse, 0x1, P1 ;  /* 0x000000010000780c */ /* 0x040fe20000f81670 */
[----:B------:R-:W-:Y:S01]  /*13d0*/  IMAD.SHL.U32 R240, R13, 0x2, RZ ;  /* 0x000000020df07824 */ /* 0x000fe200078e00ff */
[----:B------:R-:W-:Y:S01]  /*13e0*/  ISETP.LT.OR P3, PT, R0, 0x21, P3 ;  /* 0x000000210000780c */ /* 0x000fe20001f61670 */
[----:B------:R-:W-:Y:S01]  /*13f0*/  IMAD.WIDE.U32 R10, R14, c[0x0][0x178], R2 ;  /* 0x00005e000e0a7a25 */ /* 0x000fe200078e0002 */
[----:B------:R-:W-:Y:S01]  /*1400*/  CS2R R90, SRZ ;  /* 0x00000000005a7805 */ /* 0x000fe2000001ff00 */
[----:B------:R-:W-:Y:S01]  /*1410*/  CS2R R82, SRZ ;  /* 0x0000000000527805 */ /* 0x000fe2000001ff00 */
[----:B------:R-:W-:Y:S01]  /*1420*/  CS2R R80, SRZ ;  /* 0x0000000000507805 */ /* 0x000fe2000001ff00 */
[----:B------:R-:W-:Y:S01]  /*1430*/  IMAD.IADD R11, R11, 0x1, R12 ;  /* 0x000000010b0b7824 */ /* 0x000fe200078e020c */
[----:B------:R-:W-:Y:S01]  /*1440*/  @!PT LDS RZ, [RZ] ;  /* 0x00000000fffff984 */ /* 0x000fe20000000800 */
[----:B------:R-:W-:Y:S01]  /*1450*/  @!PT LDS RZ, [RZ] ;  /* 0x00000000fffff984 */ /* 0x000fe20000000800 */
[----:B------:R-:W-:Y:S01]  /*1460*/  @!PT LDS RZ, [RZ] ;  /* 0x00000000fffff984 */ /* 0x000fe20000000800 */
[----:B------:R1:W-:Y:S01]  /*1470*/  LDGSTS.E.BYPASS.LTC128B.128 [R240+0x8080], [R4.64], !P0 ;  /* 0x0808000004f07fae */ /* 0x0003e2000c101d50 */
[----:B------:R-:W-:Y:S01]  /*1480*/  IMAD.MOV.U32 R13, RZ, RZ, c[0x0][0x1ac] ;  /* 0x00006b00ff0d7624 */ /* 0x000fe200078e00ff */
[C---:B------:R-:W-:Y:S01]  /*1490*/  LEA R12, P0, R15.reuse, R6, 0x6 ;  /* 0x000000060f0c7211 */ /* 0x040fe200078030ff */
[----:B------:R-:W-:Y:S01]  /*14a0*/  IMAD.WIDE.U32 R10, R86, c[0x0][0x180], R10 ;  /* 0x00006000560a7a25 */ /* 0x000fe200078e000a */
[----:B------:R-:W-:Y:S01]  /*14b0*/  CS2R R78, SRZ ;  /* 0x00000000004e7805 */ /* 0x000fe2000001ff00 */
[----:B------:R1:W-:Y:S01]  /*14c0*/  LDGSTS.E.BYPASS.LTC128B.128 [R240+0xa080], [R4.64+0x80], !P4 ;  /* 0x0a08008004f07fae */ /* 0x0003e2000e101d50 */
[----:B------:R-:W-:Y:S01]  /*14d0*/  LEA.HI.X R13, R15, R7, R13, 0x6, P0 ;  /* 0x000000070f0d7211 */ /* 0x000fe200000f340d */
[----:B------:R-:W-:Y:S01]  /*14e0*/  IMAD R15, R36, c[0x0][0x180], RZ ;  /* 0x00006000240f7a24 */ /* 0x000fe200078e02ff */
[----:B------:R-:W-:Y:S01]  /*14f0*/  ISETP.GE.AND P0, PT, R26, c[0x0][0x1cc], PT ;  /* 0x000073001a007a0c */ /* 0x000fe20003f06270 */
[----:B------:R1:W-:Y:S01]  /*1500*/  LDGSTS.E.BYPASS.LTC128B.128 [R240+0xc080], [R4.64+0x100], !P2 ;  /* 0x0c08010004f07fae */ /* 0x0003e2000d101d50 */
[----:B------:R-:W-:Y:S01]  /*1510*/  ISETP.LT.OR P2, PT, R0, 0x21, P1 ;  /* 0x000000210000780c */ /* 0x000fe20000f41670 */
[----:B------:R-:W-:Y:S01]  /*1520*/  IMAD R15, R86, c[0x0][0x184], R15 ;  /* 0x00006100560f7a24 */ /* 0x000fe200078e020f */
[----:B------:R-:W-:Y:S01]  /*1530*/  ISETP.LT.OR P6, PT, R0, 0x1, P0 ;  /* 0x000000010000780c */ /* 0x000fe200007c1670 */
[----:B------:R-:W-:Y:S01]  /*1540*/  IMAD R22, R14, c[0x0][0x20c], R16 ;  /* 0x000083000e167a24 */ /* 0x000fe200078e0210 */
[C---:B------:R-:W-:Y:S01]  /*1550*/  ISETP.LT.OR P1, PT, R0.reuse, 0x21, P5 ;  /* 0x000000210000780c */ /* 0x040fe20002f21670 */
[----:B------:R-:W-:Y:S01]  /*1560*/  IMAD.IADD R11, R11, 0x1, R15 ;  /* 0x000000010b0b7824 */ /* 0x000fe200078e020f */
[----:B------:R-:W-:Y:S01]  /*1570*/  ISETP.LT.OR P0, PT, R0, 0x21, P0 ;  /* 0x000000210000780c */ /* 0x000fe20000701670 */
[----:B------:R-:W-:Y:S01]  /*1580*/  IMAD.WIDE.U32 R14, R14, c[0x0][0x208], R2 ;  /* 0x000082000e0e7a25 */ /* 0x000fe200078e0002 */
[----:B------:R-:W-:Y:S01]  /*1590*/  ISETP.NE.AND P5, PT, R85, RZ, PT ;  /* 0x000000ff5500720c */ /* 0x000fe20003fa5270 */
[----:B------:R-:W-:Y:S01]  /*15a0*/  CS2R R76, SRZ ;  /* 0x00000000004c7805 */ /* 0x000fe2000001ff00 */
[----:B------:R-:W-:Y:S01]  /*15b0*/  IADD3 R18, P4, R19, R84, RZ ;  /* 0x0000005413127210 */ /* 0x000fe20007f9e0ff */
[----:B------:R-:W-:Y:S01]  /*15c0*/  CS2R R74, SRZ ;  /* 0x00000000004a7805 */ /* 0x000fe2000001ff00 */
[----:B------:R-:W-:Y:S01]  /*15d0*/  SEL R21, R21, RZ, !P5 ;  /* 0x000000ff15157207 */ /* 0x000fe20006800000 */
[----:B------:R-:W-:Y:S01]  /*15e0*/  CS2R R72, SRZ ;  /* 0x0000000000487805 */ /* 0x000fe2000001ff00 */
[----:B------:R-:W-:Y:S01]  /*15f0*/  SEL R16, R88, RZ, !P5 ;  /* 0x000000ff58107207 */ /* 0x000fe20006800000 */
[----:B------:R1:W-:Y:S01]  /*1600*/  LDGSTS.E.BYPASS.LTC128B.128 [R240+0xe080], [R4.64+0x180], !P6 ;  /* 0x0e08018004f07fae */ /* 0x0003e2000f101d50 */
[----:B------:R-:W-:Y:S01]  /*1610*/  LEA.HI.X.SX32 R19, R19, R17, 0x1, P4 ;  /* 0x0000001113137211 */ /* 0x000fe200020f0eff */
[----:B------:R-:W-:Y:S01]  /*1620*/  IMAD R3, R21, c[0x0][0x188], RZ ;  /* 0x0000620015037a24 */ /* 0x000fe200078e02ff */
[----:B------:R-:W-:Y:S01]  /*1630*/  CS2R R88, SRZ ;  /* 0x0000000000587805 */ /* 0x000fe2000001ff00 */
[----:B------:R2:W-:Y:S01]  /*1640*/  LDGSTS.E.BYPASS.LTC128B.128 [R240+0x9080], [R8.64], !P3 ;  /* 0x0908000008f07fae */ /* 0x0005e2000d901d50 */
[----:B------:R-:W-:Y:S01]  /*1650*/  IMAD.WIDE.U32 R30, R16, c[0x0][0x188], R10 ;  /* 0x00006200101e7a25 */ /* 0x000fe200078e000a */
[----:B------:R-:W-:Y:S01]  /*1660*/  CS2R R70, SRZ ;  /* 0x0000000000467805 */ /* 0x000fe2000001ff00 */
[----:B------:R-:W-:Y:S01]  /*1670*/  CS2R R68, SRZ ;  /* 0x0000000000447805 */ /* 0x000fe2000001ff00 */
[----:B------:R2:W-:Y:S01]  /*1680*/  LDGSTS.E.BYPASS.LTC128B.128 [R240+0xb080], [R8.64+0x80], !P2 ;  /* 0x0b08008008f07fae */ /* 0x0005e2000d101d50 */
[----:B------:R-:W-:Y:S01]  /*1690*/  ISETP.GE.AND P2, PT, R24, c[0x0][0x19c], PT ;  /* 0x0000670018007a0c */ /* 0x000fe20003f46270 */
[----:B------:R-:W-:Y:S01]  /*16a0*/  IMAD R3, R16, c[0x0][0x18c], R3 ;  /* 0x0000630010037a24 */ /* 0x000fe200078e0203 */
[----:B------:R-:W-:Y:S01]  /*16b0*/  CS2R R66, SRZ ;  /* 0x0000000000427805 */ /* 0x000fe2000001ff00 */
[----:B------:R2:W-:Y:S01]  /*16c0*/  LDGSTS.E.BYPASS.LTC128B.128 [R240+0xd080], [R8.64+0x100], !P1 ;  /* 0x0d08010008f07fae */ /* 0x0005e2000c901d50 */
[----:B------:R-:W-:Y:S01]  /*16d0*/  ISETP.LT.OR P5, PT, R0, 0x1, P2 ;  /* 0x000000010000780c */ /* 0x000fe200017a1670 */
[----:B------:R-:W-:Y:S01]  /*16e0*/  IMAD.IADD R23, R31, 0x1, R3 ;  /* 0x000000011f177824 */ /* 0x000fe200078e0203 */
[----:B------:R-:W-:Y:S01]  /*16f0*/  ISETP.GE.AND P1, PT, R25, c[0x0][0x19c], PT ;  /* 0x0000670019007a0c */ /* 0x000fe20003f26270 */
[----:B------:R2:W-:Y:S01]  /*1700*/  LDGSTS.E.BYPASS.LTC128B.128 [R240+0xf080], [R8.64+0x180], !P0 ;  /* 0x0f08018008f07fae */ /* 0x0005e2000c101d50 */
[----:B------:R-:W-:Y:S01]  /*1710*/  ISETP.GE.AND P0, PT, R2, c[0x0][0x19c], PT ;  /* 0x0000670002007a0c */ /* 0x000fe20003f06270 */
[----:B------:R-:W-:Y:S01]  /*1720*/  IMAD R17, R36, c[0x0][0x270], RZ ;  /* 0x00009c0024117a24 */ /* 0x000fe200078e02ff */
[C---:B------:R-:W-:Y:S01]  /*1730*/  ISETP.LT.OR P6, PT, R0.reuse, 0x21, P2 ;  /* 0x000000210000780c */ /* 0x040fe200017c1670 */
[----:B------:R3:W-:Y:S01]  /*1740*/  STL.64 [R1+0x8], R30 ;  /* 0x0000081e01007387 */ /* 0x0007e20000100a00 */
[----:B------:R-:W-:Y:S01]  /*1750*/  ISETP.LT.OR P3, PT, R0, 0x1, P0 ;  /* 0x000000010000780c */ /* 0x000fe20000761670 */
[----:B------:R-:W-:Y:S01]  /*1760*/  IMAD R17, R86, c[0x0][0x274], R17 ;  /* 0x00009d0056117a24 */ /* 0x000fe200078e0211 */
[C---:B------:R-:W-:Y:S01]  /*1770*/  ISETP.LT.OR P4, PT, R0.reuse, 0x21, P0 ;  /* 0x000000210000780c */ /* 0x040fe20000781670 */
[----:B------:R-:W-:Y:S01]  /*1780*/  IMAD.IADD R11, R15, 0x1, R22 ;  /* 0x000000010f0b7824 */ /* 0x000fe200078e0216 */
[----:B------:R-:W-:Y:S01]  /*1790*/  ISETP.LT.OR P2, PT, R0, 0x1, P1 ;  /* 0x000000010000780c */ /* 0x000fe20000f41670 */
[----:B------:R4:W-:Y:S01]  /*17a0*/  STL [R1+0x14], R23 ;  /* 0x0000141701007387 */ /* 0x0009e20000100800 */
[----:B-1----:R-:W-:Y:S01]  /*17b0*/  IMAD.U32 R4, RZ, RZ, UR18 ;  /* 0x00000012ff047e24 */ /* 0x002fe2000f8e00ff */
[----:B------:R-:W-:Y:S01]  /*17c0*/  ISETP.GE.AND P0, PT, R26, c[0x0][0x19c], PT ;  /* 0x000067001a007a0c */ /* 0x000fe20003f06270 */
[----:B------:R-:W-:Y:S01]  /*17d0*/  IMAD.U32 R5, RZ, RZ, UR19 ;  /* 0x00000013ff057e24 */ /* 0x000fe2000f8e00ff */
[----:B------:R-:W-:Y:S01]  /*17e0*/  P2R R5, PR, RZ, 0x10 ;  /* 0x00000010ff057803 */ /* 0x000fe20000000000 */
[----:B------:R-:W-:Y:S01]  /*17f0*/  UIMAD.WIDE.U32 UR18, UR6, UR4, URZ ;  /* 0x00000004061272a5 */ /* 0x000fe2000f8e003f */
[----:B------:R-:W-:Y:S01]  /*1800*/  ISETP.LT.OR P4, PT, R0, 0x21, P1 ;  /* 0x000000210000780c */ /* 0x000fe20000f81670 */
[----:B------:R-:W-:Y:S01]  /*1810*/  CS2R R64, SRZ ;  /* 0x0000000000407805 */ /* 0x000fe2000001ff00 */
[----:B------:R-:W-:Y:S01]  /*1820*/  LEA R3, P1, R4, R30, 0x6 ;  /* 0x0000001e04037211 */ /* 0x000fe200078230ff */
[----:B------:R1:W-:Y:S01]  /*1830*/  LDGSTS.E.BYPASS.LTC128B.128 [R240+0x80], [R6.64], !P3 ;  /* 0x0008000006f07fae */ /* 0x0003e2000d901d50 */
[----:B------:R-:W-:Y:S01]  /*1840*/  P2R R10, PR, RZ, 0x4 ;  /* 0x00000004ff0a7803 */ /* 0x000fe20000000000 */
[----:B------:R-:W-:Y:S01]  /*1850*/  UIADD3 UR8, UR19, UR8, URZ ;  /* 0x0000000813087290 */ /* 0x000fe2000fffe03f */
[----:B------:R-:W-:Y:S01]  /*1860*/  ISETP.LT.OR P3, PT, R0, 0x1, P0 ;  /* 0x000000010000780c */ /* 0x000fe20000761670 */
[----:B------:R1:W-:Y:S01]  /*1870*/  LDGSTS.E.BYPASS.LTC128B.128 [R240+0x2080], [R6.64+0x80], !P5 ;  /* 0x0208008006f07fae */ /* 0x0003e2000e901d50 */
[----:B------:R-:W-:Y:S01]  /*1880*/  ISETP.NE.AND P5, PT, R5, RZ, PT ;  /* 0x000000ff0500720c */ /* 0x000fe20003fa5270 */
[----:B------:R-:W-:Y:S01]  /*1890*/  CS2R R62, SRZ ;  /* 0x00000000003e7805 */ /* 0x000fe2000001ff00 */
[----:B------:R-:W-:Y:S01]  /*18a0*/  LEA.HI.X R5, R4, R23, R20, 0x6, P1 ;  /* 0x0000001704057211 */ /* 0x000fe200008f3414 */
[----:B--2---:R-:W-:Y:S01]  /*18b0*/  IMAD.WIDE.U32 R8, R86, c[0x0][0x270], R18 ;  /* 0x00009c0056087a25 */ /* 0x004fe200078e0012 */
[----:B------:R-:W-:Y:S01]  /*18c0*/  ISETP.NE.AND P1, PT, R10, RZ, PT ;  /* 0x000000ff0a00720c */ /* 0x000fe20003f25270 */
[----:B------:R-:W-:Y:S01]  /*18d0*/  CS2R R60, SRZ ;  /* 0x00000000003c7805 */ /* 0x000fe2000001ff00 */
[----:B------:R-:W-:Y:S01]  /*18e0*/  ISETP.LT.OR P2, PT, R0, 0x21, P0 ;  /* 0x000000210000780c */ /* 0x000fe20000741670 */
[----:B------:R-:W-:Y:S01]  /*18f0*/  IMAD.U32 R0, RZ, RZ, UR15 ;  /* 0x0000000fff007e24 */ /* 0x000fe2000f8e00ff */
[----:B------:R-:W-:Y:S01]  /*1900*/  LEA R4, P0, R3, c[0x0][0x160], 0x1 ;  /* 0x0000580003047a11 */ /* 0x000fe200078008ff */
[----:B------:R-:W-:Y:S01]  /*1910*/  IMAD.IADD R9, R9, 0x1, R17 ;  /* 0x0000000109097824 */ /* 0x000fe200078e0211 */
[----:B------:R-:W-:Y:S01]  /*1920*/  CS2R R58, SRZ ;  /* 0x00000000003a7805 */ /* 0x000fe2000001ff00 */
[----:B------:R-:W-:Y:S01]  /*1930*/  IMAD.MOV.U32 R10, RZ, RZ, R14 ;  /* 0x000000ffff0a7224 */ /* 0x000fe200078e000e */
[----:B------:R-:W-:Y:S01]  /*1940*/  LEA.HI.X R5, R3, c[0x0][0x164], R5, 0x1, P0 ;  /* 0x0000590003057a11 */ /* 0x000fe200000f0c05 */
[----:B------:R-:W-:Y:S01]  /*1950*/  IMAD.MOV.U32 R3, RZ, RZ, c[0x0][0x178] ;  /* 0x00005e00ff037624 */ /* 0x000fe200078e00ff */
[----:B------:R-:W-:Y:S01]  /*1960*/  ISETP.GT.AND P0, PT, R87, 0xf, PT ;  /* 0x0000000f5700780c */ /* 0x000fe20003f04270 */
[----:B---3--:R-:W-:Y:S01]  /*1970*/  IMAD.WIDE.U32 R30, R16, c[0x0][0x278], R8 ;  /* 0x00009e00101e7a25 */ /* 0x008fe200078e0008 */
[----:B------:R-:W-:Y:S01]  /*1980*/  CS2R R56, SRZ ;  /* 0x0000000000387805 */ /* 0x000fe2000001ff00 */
[----:B------:R1:W-:Y:S01]  /*1990*/  LDGSTS.E.BYPASS.LTC128B.128 [R240+0x4080], [R6.64+0x100], !P1 ;  /* 0x0408010006f07fae */ /* 0x0003e2000c901d50 */
[----:B------:R-:W-:Y:S01]  /*19a0*/  CS2R R54, SRZ ;  /* 0x0000000000367805 */ /* 0x000fe2000001ff00 */
[----:B------:R-:W-:Y:S01]  /*19b0*/  IMAD.WIDE.U32 R8, R86, c[0x0][0x210], R10 ;  /* 0x0000840056087a25 */ /* 0x000fe200078e000a */
[----:B------:R-:W-:Y:S01]  /*19c0*/  CS2R R52, SRZ ;  /* 0x0000000000347805 */ /* 0x000fe2000001ff00 */
        /* <DEDUP_REMOVED lines=9> */
[----:B------:R-:W-:Y:S01]  /*1a60*/  ISETP.GE.AND P6, PT, R25, c[0x0][0x16c], PT ;  /* 0x00005b0019007a0c */ /* 0x000fe20003fc6270 */
[----:B------:R-:W-:Y:S01]  /*1a70*/  CS2R R42, SRZ ;  /* 0x00000000002a7805 */ /* 0x000fe2000001ff00 */
[----:B------:R-:W-:Y:S01]  /*1a80*/  CS2R R40, SRZ ;  /* 0x0000000000287805 */ /* 0x000fe2000001ff00 */
[----:B------:R2:W-:Y:S01]  /*1a90*/  LDGSTS.E.BYPASS.LTC128B.128 [R240+0x5080], [R12.64+0x100], !P4 ;  /* 0x050801000cf07fae */ /* 0x0005e2000e101d50 */
[----:B------:R-:W-:Y:S01]  /*1aa0*/  ISETP.GE.AND P4, PT, R24, c[0x0][0x16c], PT ;  /* 0x00005b0018007a0c */ /* 0x000fe20003f86270 */
[----:B------:R-:W-:Y:S01]  /*1ab0*/  CS2R R38, SRZ ;  /* 0x0000000000267805 */ /* 0x000fe2000001ff00 */
[----:B------:R-:W-:Y:S01]  /*1ac0*/  UISETP.GT.AND UP1, UPT, UR10, -0x1, UPT ;  /* 0xffffffff0a00788c */ /* 0x000fe2000bf24270 */
[----:B------:R2:W-:Y:S04]  /*1ad0*/  LDGSTS.E.BYPASS.LTC128B.128 [R240+0x7080], [R12.64+0x180], !P2 ;  /* 0x070801800cf07fae */ /* 0x0005e8000d101d50 */
[----:B------:R-:W0:Y:S04]  /*1ae0*/  LDGDEPBAR ;  /* 0x00000000000079af */ /* 0x000e280000000000 */
[----:B------:R3:W-:Y:S01]  /*1af0*/  STL.64 [R1+0x20], R30 ;  /* 0x0000201e01007387 */ /* 0x0007e20000100a00 */
[----:B-1----:R-:W-:Y:S01]  /*1b00*/  IMAD.MOV.U32 R7, RZ, RZ, c[0x0][0x17c] ;  /* 0x00005f00ff077624 */ /* 0x002fe200078e00ff */
[----:B--2---:R-:W-:Y:S01]  /*1b10*/  IADD3 R12, -R0, UR13, -R248 ;  /* 0x0000000d000c7c10 */ /* 0x004fe2000fffe9f8 */
[----:B------:R-:W-:-:S02]  /*1b20*/  IMAD R0, R21, c[0x0][0x278], RZ ;  /* 0x00009e0015007a24 */ /* 0x000fc400078e02ff */
[----:B------:R-:W-:Y:S01]  /*1b30*/  IMAD R13, R36, c[0x0][0x210], RZ ;  /* 0x00008400240d7a24 */ /* 0x000fe200078e02ff */
[----:B------:R-:W-:Y:S01]  /*1b40*/  ISETP.LT.OR P1, PT, R12, 0x1, P3 ;  /* 0x000000010c00780c */ /* 0x000fe20001f21670 */
[----:B------:R-:W-:Y:S01]  /*1b50*/  IMAD R0, R16, c[0x0][0x27c], R0 ;  /* 0x00009f0010007a24 */ /* 0x000fe200078e0200 */
[----:B------:R-:W-:Y:S01]  /*1b60*/  ISETP.LT.OR P0, PT, R12, 0x1, P4 ;  /* 0x000000010c00780c */ /* 0x000fe20002701670 */
[----:B------:R-:W-:Y:S01]  /*1b70*/  IMAD R13, R86, c[0x0][0x214], R13 ;  /* 0x00008500560d7a24 */ /* 0x000fe200078e020d */
[----:B------:R-:W-:Y:S01]  /*1b80*/  ISETP.LT.OR P2, PT, R12, 0x1, P6 ;  /* 0x000000010c00780c */ /* 0x000fe20003741670 */
[----:B------:R-:W-:Y:S02]  /*1b90*/  IMAD.IADD R17, R31, 0x1, R0 ;  /* 0x000000011f117824 */ /* 0x000fe400078e0200 */
[----:B------:R-:W-:-:S03]  /*1ba0*/  IMAD.IADD R9, R9, 0x1, R13 ;  /* 0x0000000109097824 */ /* 0x000fc600078e020d */
[----:B------:R-:W-:Y:S01]  /*1bb0*/  STL [R1+0x38], R17 ;  /* 0x0000381101007387 */ /* 0x000fe20000100800 */
[----:B----4-:R-:W-:-:S03]  /*1bc0*/  IMAD.WIDE.U32 R22, R16, c[0x0][0x218], R8 ;  /* 0x0000860010167a25 */ /* 0x010fc600078e0008 */
[----:B------:R1:W-:Y:S01]  /*1bd0*/  LDGSTS.E.BYPASS.LTC128B.128 [R240+0x10080], [R4.64], !P1 ;  /* 0x1008000004f07fae */ /* 0x0003e2000c901d50 */
[----:B------:R-:W-:-:S03]  /*1be0*/  LEA R6, P1, R3, R4, 0x6 ;  /* 0x0000000403067211 */ /* 0x000fc600078230ff */
[----:B------:R1:W-:Y:S01]  /*1bf0*/  LDGSTS.E.BYPASS.LTC128B.128 [R240+0x12080], [R4.64+0x80], !P0 ;  /* 0x1208008004f07fae */ /* 0x0003e2000c101d50 */
[----:B------:R-:W-:Y:S02]  /*1c00*/  LEA.HI.X R7, R3, R5, R7, 0x6, P1 ;  /* 0x0000000503077211 */ /* 0x000fe400008f3407 */
[----:B------:R-:W-:Y:S01]  /*1c10*/  ISETP.LT.OR P1, PT, R12, 0x1, P5 ;  /* 0x000000010c00780c */ /* 0x000fe20002f21670 */
[----:B------:R1:W-:Y:S01]  /*1c20*/  LDGSTS.E.BYPASS.LTC128B.128 [R240+0x14080], [R4.64+0x100], !P2 ;  /* 0x1408010004f07fae */ /* 0x0003e2000d101d50 */
[----:B------:R-:W-:-:S03]  /*1c30*/  ISETP.GT.AND P2, PT, R87, 0xf, PT ;  /* 0x0000000f5700780c */ /* 0x000fc60003f44270 */
[----:B------:R2:W-:Y:S08]  /*1c40*/  STL.64 [R1], R22 ;  /* 0x0000001601007387 */ /* 0x0005f00000100a00 */
[----:B------:R1:W-:Y:S01]  /*1c50*/  LDGSTS.E.BYPASS.LTC128B.128 [R240+0x16080], [R4.64+0x180], !P1 ;  /* 0x1608018004f07fae */ /* 0x0003e2000c901d50 */
[----:B------:R-:W-:Y:S02]  /*1c60*/  ISETP.LT.OR P1, PT, R12, 0x21, P5 ;  /* 0x000000210c00780c */ /* 0x000fe40002f21670 */
[----:B------:R-:W-:-:S02]  /*1c70*/  @!P2 IADD3 R0, P0, R30, UR15, RZ ;  /* 0x0000000f1e00ac10 */ /* 0x000fc4000ff1e0ff */
[----:B------:R-:W-:Y:S02]  /*1c80*/  ISETP.GE.AND P5, PT, R2, c[0x0][0x16c], PT ;  /* 0x00005b0002007a0c */ /* 0x000fe40003fa6270 */
[----:B------:R-:W-:Y:S02]  /*1c90*/  @!P2 IADD3.X R3, R17, UR9, RZ, P0, !PT ;  /* 0x000000091103ac10 */ /* 0x000fe400087fe4ff */
[C---:B------:R-:W-:Y:S02]  /*1ca0*/  @!P2 LEA R10, P0, R0.reuse, c[0x0][0x258], 0x2 ;  /* 0x00009600000aaa11 */ /* 0x040fe400078010ff */
[----:B------:R-:W-:Y:S02]  /*1cb0*/  SEL R33, RZ, 0x1, P5 ;  /* 0x00000001ff217807 */ /* 0x000fe40002800000 */
[----:B------:R-:W-:Y:S01]  /*1cc0*/  @!P2 LEA.HI.X R11, R0, c[0x0][0x25c], R3, 0x2, P0 ;  /* 0x00009700000baa11 */ /* 0x000fe200000f1403 */
[----:B------:R-:W-:Y:S01]  /*1cd0*/  IMAD R0, R21, c[0x0][0x218], RZ ;  /* 0x0000860015007a24 */ /* 0x000fe200078e02ff */
[C---:B------:R-:W-:Y:S01]  /*1ce0*/  ISETP.LT.OR P0, PT, R12.reuse, 0x21, P3 ;  /* 0x000000210c00780c */ /* 0x040fe20001f01670 */
[----:B------:R-:W-:Y:S01]  /*1cf0*/  IMAD.U32 R3, RZ, RZ, UR8 ;  /* 0x00000008ff037e24 */ /* 0x000fe2000f8e00ff */
[----:B------:R-:W-:Y:S01]  /*1d00*/  ISETP.LT.OR P3, PT, R12, 0x21, P4 ;  /* 0x000000210c00780c */ /* 0x000fe20002761670 */
[----:B------:R-:W-:Y:S01]  /*1d10*/  IMAD R0, R16, c[0x0][0x21c], R0 ;  /* 0x0000870010007a24 */ /* 0x000fe200078e0200 */
[----:B------:R-:W-:Y:S01]  /*1d20*/  ISETP.LT.OR P2, PT, R12, 0x21, P6 ;  /* 0x000000210c00780c */ /* 0x000fe20003741670 */
[----:B------:R-:W-:Y:S01]  /*1d30*/  USHF.L.U64.HI UR8, UR4, 0x5, UR5 ;  /* 0x0000000504087899 */ /* 0x000fe20008010205 */
[----:B------:R-:W-:Y:S01]  /*1d40*/  ISETP.GT.AND P6, PT, R87, 0xf, PT ;  /* 0x0000000f5700780c */ /* 0x000fe20003fc4270 */
[----:B------:R-:W-:Y:S01]  /*1d50*/  IMAD.IADD R14, R23, 0x1, R0 ;  /* 0x00000001170e7824 */ /* 0x000fe200078e0200 */
[----:B------:R-:W-:-:S02]  /*1d60*/  ISETP.GE.AND P4, PT, R2, c[0x0][0x1fc], PT ;  /* 0x00007f0002007a0c */ /* 0x000fc40003f86270 */
[----:B------:R-:W-:Y:S01]  /*1d70*/  ISETP.GE.AND P5, PT, R24, c[0x0][0x1fc], PT ;  /* 0x00007f0018007a0c */ /* 0x000fe20003fa6270 */
[----:B-1----:R-:W-:Y:S02]  /*1d80*/  IMAD.U32 R4, RZ, RZ, UR18 ;  /* 0x00000012ff047e24 */ /* 0x002fe4000f8e00ff */
[----:B------:R1:W-:Y:S01]  /*1d90*/  LDGSTS.E.BYPASS.LTC128B.128 [R240+0x11080], [R6.64], !P0 ;  /* 0x1108000006f07fae */ /* 0x0003e2000c101d50 */
[----:B------:R-:W-:Y:S01]  /*1da0*/  SEL R34, RZ, 0x1, P4 ;  /* 0x00000001ff227807 */ /* 0x000fe20002000000 */
[----:B------:R-:W-:Y:S01]  /*1db0*/  IMAD.U32 R5, RZ, RZ, UR19 ;  /* 0x00000013ff057e24 */ /* 0x000fe2000f8e00ff */
[----:B------:R-:W-:Y:S01]  /*1dc0*/  ISETP.GE.AND P4, PT, R25, c[0x0][0x1fc], PT ;  /* 0x00007f0019007a0c */ /* 0x000fe20003f86270 */
[----:B------:R1:W-:Y:S01]  /*1dd0*/  LDGSTS.E.BYPASS.LTC128B.128 [R240+0x13080], [R6.64+0x80], !P3 ;  /* 0x1308008006f07fae */ /* 0x0003e2000d901d50 */
[----:B------:R-:W-:Y:S02]  /*1de0*/  LEA R0, P0, R4, R22, 0x6 ;  /* 0x0000001604007211 */ /* 0x000fe400078030ff */
[----:B------:R-:W-:Y:S01]  /*1df0*/  ISETP.GE.AND P3, PT, R2, c[0x0][0x1fc], PT ;  /* 0x00007f0002007a0c */ /* 0x000fe20003f66270 */
[----:B------:R1:W-:Y:S01]  /*1e00*/  LDGSTS.E.BYPASS.LTC128B.128 [R240+0x15080], [R6.64+0x100], !P2 ;  /* 0x1508010006f07fae */ /* 0x0003e2000d101d50 */
[----:B------:R-:W-:-:S02]  /*1e10*/  LEA.HI.X R4, R4, R14, R3, 0x6, P0 ;  /* 0x0000000e04047211 */ /* 0x000fc400000f3403 */
[----:B------:R-:W-:Y:S01]  /*1e20*/  ISETP.GE.AND P0, PT, R25, c[0x0][0x16c], PT ;  /* 0x00005b0019007a0c */ /* 0x000fe20003f06270 */
[----:B------:R1:W-:Y:S01]  /*1e30*/  LDGSTS.E.BYPASS.LTC128B.128 [R240+0x17080], [R6.64+0x180], !P1 ;  /* 0x1708018006f07fae */ /* 0x0003e2000c901d50 */
[----:B------:R-:W-:Y:S02]  /*1e40*/  P2R R13, PR, RZ, 0x8 ;  /* 0x00000008ff0d7803 */ /* 0x000fe40000000000 */
[----:B------:R-:W-:Y:S01]  /*1e50*/  SEL R32, RZ, 0x4, P0 ;  /* 0x00000004ff207807 */ /* 0x000fe20000000000 */
[----:B------:R4:W-:Y:S01]  /*1e60*/  STL [R1+0x10], R14 ;  /* 0x0000100e01007387 */ /* 0x0009e20000100800 */
[----:B------:R-:W-:Y:S02]  /*1e70*/  ISETP.NE.AND P2, PT, R13, RZ, PT ;  /* 0x000000ff0d00720c */ /* 0x000fe40003f45270 */
[----:B------:R-:W-:Y:S02]  /*1e80*/  LEA R2, P0, R0, c[0x0][0x1f0], 0x1 ;  /* 0x00007c0000027a11 */ /* 0x000fe400078008ff */
[----:B------:R-:W-:-:S02]  /*1e90*/  ISETP.LT.OR P2, PT, R12, 0x1, P2 ;  /* 0x000000010c00780c */ /* 0x000fc40001741670 */
[----:B------:R-:W-:Y:S01]  /*1ea0*/  LEA.HI.X R3, R0, c[0x0][0x1f4], R4, 0x1, P0 ;  /* 0x00007d0000037a11 */ /* 0x000fe200000f0c04 */
[----:B------:R-:W-:Y:S01]  /*1eb0*/  @!P6 IMAD.SHL.U32 R0, R87, 0x10, RZ ;  /* 0x000000105700e824 */ /* 0x000fe200078e00ff */
[----:B------:R-:W-:Y:S01]  /*1ec0*/  ISETP.LT.OR P0, PT, R12, 0x1, P5 ;  /* 0x000000010c00780c */ /* 0x000fe20002f01670 */
[----:B------:R-:W-:Y:S01]  /*1ed0*/  IMAD.WIDE.U32 R4, R86, c[0x0][0x288], R18 ;  /* 0x0000a20056047a25 */ /* 0x000fe200078e0012 */
[C---:B------:R-:W-:Y:S02]  /*1ee0*/  ISETP.GE.AND P1, PT, R24.reuse, c[0x0][0x16c], PT ;  /* 0x00005b0018007a0c */ /* 0x040fe40003f26270 */
[----:B------:R-:W-:Y:S01]  /*1ef0*/  ISETP.GE.AND P3, PT, R24, c[0x0][0x1fc], PT ;  /* 0x00007f0018007a0c */ /* 0x000fe20003f66270 */
[----:B------:R2:W-:Y:S01]  /*1f00*/  @!P6 LDGSTS.E.BYPASS.LTC128B.128 [R0+0x20080], [R10.64] ;  /* 0x200800000a00efae */ /* 0x0005e2000b901d50 */
[----:B---3--:R-:W-:Y:S02]  /*1f10*/  SEL R30, RZ, 0xffffffff, P1 ;  /* 0xffffffffff1e7807 */ /* 0x008fe40000800000 */
[----:B------:R-:W-:Y:S01]  /*1f20*/  ISETP.GE.AND P1, PT, R26, c[0x0][0x16c], PT ;  /* 0x00005b001a007a0c */ /* 0x000fe20003f26270 */
[----:B------:R-:W0:Y:S01]  /*1f30*/  LDGDEPBAR ;  /* 0x00000000000079af */ /* 0x000e220000000000 */
[----:B------:R-:W-:-:S02]  /*1f40*/  SEL R31, RZ, 0xffffffff, P3 ;  /* 0xffffffffff1f7807 */ /* 0x000fc40001800000 */
[----:B------:R-:W-:Y:S01]  /*1f50*/  ISETP.GE.AND P3, PT, R26, c[0x0][0x1fc], PT ;  /* 0x00007f001a007a0c */ /* 0x000fe20003f66270 */
[----:B------:R3:W-:Y:S01]  /*1f60*/  LDGSTS.E.BYPASS.LTC128B.128 [R240+0x18080], [R2.64], !P2 ;  /* 0x1808000002f07fae */ /* 0x0007e2000d101d50 */
[----:B------:R-:W-:Y:S01]  /*1f70*/  SEL R243, RZ, 0x8, P1 ;  /* 0x00000008fff37807 */ /* 0x000fe20000800000 */
[----:B-1----:R-:W-:Y:S01]  /*1f80*/  IMAD.U32 R7, RZ, RZ, UR4 ;  /* 0x00000004ff077e24 */ /* 0x002fe2000f8e00ff */
[C---:B------:R-:W-:Y:S01]  /*1f90*/  ISETP.LT.OR P1, PT, R12.reuse, 0x1, P4 ;  /* 0x000000010c00780c */ /* 0x040fe20002721670 */
[----:B------:R3:W-:Y:S01]  /*1fa0*/  LDGSTS.E.BYPASS.LTC128B.128 [R240+0x1a080], [R2.64+0x80], !P0 ;  /* 0x1a08008002f07fae */ /* 0x0007e2000c101d50 */
[----:B------:R-:W-:-:S11]  /*1fb0*/  ISETP.LT.OR P0, PT, R12, 0x1, P3 ;  /* 0x000000010c00780c */ /* 0x000fd60001f01670 */
[----:B------:R3:W-:Y:S01]  /*1fc0*/  LDGSTS.E.BYPASS.LTC128B.128 [R240+0x1c080], [R2.64+0x100], !P1 ;  /* 0x1c08010002f07fae */ /* 0x0007e2000c901d50 */
[----:B------:R-:W-:Y:S01]  /*1fd0*/  ISETP.GE.AND P1, PT, R25, c[0x0][0x1fc], PT ;  /* 0x00007f0019007a0c */ /* 0x000fe20003f26270 */
[----:B--2---:R-:W-:Y:S01]  /*1fe0*/  IMAD R0, R36, c[0x0][0x288], RZ ;  /* 0x0000a20024007a24 */ /* 0x004fe200078e02ff */
[----:B------:R-:W-:Y:S01]  /*1ff0*/  LEA.HI R10, R35, R87, RZ, 0x4 ;  /* 0x00000057230a7211 */ /* 0x000fe200078f20ff */
[----:B------:R3:W-:Y:S01]  /*2000*/  LDGSTS.E.BYPASS.LTC128B.128 [R240+0x1e080], [R2.64+0x180], !P0 ;  /* 0x1e08018002f07fae */ /* 0x0007e2000c101d50 */
[----:B------:R-:W-:Y:S01]  /*2010*/  LEA R18, P0, R7, R2, 0x6 ;  /* 0x0000000207127211 */ /* 0x000fe200078030ff */
[----:B------:R-:W-:Y:S01]  /*2020*/  IMAD R0, R86, c[0x0][0x28c], R0 ;  /* 0x0000a30056007a24 */ /* 0x000fe200078e0200 */
[----:B------:R-:W-:Y:S01]  /*2030*/  LOP3.LUT R6, R10, 0xfffffff0, RZ, 0xc0, !PT ;  /* 0xfffffff00a067812 */ /* 0x000fe200078ec0ff */
[----:B------:R-:W-:Y:S01]  /*2040*/  IMAD R11, R36, c[0x0][0x238], RZ ;  /* 0x00008e00240b7a24 */ /* 0x000fe200078e02ff */
[----:B------:R-:W-:Y:S01]  /*2050*/  SEL R29, RZ, 0x4, P1 ;  /* 0x00000004ff1d7807 */ /* 0x000fe20000800000 */
[----:B------:R-:W-:Y:S01]  /*2060*/  IMAD.IADD R5, R5, 0x1, R0 ;  /* 0x0000000105057824 */ /* 0x000fe200078e0200 */
[----:B------:R-:W-:Y:S01]  /*2070*/  CS2R R36, SRZ ;  /* 0x0000000000247805 */ /* 0x000fe2000001ff00 */
[----:B------:R-:W-:Y:S01]  /*2080*/  IMAD.U32 R0, RZ, RZ, UR5 ;  /* 0x00000005ff007e24 */ /* 0x000fe2000f8e00ff */
[----:B------:R-:W-:Y:S01]  /*2090*/  UIADD3 UR5, UR7, 0x1, -UR14 ;  /* 0x0000000107057890 */ /* 0x000fe2000fffe80e */
[----:B------:R-:W-:Y:S01]  /*20a0*/  IMAD.IADD R6, R87, 0x1, -R6 ;  /* 0x0000000157067824 */ /* 0x000fe200078e0a06 */
[----:B------:R-:W-:Y:S01]  /*20b0*/  UIADD3 UR7, UR7, -UR13, URZ ;  /* 0x8000000d07077290 */ /* 0x000fe2000fffe03f */
[----:B------:R-:W-:Y:S01]  /*20c0*/  IMAD.WIDE.U32 R22, R16, c[0x0][0x290], R4 ;  /* 0x0000a40010167a25 */ /* 0x000fe200078e0004 */
[----:B------:R-:W-:-:S02]  /*20d0*/  LEA.HI.X R19, R7, R3, R0, 0x6, P0 ;  /* 0x0000000307137211 */ /* 0x000fc400000f3400 */
[----:B------:R-:W-:Y:S01]  /*20e0*/  SHF.R.S32.HI R7, RZ, 0x1f, R6 ;  /* 0x0000001fff077819 */ /* 0x000fe20000011406 */
[----:B------:R-:W-:Y:S01]  /*20f0*/  IMAD.SHL.U32 R0, R84, 0x100, RZ ;  /* 0x0000010054007824 */ /* 0x000fe200078e00ff */
[----:B------:R1:W-:Y:S01]  /*2100*/  STL.64 [R1+0x18], R22 ;  /* 0x0000181601007387 */ /* 0x0003e20000100a00 */
[----:B------:R-:W-:Y:S01]  /*2110*/  IMAD R11, R86, c[0x0][0x23c], R11 ;  /* 0x00008f00560b7a24 */ /* 0x000fe200078e020b */
[----:B------:R-:W-:Y:S01]  /*2120*/  LEA.HI R230, R7, R6, RZ, 0x3 ;  /* 0x0000000607e67211 */ /* 0x000fe200078f18ff */
[----:B------:R-:W-:Y:S01]  /*2130*/  CS2R R84, SRZ ;  /* 0x0000000000547805 */ /* 0x000fe2000001ff00 */
[----:B------:R-:W-:Y:S01]  /*2140*/  IADD3 R8, P0, R0, R87, RZ ;  /* 0x0000005700087210 */ /* 0x000fe20007f1e0ff */
[----:B---3--:R-:W-:-:S04]  /*2150*/  IMAD R2, R21, c[0x0][0x290], RZ ;  /* 0x0000a40015027a24 */ /* 0x008fc800078e02ff */
[----:B------:R-:W-:Y:S01]  /*2160*/  IMAD R3, R16, c[0x0][0x294], R2 ;  /* 0x0000a50010037a24 */ /* 0x000fe200078e0202 */
[----:B------:R-:W-:Y:S02]  /*2170*/  SHF.R.S32.HI R2, RZ, 0x1f, R0 ;  /* 0x0000001fff027819 */ /* 0x000fe40000011400 */
[----:B------:R-:W-:Y:S01]  /*2180*/  IADD3 R0, P1, R22, UR15, RZ ;  /* 0x0000000f16007c10 */ /* 0x000fe2000ff3e0ff */
[----:B----4-:R-:W-:Y:S01]  /*2190*/  IMAD.IADD R14, R23, 0x1, R3 ;  /* 0x00000001170e7824 */ /* 0x010fe200078e0203 */
[----:B------:R-:W-:Y:S02]  /*21a0*/  LEA.HI.X.SX32 R9, R87, R2, 0x1, P0 ;  /* 0x0000000257097211 */ /* 0x000fe400000f0eff */
[C---:B------:R-:W-:Y:S01]  /*21b0*/  LOP3.LUT R3, R230.reuse, 0xfffffff8, RZ, 0xc0, !PT ;  /* 0xfffffff8e6037812 */ /* 0x040fe200078ec0ff */
[----:B------:R-:W-:Y:S01]  /*21c0*/  IMAD.SHL.U32 R230, R230, 0x40, RZ ;  /* 0x00000040e6e67824 */ /* 0x000fe200078e00ff */
[----:B------:R-:W-:Y:S01]  /*21d0*/  IADD3.X R2, R14, UR9, RZ, P1, !PT ;  /* 0x000000090e027c10 */ /* 0x000fe20008ffe4ff */
[----:B------:R2:W-:Y:S01]  /*21e0*/  STL [R1+0x30], R14 ;  /* 0x0000300e01007387 */ /* 0x0005e20000100800 */
[----:B------:R-:W-:Y:S01]  /*21f0*/  LEA R24, P0, R0, c[0x0][0x280], 0x2 ;  /* 0x0000a00000187a11 */ /* 0x000fe200078010ff */
[----:B------:R-:W-:Y:S01]  /*2200*/  USHF.L.U32 UR9, UR4, 0x5, URZ ;  /* 0x0000000504097899 */ /* 0x000fe2000800063f */
[----:B------:R-:W-:Y:S01]  /*2210*/  ISETP.GE.AND P1, PT, R26, c[0x0][0x1fc], PT ;  /* 0x00007f001a007a0c */ /* 0x000fe20003f26270 */
[----:B-1----:R-:W-:Y:S01]  /*2220*/  IMAD.IADD R22, R6, 0x1, -R3 ;  /* 0x0000000106167824 */ /* 0x002fe200078e0a03 */
[----:B------:R-:W-:Y:S01]  /*2230*/  LEA.HI.X R25, R0, c[0x0][0x284], R2, 0x2, P0 ;  /* 0x0000a10000197a11 */ /* 0x000fe200000f1402 */
[----:B------:R-:W-:Y:S01]  /*2240*/  IMAD.MOV.U32 R3, RZ, RZ, 0x10 ;  /* 0x00000010ff037424 */ /* 0x000fe200078e00ff */
[----:B------:R-:W-:Y:S01]  /*2250*/  SHF.R.S32.HI R0, RZ, 0x4, R10 ;  /* 0x00000004ff007819 */ /* 0x000fe2000001140a */
[----:B------:R-:W-:Y:S01]  /*2260*/  IMAD.MOV.U32 R6, RZ, RZ, c[0x0][0x2a8] ;  /* 0x0000aa00ff067624 */ /* 0x000fe200078e00ff */
[----:B------:R-:W-:Y:S01]  /*2270*/  ISETP.NE.AND P0, PT, R13, RZ, PT ;  /* 0x000000ff0d00720c */ /* 0x000fe20003f05270 */
[----:B------:R-:W-:Y:S01]  /*2280*/  ULDC UR4, c[0x0][0x2a0] ;  /* 0x0000a80000047ab9 */ /* 0x000fe20000000800 */
[----:B------:R-:W-:Y:S01]  /*2290*/  SEL R242, RZ, 0x8, P1 ;  /* 0x00000008fff27807 */ /* 0x000fe20000800000 */
[----:B------:R-:W-:Y:S01]  /*22a0*/  ULOP3.LUT UR4, URZ, UR4, URZ, 0x33, !UPT ;  /* 0x000000043f047292 */ /* 0x000fe2000f8e333f */
[----:B------:R-:W-:-:S02]  /*22b0*/  LEA.HI R2, R10, R0, RZ, 0x1 ;  /* 0x000000000a027211 */ /* 0x000fc400078f08ff */
[----:B------:R-:W-:Y:S02]  /*22c0*/  R2P PR, R22, 0x6 ;  /* 0x0000000616007804 */ /* 0x000fe40000000000 */
[----:B------:R-:W-:Y:S02]  /*22d0*/  LOP3.LUT R2, R2, 0xfffffffe, RZ, 0xc0, !PT ;  /* 0xfffffffe02027812 */ /* 0x000fe400078ec0ff */
[----:B------:R-:W-:Y:S02]  /*22e0*/  LEA.HI R10, R35, R87, RZ, 0x5 ;  /* 0x00000057230a7211 */ /* 0x000fe400078f28ff */
[----:B------:R-:W-:Y:S01]  /*22f0*/  SEL R5, R3, 0xfffffff0, !P1 ;  /* 0xfffffff003057807 */ /* 0x000fe20004800000 */
[----:B------:R-:W-:Y:S01]  /*2300*/  IMAD.IADD R13, R0, 0x1, -R2 ;  /* 0x00000001000d7824 */ /* 0x000fe200078e0a02 */
[----:B------:R-:W-:Y:S02]  /*2310*/  SEL R4, R246, 0xffffffe0, !P2 ;  /* 0xffffffe0f6047807 */ /* 0x000fe40005000000 */
[----:B------:R-:W-:-:S02]  /*2320*/  R2P PR, R27, 0x6 ;  /* 0x000000061b007804 */ /* 0x000fc40000000000 */
[----:B------:R-:W-:Y:S01]  /*2330*/  ISETP.GE.AND P6, PT, R6, 0x1, PT ;  /* 0x000000010600780c */ /* 0x000fe20003fc6270 */
[----:B------:R-:W-:Y:S01]  /*2340*/  IMAD.WIDE.U32 R6, R86, c[0x0][0x238], R8 ;  /* 0x00008e0056067a25 */ /* 0x000fe200078e0008 */
[--C-:B------:R-:W-:Y:S02]  /*2350*/  SHF.R.S32.HI R0, RZ, 0x5, R10.reuse ;  /* 0x00000005ff007819 */ /* 0x100fe4000001140a */
[----:B------:R-:W-:Y:S01]  /*2360*/  SHF.R.S32.HI R2, RZ, 0x1f, R10 ;  /* 0x0000001fff027819 */ /* 0x000fe2000001140a */
[----:B------:R-:W-:Y:S01]  /*2370*/  IMAD.IADD R7, R7, 0x1, R11 ;  /* 0x0000000107077824 */ /* 0x000fe200078e020b */
[----:B------:R-:W-:Y:S01]  /*2380*/  LOP3.LUT R9, R10, 0xffffffe0, RZ, 0xc0, !PT ;  /* 0xffffffe00a097812 */ /* 0x000fe200078ec0ff */
[----:B------:R-:W-:Y:S01]  /*2390*/  IMAD.SHL.U32 R11, R28, 0x8, RZ ;  /* 0x000000081c0b7824 */ /* 0x000fe200078e00ff */
[----:B------:R-:W-:Y:S01]  /*23a0*/  LEA.HI R10, R2, R0, RZ, 0x2 ;  /* 0x00000000020a7211 */ /* 0x000fe200078f10ff */
[----:B------:R-:W-:Y:S01]  /*23b0*/  IMAD.WIDE.U32 R150, R16, c[0x0][0x240], R6 ;  /* 0x0000900010967a25 */ /* 0x000fe200078e0006 */
[----:B------:R-:W-:-:S02]  /*23c0*/  LEA.HI R23, R35, R87, RZ, 0x2 ;  /* 0x0000005723177211 */ /* 0x000fc400078f10ff */
[----:B--2---:R-:W-:Y:S01]  /*23d0*/  LEA.HI R14, R0, R0, RZ, 0x1 ;  /* 0x00000000000e7211 */ /* 0x004fe200078f08ff */
[----:B------:R-:W-:Y:S01]  /*23e0*/  IMAD.IADD R2, R87, 0x1, -R9 ;  /* 0x0000000157027824 */ /* 0x000fe200078e0a09 */
[--C-:B------:R-:W-:Y:S01]  /*23f0*/  SHF.R.S32.HI R20, RZ, 0x2, R23.reuse ;  /* 0x00000002ff147819 */ /* 0x100fe20000011417 */
[----:B------:R-:W-:Y:S01]  /*2400*/  IMAD.SHL.U32 R6, R248, 0x8, RZ ;  /* 0x00000008f8067824 */ /* 0x000fe200078e00ff */
[----:B------:R-:W-:Y:S01]  /*2410*/  SHF.R.S32.HI R8, RZ, 0x1f, R23 ;  /* 0x0000001fff087819 */ /* 0x000fe20000011417 */
[----:B------:R-:W-:Y:S01]  /*2420*/  IMAD.SHL.U32 R7, R13, 0x20, RZ ;  /* 0x000000200d077824 */ /* 0x000fe200078e00ff */
[----:B------:R-:W-:Y:S01]  /*2430*/  LOP3.LUT R9, R14, 0xfffffffe, RZ, 0xc0, !PT ;  /* 0xfffffffe0e097812 */ /* 0x000fe200078ec0ff */
[----:B------:R1:W-:Y:S01]  /*2440*/  STL.64 [R1+0x28], R150 ;  /* 0x0000289601007387 */ /* 0x0003e20000100a00 */
[----:B------:R-:W-:Y:S02]  /*2450*/  SHF.R.S32.HI R14, RZ, 0x1f, R2 ;  /* 0x0000001fff0e7819 */ /* 0x000fe40000011402 */
[----:B------:R-:W-:Y:S01]  /*2460*/  LOP3.LUT R10, R10, 0xfffffffc, RZ, 0xc0, !PT ;  /* 0xfffffffc0a0a7812 */ /* 0x000fe200078ec0ff */
[----:B------:R-:W-:Y:S01]  /*2470*/  IMAD.IADD R236, R0, 0x1, -R9 ;  /* 0x0000000100ec7824 */ /* 0x000fe200078e0a09 */
[----:B------:R-:W-:-:S02]  /*2480*/  LEA.HI R8, R8, R20, RZ, 0x3 ;  /* 0x0000001408087211 */ /* 0x000fc400078f18ff */
[----:B------:R-:W-:Y:S01]  /*2490*/  LEA.HI R14, R14, R2, RZ, 0x2 ;  /* 0x000000020e0e7211 */ /* 0x000fe200078f10ff */
[----:B------:R-:W-:Y:S01]  /*24a0*/  IMAD.IADD R17, R0, 0x1, -R10 ;  /* 0x0000000100117824 */ /* 0x000fe200078e0a0a */
[----:B------:R-:W-:Y:S02]  /*24b0*/  LOP3.LUT R8, R8, 0xfffffff8, RZ, 0xc0, !PT ;  /* 0xfffffff808087812 */ /* 0x000fe400078ec0ff */
[----:B------:R-:W-:Y:S02]  /*24c0*/  LOP3.LUT R0, R14, 0x7ffffffc, RZ, 0xc0, !PT ;  /* 0x7ffffffc0e007812 */ /* 0x000fe400078ec0ff */
[----:B------:R-:W-:Y:S01]  /*24d0*/  SEL R3, R3, 0xfffffff0, !P1 ;  /* 0xfffffff003037807 */ /* 0x000fe20004800000 */
[----:B------:R-:W-:Y:S01]  /*24e0*/  IMAD.IADD R20, R20, 0x1, -R8 ;  /* 0x0000000114147824 */ /* 0x000fe200078e0a08 */
[C---:B------:R-:W-:Y:S01]  /*24f0*/  ISETP.LT.OR P1, PT, R12.reuse, 0x21, P0 ;  /* 0x000000210c00780c */ /* 0x040fe20000721670 */
[----:B------:R-:W-:Y:S01]  /*2500*/  IMAD R8, R21, c[0x0][0x240], RZ ;  /* 0x0000900015087a24 */ /* 0x000fe200078e02ff */
[----:B------:R-:W-:-:S02]  /*2510*/  ISETP.LT.OR P0, PT, R12, 0x21, P5 ;  /* 0x000000210c00780c */ /* 0x000fc40002f01670 */
[----:B------:R-:W-:Y:S01]  /*2520*/  ISETP.LT.OR P4, PT, R12, 0x21, P4 ;  /* 0x000000210c00780c */ /* 0x000fe20002781670 */
[----:B------:R-:W-:Y:S01]  /*2530*/  IMAD R148, R16, c[0x0][0x244], R8 ;  /* 0x0000910010947a24 */ /* 0x000fe200078e0208 */
[----:B------:R-:W-:Y:S01]  /*2540*/  ISETP.LT.OR P3, PT, R12, 0x21, P3 ;  /* 0x000000210c00780c */ /* 0x000fe20001f61670 */
[----:B------:R-:W-:Y:S01]  /*2550*/  IMAD.IADD R12, R2, 0x1, -R0 ;  /* 0x00000001020c7824 */ /* 0x000fe200078e0a00 */
[----:B------:R-:W-:Y:S01]  /*2560*/  LEA.HI R9, R35, R87, RZ, 0x7 ;  /* 0x0000005723097211 */ /* 0x000fe200078f38ff */
[----:B------:R-:W-:Y:S01]  /*2570*/  IMAD.SHL.U32 R2, R27, 0x40, RZ ;  /* 0x000000401b027824 */ /* 0x000fe200078e00ff */
[----:B------:R-:W-:Y:S01]  /*2580*/  LOP3.LUT R6, R6, 0x8, RZ, 0xc0, !PT ;  /* 0x0000000806067812 */ /* 0x000fe200078ec0ff */
[----:B------:R-:W-:Y:S01]  /*2590*/  IMAD.SHL.U32 R8, R236, 0x10, RZ ;  /* 0x00000010ec087824 */ /* 0x000fe200078e00ff */
[----:B------:R-:W-:Y:S01]  /*25a0*/  SHF.R.S32.HI R0, RZ, 0x7, R9 ;  /* 0x00000007ff007819 */ /* 0x000fe20000011409 */
[----:B------:R1:W-:Y:S01]  /*25b0*/  LDGSTS.E.BYPASS.LTC128B.128 [R240+0x19080], [R18.64], !P1 ;  /* 0x1908000012f07fae */ /* 0x0003e2000c901d50 */
[----:B------:R-:W-:Y:S01]  /*25c0*/  LOP3.LUT R2, R2, 0x1c0, RZ, 0xc0, !PT ;  /* 0x000001c002027812 */ /* 0x000fe200078ec0ff */
[----:B------:R-:W-:Y:S01]  /*25d0*/  CS2R R26, SRZ ;  /* 0x00000000001a7805 */ /* 0x000fe2000001ff00 */
[----:B------:R-:W-:Y:S01]  /*25e0*/  LEA.HI R16, R0, R0, RZ, 0x1 ;  /* 0x0000000000107211 */ /* 0x000fe200078f08ff */
[----:B------:R-:W-:Y:S01]  /*25f0*/  IMAD R10, R13, 0x2, R0 ;  /* 0x000000020d0a7824 */ /* 0x000fe200078e0200 */
[----:B------:R-:W-:Y:S01]  /*2600*/  SHF.R.U32.HI R9, RZ, 0x3, R2 ;  /* 0x00000003ff097819 */ /* 0x000fe20000011602 */
[----:B------:R1:W-:Y:S01]  /*2610*/  LDGSTS.E.BYPASS.LTC128B.128 [R240+0x1b080], [R18.64+0x80], !P0 ;  /* 0x1b08008012f07fae */ /* 0x0003e2000c101d50 */
[----:B------:R-:W-:-:S02]  /*2620*/  LOP3.LUT R8, R2, 0x10, R8, 0xf8, !PT ;  /* 0x0000001002087812 */ /* 0x000fc400078ef808 */
[C---:B------:R-:W-:Y:S01]  /*2630*/  LOP3.LUT R2, R9.reuse, R6, R2, 0x1e, !PT ;  /* 0x0000000609027212 */ /* 0x040fe200078e1e02 */
[----:B------:R1:W-:Y:S01]  /*2640*/  LDGSTS.E.BYPASS.LTC128B.128 [R240+0x1d080], [R18.64+0x100], !P4 ;  /* 0x1d08010012f07fae */ /* 0x0003e2000e101d50 */
[----:B------:R-:W-:Y:S01]  /*2650*/  LOP3.LUT R15, R9, R8, R6, 0x1e, !PT ;  /* 0x00000008090f7212 */ /* 0x000fe200078e1e06 */
[----:B------:R-:W-:Y:S01]  /*2660*/  IMAD.SHL.U32 R8, R20, 0x40, RZ ;  /* 0x0000004014087824 */ /* 0x000fe200078e00ff */
[----:B------:R-:W-:Y:S01]  /*2670*/  LOP3.LUT R7, R7, 0x20, RZ, 0xc0, !PT ;  /* 0x0000002007077812 */ /* 0x000fe200078ec0ff */
[----:B------:R-:W-:Y:S01]  /*2680*/  IMAD.SHL.U32 R9, R30, 0x2, RZ ;  /* 0x000000021e097824 */ /* 0x000fe200078e00ff */
[----:B------:R-:W-:Y:S01]  /*2690*/  LOP3.LUT R6, R16, 0x1ffffffe, RZ, 0xc0, !PT ;  /* 0x1ffffffe10067812 */ /* 0x000fe200078ec0ff */
[----:B------:R-:W-:Y:S01]  /*26a0*/  IMAD.U32 R2, R10, 0x200, R2 ;  /* 0x000002000a027824 */ /* 0x000fe200078e0002 */
[----:B------:R-:W-:Y:S01]  /*26b0*/  LOP3.LUT R16, R7, 0x18, R11, 0xf8, !PT ;  /* 0x0000001807107812 */ /* 0x000fe200078ef80b */
[----:B------:R-:W-:Y:S01]  /*26c0*/  IMAD.SHL.U32 R10, R17, 0x400, RZ ;  /* 0x00000400110a7824 */ /* 0x000fe200078e00ff */
[----:B------:R-:W-:Y:S01]  /*26d0*/  SEL R228, R246, 0xffffffe0, !P2 ;  /* 0xffffffe0f6e47807 */ /* 0x000fe20005000000 */
[----:B------:R-:W-:Y:S01]  /*26e0*/  IMAD.IADD R7, R0, 0x1, -R6 ;  /* 0x0000000100077824 */ /* 0x000fe200078e0a06 */
[----:B------:R-:W-:Y:S01]  /*26f0*/  R2P PR, R20, 0x6 ;  /* 0x0000000614007804 */ /* 0x000fe20000000000 */
[----:B------:R-:W-:Y:S01]  /*2700*/  IMAD.SHL.U32 R6, R0, 0x8, RZ ;  /* 0x0000000800067824 */ /* 0x000fe200078e00ff */
[----:B------:R-:W-:Y:S01]  /*2710*/  LOP3.LUT R0, R8, 0x1c0, RZ, 0xc0, !PT ;  /* 0x000001c008007812 */ /* 0x000fe200078ec0ff */
[----:B------:R-:W-:Y:S01]  /*2720*/  IMAD R250, R7, 0x4, R12 ;  /* 0x0000000407fa7824 */ /* 0x000fe200078e020c */
[----:B------:R-:W-:Y:S01]  /*2730*/  LOP3.LUT R12, R9, 0x2, R33, 0xe2, !PT ;  /* 0x00000002090c7812 */ /* 0x000fe200078ee221 */
[----:B------:R-:W-:Y:S01]  /*2740*/  IMAD.SHL.U32 R9, R31, 0x2, RZ ;  /* 0x000000021f097824 */ /* 0x000fe200078e00ff */
[----:B------:R-:W-:Y:S01]  /*2750*/  LOP3.LUT R7, R0, 0x8, R6, 0xf8, !PT ;  /* 0x0000000800077812 */ /* 0x000fe200078ef806 */
[----:B------:R1:W-:Y:S01]  /*2760*/  LDGSTS.E.BYPASS.LTC128B.128 [R240+0x1f080], [R18.64+0x180], !P3 ;  /* 0x1f08018012f07fae */ /* 0x0003e2000d901d50 */
[----:B------:R-:W-:Y:S01]  /*2770*/  SHF.R.U32.HI R6, RZ, 0x3, R0 ;  /* 0x00000003ff067819 */ /* 0x000fe20000011600 */
[----:B------:R-:W-:Y:S01]  /*2780*/  IMAD.SHL.U32 R250, R250, 0x2, RZ ;  /* 0x00000002fafa7824 */ /* 0x000fe200078e00ff */
[----:B------:R-:W-:Y:S01]  /*2790*/  LOP3.LUT R0, R23, 0x3ffffffc, RZ, 0xc0, !PT ;  /* 0x3ffffffc17007812 */ /* 0x000fe200078ec0ff */
[----:B------:R-:W-:Y:S01]  /*27a0*/  IMAD.SHL.U32 R2, R2, 0x2, RZ ;  /* 0x0000000202027824 */ /* 0x000fe200078e00ff */
[----:B------:R-:W-:Y:S01]  /*27b0*/  SHF.R.S32.HI R8, RZ, 0x2, R14 ;  /* 0x00000002ff087819 */ /* 0x000fe2000001140e */
[----:B------:R-:W-:Y:S01]  /*27c0*/  CS2R R30, SRZ ;  /* 0x00000000001e7805 */ /* 0x000fe2000001ff00 */
[----:B------:R-:W-:Y:S01]  /*27d0*/  LOP3.LUT R11, R7, R6, RZ, 0x3c, !PT ;  /* 0x00000006070b7212 */ /* 0x000fe200078e3cff */
[----:B------:R-:W-:Y:S01]  /*27e0*/  IMAD.IADD R0, R87, 0x1, -R0 ;  /* 0x0000000157007824 */ /* 0x000fe200078e0a00 */
[----:B------:R-:W-:Y:S01]  /*27f0*/  LOP3.LUT R9, R9, 0x2, R34, 0xe2, !PT ;  /* 0x0000000209097812 */ /* 0x000fe200078ee222 */
[----:B------:R-:W-:Y:S01]  /*2800*/  IMAD.SHL.U32 R6, R22, 0x40, RZ ;  /* 0x0000004016067824 */ /* 0x000fe200078e00ff */
[----:B------:R-:W-:Y:S01]  /*2810*/  ISETP.GE.AND P0, PT, R87, 0x10, PT ;  /* 0x000000105700780c */ /* 0x000fe20003f06270 */
[----:B------:R-:W-:Y:S01]  /*2820*/  IMAD R241, R17, 0x10, R8 ;  /* 0x0000001011f17824 */ /* 0x000fe200078e0208 */
[----:B------:R-:W-:Y:S01]  /*2830*/  LOP3.LUT R242, R242, R9, R29, 0xfe, !PT ;  /* 0x00000009f2f27212 */ /* 0x000fe200078efe1d */
[----:B------:R-:W-:Y:S01]  /*2840*/  IMAD R8, R0, 0x2, R10 ;  /* 0x0000000200087824 */ /* 0x000fe200078e020a */
[----:B------:R-:W-:Y:S01]  /*2850*/  LOP3.LUT R6, R6, 0x1c0, RZ, 0xc0, !PT ;  /* 0x000001c006067812 */ /* 0x000fe200078ec0ff */
[----:B------:R-:W-:Y:S01]  /*2860*/  IMAD.SHL.U32 R9, R13, 0x8, RZ ;  /* 0x000000080d097824 */ /* 0x000fe200078e00ff */
[----:B------:R-:W-:Y:S01]  /*2870*/  LOP3.LUT R230, R230, 0xfffffe00, RZ, 0xc0, !PT ;  /* 0xfffffe00e6e67812 */ /* 0x000fe200078ec0ff */
[----:B------:R-:W-:Y:S01]  /*2880*/  IMAD.IADD R8, R11, 0x1, R8 ;  /* 0x000000010b087824 */ /* 0x000fe200078e0208 */
[--C-:B------:R-:W-:Y:S01]  /*2890*/  SHF.R.U32.HI R7, RZ, 0x3, R6.reuse ;  /* 0x00000003ff077819 */ /* 0x100fe20000011606 */
[----:B------:R-:W-:Y:S01]  /*28a0*/  IMAD R0, R13, 0x200, R15 ;  /* 0x000002000d007824 */ /* 0x000fe200078e020f */
[----:B------:R-:W-:Y:S01]  /*28b0*/  LOP3.LUT R9, R6, 0x8, R9, 0xf8, !PT ;  /* 0x0000000806097812 */ /* 0x000fe200078ef809 */
[----:B------:R-:W-:Y:S01]  /*28c0*/  IMAD.SHL.U32 R244, R8, 0x2, RZ ;  /* 0x0000000208f47824 */ /* 0x000fe200078e00ff */
[----:B------:R-:W-:Y:S01]  /*28d0*/  LOP3.LUT R6, R7, R16, R6, 0x1e, !PT ;  /* 0x0000001007067212 */ /* 0x000fe200078e1e06 */
[----:B------:R-:W-:Y:S01]  /*28e0*/  IMAD R236, R236, 0x400, R230 ;  /* 0x00000400ecec7824 */ /* 0x000fe200078e02e6 */
[----:B------:R-:W-:Y:S01]  /*28f0*/  LOP3.LUT R7, R9, R7, RZ, 0x3c, !PT ;  /* 0x0000000709077212 */ /* 0x000fe200078e3cff */
[----:B------:R-:W-:Y:S01]  /*2900*/  IMAD R3, R3, 0x2, R2 ;  /* 0x0000000203037824 */ /* 0x000fe200078e0202 */
[----:B------:R-:W-:Y:S01]  /*2910*/  IADD3 R8, R244, 0x20280, RZ ;  /* 0x00020280f4087810 */ /* 0x000fe20007ffe0ff */
[----:B------:R-:W-:Y:S01]  /*2920*/  IMAD.IADD R232, R0, 0x1, R228 ;  /* 0x0000000100e87824 */ /* 0x000fe200078e02e4 */
[-C--:B------:R-:W-:Y:S01]  /*2930*/  LOP3.LUT R6, R6, R230.reuse, RZ, 0xfc, !PT ;  /* 0x000000e606067212 */ /* 0x080fe200078efcff */
[C---:B------:R-:W-:Y:S01]  /*2940*/  IMAD.IADD R236, R7.reuse, 0x1, R236 ;  /* 0x0000000107ec7824 */ /* 0x040fe200078e02ec */
[----:B------:R-:W-:Y:S01]  /*2950*/  IADD3 R230, R7, R230, R10 ;  /* 0x000000e607e67210 */ /* 0x000fe20007ffe00a */
[----:B------:R-:W-:Y:S01]  /*2960*/  @!P0 IMAD.SHL.U32 R7, R87, 0x10, RZ ;  /* 0x0000001057078824 */ /* 0x000fe200078e00ff */
[----:B------:R-:W-:Y:S01]  /*2970*/  IADD3 R245, R244, 0x202c0, RZ ;  /* 0x000202c0f4f57810 */ /* 0x000fe20007ffe0ff */
[----:B------:R-:W-:Y:S01]  /*2980*/  IMAD.SHL.U32 R235, R0, 0x2, RZ ;  /* 0x0000000200eb7824 */ /* 0x000fe200078e00ff */
[----:B------:R-:W-:Y:S01]  /*2990*/  @P2 IADD3 R245, R8, -0x40, RZ ;  /* 0xffffffc008f52810 */ /* 0x000fe20007ffe0ff */
[----:B------:R-:W-:Y:S01]  /*29a0*/  IMAD.IADD R8, R151, 0x1, R148 ;  /* 0x0000000197087824 */ /* 0x000fe200078e0294 */
[----:B------:R2:W-:Y:S01]  /*29b0*/  @!P0 LDGSTS.E.BYPASS.LTC128B.128 [R7+0x20180], [R24.64] ;  /* 0x2018000018078fae */ /* 0x0005e2000b901d50 */
[----:B------:R-:W-:Y:S01]  /*29c0*/  LEA R236, R236, 0x22280, 0x1 ;  /* 0x00022280ecec7811 */ /* 0x000fe200078e08ff */
[----:B------:R-:W-:Y:S01]  /*29d0*/  IMAD.SHL.U32 R230, R230, 0x2, RZ ;  /* 0x00000002e6e67824 */ /* 0x000fe200078e00ff */
[----:B------:R-:W-:Y:S01]  /*29e0*/  SEL R246, R246, 0xffffffe0, !P1 ;  /* 0xffffffe0f6f67807 */ /* 0x000fe20004800000 */
[----:B------:R1:W-:Y:S01]  /*29f0*/  STL [R1+0x34], R8 ;  /* 0x0000340801007387 */ /* 0x0003e20000100800 */
[----:B------:R-:W-:Y:S01]  /*2a00*/  LOP3.LUT R243, R243, R12, R32, 0xfe, !PT ;  /* 0x0000000cf3f37212 */ /* 0x000fe200078efe20 */
[C---:B------:R-:W-:Y:S01]  /*2a10*/  IMAD R231, R5.reuse, 0x2, R230 ;  /* 0x0000000205e77824 */ /* 0x040fe200078e02e6 */
[----:B------:R-:W-:Y:S01]  /*2a20*/  CS2R R86, SRZ ;  /* 0x0000000000567805 */ /* 0x000fe2000001ff00 */
[----:B------:R-:W0:Y:S01]  /*2a30*/  LDGDEPBAR ;  /* 0x00000000000079af */ /* 0x000e220000000000 */
[----:B------:R-:W-:Y:S01]  /*2a40*/  IMAD R237, R5, 0x2, R236 ;  /* 0x0000000205ed7824 */ /* 0x000fe200078e02ec */
[----:B------:R-:W-:Y:S01]  /*2a50*/  CS2R R34, SRZ ;  /* 0x0000000000227805 */ /* 0x000fe2000001ff00 */
[----:B------:R-:W-:Y:S01]  /*2a60*/  IMAD R229, R228, 0x2, R2 ;  /* 0x00000002e4e57824 */ /* 0x000fe200078e0202 */
[----:B------:R-:W-:Y:S01]  /*2a70*/  CS2R R32, SRZ ;  /* 0x0000000000207805 */ /* 0x000fe2000001ff00 */
[----:B------:R-:W-:Y:S01]  /*2a80*/  IMAD.IADD R247, R244, 0x1, R246 ;  /* 0x00000001f4f77824 */ /* 0x000fe200078e02f6 */
[----:B------:R-:W-:Y:S01]  /*2a90*/  CS2R R28, SRZ ;  /* 0x00000000001c7805 */ /* 0x000fe2000001ff00 */
[----:B------:R-:W-:Y:S01]  /*2aa0*/  CS2R R22, SRZ ;  /* 0x0000000000167805 */ /* 0x000fe2000001ff00 */
[----:B------:R-:W-:Y:S01]  /*2ab0*/  CS2R R20, SRZ ;  /* 0x0000000000147805 */ /* 0x000fe2000001ff00 */
[----:B------:R-:W-:Y:S01]  /*2ac0*/  IADD3 R252, -R250, UR11, RZ ;  /* 0x0000000bfafc7c10 */ /* 0x000fe2000fffe1ff */
[----:B------:R-:W-:-:S02]  /*2ad0*/  IMAD.SHL.U32 R0, R6, 0x2, RZ ;  /* 0x0000000206007824 */ /* 0x000fc400078e00ff */
[----:B------:R-:W-:Y:S02]  /*2ae0*/  IMAD R228, R228, 0x2, R3 ;  /* 0x00000002e4e47824 */ /* 0x000fe400078e0203 */
[----:B------:R-:W-:Y:S02]  /*2af0*/  IMAD.SHL.U32 R232, R232, 0x2, RZ ;  /* 0x00000002e8e87824 */ /* 0x000fe400078e00ff */
[----:B------:R-:W-:Y:S02]  /*2b00*/  IMAD.IADD R246, R246, 0x1, R245 ;  /* 0x00000001f6f67824 */ /* 0x000fe400078e02f5 */
[C---:B------:R-:W-:Y:S01]  /*2b10*/  IMAD R234, R4.reuse, 0x2, R230 ;  /* 0x0000000204ea7824 */ /* 0x040fe200078e02e6 */
[----:B--2---:R-:W-:Y:S01]  /*2b20*/  CS2R R24, SRZ ;  /* 0x0000000000187805 */ /* 0x004fe2000001ff00 */
[----:B------:R-:W-:Y:S02]  /*2b30*/  IMAD.U32 R7, RZ, RZ, UR5 ;  /* 0x00000005ff077e24 */ /* 0x000fe4000f8e00ff */
[----:B------:R-:W-:-:S02]  /*2b40*/  IMAD R239, R4, 0x2, R236 ;  /* 0x0000000204ef7824 */ /* 0x000fc400078e02ec */
[C---:B------:R-:W-:Y:S01]  /*2b50*/  IMAD R233, R4.reuse, 0x2, R231 ;  /* 0x0000000204e97824 */ /* 0x040fe200078e02e7 */
[----:B------:R-:W-:Y:S01]  /*2b60*/  IADD3 R7, R7, -UR13, -R250 ;  /* 0x8000000d07077c10 */ /* 0x000fe2000fffe8fa */
[----:B------:R-:W-:-:S03]  /*2b70*/  IMAD R238, R4, 0x2, R237 ;  /* 0x0000000204ee7824 */ /* 0x000fc600078e02ed */
[C---:B------:R-:W-:Y:S02]  /*2b80*/  IADD3 R249, R7.reuse, c[0x0][0x2a4], RZ ;  /* 0x0000a90007f97a10 */ /* 0x040fe40007ffe0ff */
[----:B-1----:R-:W-:Y:S02]  /*2b90*/  IADD3 R251, R7, UR4, RZ ;  /* 0x0000000407fb7c10 */ /* 0x002fe4000fffe0ff */
.L_x_807:
[----:B------:R-:W-:Y:S04]  /*2ba0*/  DEPBAR.LE SB0, 0x0 ;  /* 0x000080000000791a */ /* 0x000fe80000000000 */
[----:B------:R-:W-:Y:S06]  /*2bb0*/  BAR.SYNC.DEFER_BLOCKING 0x0 ;  /* 0x0000000000007b1d */ /* 0x000fec0000010000 */
        /* <DEDUP_REMOVED lines=10> */
[----:B------:R-:W-:Y:S05]  /*2c60*/  LDSM.16.M88.4 R176, [R228+0x80] ;  /* 0x00008000e4b0783b */ /* 0x000fea0000000200 */
[----:B------:R-:W-:Y:S01]  /*2c70*/  LDS R180, [R241.X4+0x20080] ;  /* 0x02008000f1b47984 */ /* 0x000fe20000004800 */
[C---:B------:R-:W-:Y:S04]  /*2c80*/  HMMA.16816.F32 R8, R16.reuse, R10, RZ ;  /* 0x0000000a1008723c */ /* 0x040fe800000018ff */
[----:B------:R-:W-:Y:S04]  /*2c90*/  LDS R181, [R241.X4+0x200a0] ;  /* 0x0200a000f1b57984 */ /* 0x000fe80000004800 */
[C---:B--2---:R-:W-:Y:S08]  /*2ca0*/  HMMA.16816.F32 R12, R16.reuse, R148, RZ ;  /* 0x00000094100c723c */ /* 0x044ff000000018ff */
[----:B------:R-:W-:Y:S01]  /*2cb0*/  HMMA.16816.F32 R16, R16, R150, RZ ;  /* 0x000000961010723c */ /* 0x000fe200000018ff */
[----:B------:R-:W1:Y:S07]  /*2cc0*/  LDSM.16.M88.4 R148, [R229+0x1080] ;  /* 0x00108000e594783b */ /* 0x000e6e0000000200 */
[C---:B---3--:R-:W-:Y:S08]  /*2cd0*/  HMMA.16816.F32 R4, R152.reuse, R156, R4 ;  /* 0x0000009c9804723c */ /* 0x048ff00000001804 */
[C---:B------:R-:W-:Y:S01]  /*2ce0*/  HMMA.16816.F32 R8, R152.reuse, R158, R8 ;  /* 0x0000009e9808723c */ /* 0x040fe20000001808 */
[----:B------:R-:W-:Y:S07]  /*2cf0*/  LDSM.16.M88.4 R156, [R230+0x12080] ;  /* 0x01208000e69c783b */ /* 0x000fee0000000200 */
[C---:B----4-:R-:W-:Y:S08]  /*2d00*/  HMMA.16816.F32 R12, R152.reuse, R160, R12 ;  /* 0x000000a0980c723c */ /* 0x050ff0000000180c */
[----:B------:R-:W-:Y:S01]  /*2d10*/  HMMA.16816.F32 R16, R152, R162, R16 ;  /* 0x000000a29810723c */ /* 0x000fe20000001810 */
[----:B------:R-:W2:Y:S05]  /*2d20*/  LDSM.16.M88.4 R152, [R228+0x1080] ;  /* 0x00108000e498783b */ /* 0x000eaa0000000200 */
[----:B------:R-:W3:Y:S02]  /*2d30*/  LDSM.16.M88.4 R160, [R2+0x2080] ;  /* 0x0020800002a0783b */ /* 0x000ee40000000200 */
[C---:B-----5:R-:W-:Y:S08]  /*2d40*/  HMMA.16816.F32 R4, R164.reuse, R168, R4 ;  /* 0x000000a8a404723c */ /* 0x060ff00000001804 */
[C---:B------:R-:W-:Y:S01]  /*2d50*/  HMMA.16816.F32 R8, R164.reuse, R170, R8 ;  /* 0x000000aaa408723c */ /* 0x040fe20000001808 */
[----:B------:R-:W-:Y:S07]  /*2d60*/  LDSM.16.M88.4 R168, [R3+0x2080] ;  /* 0x0020800003a8783b */ /* 0x000fee0000000200 */
[C---:B-1----:R-:W-:Y:S08]  /*2d70*/  HMMA.16816.F32 R12, R164.reuse, R148, R12 ;  /* 0x00000094a40c723c */ /* 0x042ff0000000180c */
[----:B------:R-:W-:Y:S01]  /*2d80*/  HMMA.16816.F32 R16, R164, R150, R16 ;  /* 0x00000096a410723c */ /* 0x000fe20000001810 */
[----:B------:R-:W1:Y:S05]  /*2d90*/  LDSM.16.M88.4 R148, [R2+0x3080] ;  /* 0x003080000294783b */ /* 0x000e6a0000000200 */
[----:B------:R-:W4:Y:S02]  /*2da0*/  LDSM.16.M88.4 R164, [R231+0x12080] ;  /* 0x01208000e7a4783b */ /* 0x000f240000000200 */
[C---:B------:R-:W-:Y:S08]  /*2db0*/  HMMA.16816.F32 R4, R172.reuse, R176, R4 ;  /* 0x000000b0ac04723c */ /* 0x040ff00000001804 */
        /* <DEDUP_REMOVED lines=13> */
[C---:B----4-:R-:W-:Y:S08]  /*2e90*/  HMMA.16816.F32 R4, R164.reuse, R168, R4 ;  /* 0x000000a8a404723c */ /* 0x050ff00000001804 */
[C---:B------:R-:W-:Y:S01]  /*2ea0*/  HMMA.16816.F32 R8, R164.reuse, R170, R8 ;  /* 0x000000aaa408723c */ /* 0x040fe20000001808 */
[----:B------:R-:W-:Y:S07]  /*2eb0*/  LDSM.16.M88.4 R168, [R2+0x4080] ;  /* 0x0040800002a8783b */ /* 0x000fee0000000200 */
[C---:B--2---:R-:W-:Y:S08]  /*2ec0*/  HMMA.16816.F32 R12, R164.reuse, R152, R12 ;  /* 0x00000098a40c723c */ /* 0x044ff0000000180c */
[----:B------:R-:W-:Y:S01]  /*2ed0*/  HMMA.16816.F32 R16, R164, R154, R16 ;  /* 0x0000009aa410723c */ /* 0x000fe20000001810 */
[----:B------:R-:W2:Y:S05]  /*2ee0*/  LDSM.16.M88.4 R152, [R228+0x3080] ;  /* 0x00308000e498783b */ /* 0x000eaa0000000200 */
[----:B------:R-:W4:Y:S02]  /*2ef0*/  LDSM.16.M88.4 R164, [R230+0x14080] ;  /* 0x01408000e6a4783b */ /* 0x000f240000000200 */
        /* <DEDUP_REMOVED lines=14> */
[C---:B----4-:R-:W-:Y:S08]  /*2fe0*/  HMMA.16816.F32 R4, R164.reuse, R168, R4 ;  /* 0x000000a8a404723c */ /* 0x050ff00000001804 */
[C---:B------:R-:W-:Y:S01]  /*2ff0*/  HMMA.16816.F32 R8, R164.reuse, R170, R8 ;  /* 0x000000aaa408723c */ /* 0x040fe20000001808 */
[----:B------:R-:W-:Y:S07]  /*3000*/  LDSM.16.M88.4 R168, [R228+0x4080] ;  /* 0x00408000e4a8783b */ /* 0x000fee0000000200 */
[C---:B-1----:R-:W-:Y:S08]  /*3010*/  HMMA.16816.F32 R12, R164.reuse, R148, R12 ;  /* 0x00000094a40c723c */ /* 0x042ff0000000180c */
[----:B------:R-:W-:Y:S01]  /*3020*/  HMMA.16816.F32 R16, R164, R150, R16 ;  /* 0x00000096a410723c */ /* 0x000fe20000001810 */
[----:B------:R-:W1:Y:S05]  /*3030*/  LDSM.16.M88.4 R148, [R229+0x5080] ;  /* 0x00508000e594783b */ /* 0x000e6a0000000200 */
[----:B------:R-:W4:Y:S02]  /*3040*/  LDSM.16.M88.4 R164, [R233+0x14080] ;  /* 0x01408000e9a4783b */ /* 0x000f240000000200 */
        /* <DEDUP_REMOVED lines=29> */
[C---:B------:R-:W-:Y:S08]  /*3220*/  HMMA.16816.F32 R8, R156.reuse, R162, R8 ;  /* 0x000000a29c08723c */ /* 0x040ff00000001808 */
[C---:B--2---:R-:W-:Y:S08]  /*3230*/  HMMA.16816.F32 R12, R156.reuse, R152, R12 ;  /* 0x000000989c0c723c */ /* 0x044ff0000000180c */
[----:B------:R-:W-:Y:S08]  /*3240*/  HMMA.16816.F32 R16, R156, R154, R16 ;  /* 0x0000009a9c10723c */ /* 0x000ff00000001810 */
[C---:B----4-:R-:W-:Y:S08]  /*3250*/  HMMA.16816.F32 R4, R164.reuse, R168, R4 ;  /* 0x000000a8a404723c */ /* 0x050ff00000001804 */
[C---:B------:R-:W-:Y:S08]  /*3260*/  HMMA.16816.F32 R8, R164.reuse, R170, R8 ;  /* 0x000000aaa408723c */ /* 0x040ff00000001808 */
[C---:B-1----:R-:W-:Y:S08]  /*3270*/  HMMA.16816.F32 R12, R164.reuse, R148, R12 ;  /* 0x00000094a40c723c */ /* 0x042ff0000000180c */
[----:B------:R-:W-:Y:S01]  /*3280*/  HMMA.16816.F32 R16, R164, R150, R16 ;  /* 0x00000096a410723c */ /* 0x000fe20000001810 */
[----:B------:R-:W1:Y:S07]  /*3290*/  LDSM.16.M88.4 R148, [R228+0x7080] ;  /* 0x00708000e494783b */ /* 0x000e6e0000000200 */
[C---:B-----5:R-:W-:Y:S08]  /*32a0*/  HMMA.16816.F32 R4, R172.reuse, R176, R4 ;  /* 0x000000b0ac04723c */ /* 0x060ff00000001804 */
        /* <DEDUP_REMOVED lines=9> */
[----:B------:R1:W4:Y:S01]  /*3340*/  MUFU.TANH R190, R4 ;  /* 0x0000000400be7308 */ /* 0x0003220000002400 */
        /* <DEDUP_REMOVED lines=12> */
[-C--:B------:R-:W-:Y:S01]  /*3410*/  IADD3 R177, R249, R5.reuse, RZ ;  /* 0x00000005f9b17210 */ /* 0x080fe20007ffe0ff */
[----:B------:R-:W-:Y:S01]  /*3420*/  FMUL.FTZ R16, R16, c[0x0][0x2b4] ;  /* 0x0000ad0010107a20 */ /* 0x000fe20000410000 */
[----:B------:R-:W-:Y:S01]  /*3430*/  IADD3 R176, R251, R5, RZ ;  /* 0x00000005fbb07210 */ /* 0x000fe20007ffe0ff */
[----:B------:R-:W-:Y:S01]  /*3440*/  FMUL.FTZ R17, R17, c[0x0][0x2b4] ;  /* 0x0000ad0011117a20 */ /* 0x000fe20000410000 */
[----:B------:R2:W1:Y:S01]  /*3450*/  MUFU.TANH R191, R8 ;  /* 0x0000000800bf7308 */ /* 0x0004620000002400 */
        /* <DEDUP_REMOVED lines=15> */
[----:B-1-34-:R-:W-:Y:S01]  /*3550*/  IADD3 R4, R5, UR7, RZ ;  /* 0x0000000705047c10 */ /* 0x01afe2000fffe0ff */
        /* <DEDUP_REMOVED lines=12> */
.L_x_799:
[----:B------:R-:W-:Y:S04]  /*3620*/  MOV R6, c[0x0][0x2a8] ;  /* 0x0000aa0000067a02 */ /* 0x000fe80000000f00 */
[----:B------:R-:W-:Y:S11]  /*3630*/  ISETP.NE.AND P0, PT, R6, 0x1, PT ;  /* 0x000000010600780c */ /* 0x000ff60003f05270 */
[----:B------:R-:W-:Y:S02]  /*3640*/  @!UPT UIADD3 URZ, URZ, URZ, URZ ;  /* 0x0000003f3f3ff290 */ /* 0x000fe4000fffe03f */
[----:B------:R-:W-:Y:S05]  /*3650*/  @P0 IMAD.HI.U32 R6, R4, c[0x0][0x2ac], RZ ;  /* 0x0000ab0004060a27 */ /* 0x000fea00078e00ff */
[----:B------:R-:W-:Y:S02]  /*3660*/  @P0 SHF.R.U32.HI R4, RZ, c[0x0][0x2b0], R6 ;  /* 0x0000ac00ff040a19 */ /* 0x000fe40000011606 */
.L_x_800:
[----:B------:R-:W-:Y:S05]  /*3670*/  BSYNC B0 ;  /* 0x0000000000007941 */ /* 0x000fea0003800000 */
.L_x_798:
[----:B------:R-:W-:Y:S04]  /*3680*/  IMAD.MOV.U32 R6, RZ, RZ, c[0x0][0x2a8] ;  /* 0x0000aa00ff067624 */ /* 0x000fe800078e00ff */
[----:B------:R-:W-:Y:S04]  /*3690*/  IMAD R4, R4, R6, -UR14 ;  /* 0x8000000e04047e24 */ /* 0x000fe8000f8e0206 */
[----:B------:R-:W-:Y:S05]  /*36a0*/  IMAD.IADD R4, R4, 0x1, -R250 ;  /* 0x0000000104047824 */ /* 0x000fea00078e0afa */
[----:B------:R-:W-:Y:S02]  /*36b0*/  IADD3 R6, R4, c[0x0][0x2a8], RZ ;  /* 0x0000aa0004067a10 */ /* 0x000fe40007ffe0ff */
[----:B------:R-:W-:Y:S02]  /*36c0*/  IMNMX R176, R176, R4, !PT ;  /* 0x00000004b0b07217 */ /* 0x000fe40007800200 */
[----:B------:R-:W-:Y:S02]  /*36d0*/  IMNMX R177, R177, R6, PT ;  /* 0x00000006b1b17217 */ /* 0x000fe40003800200 */
.L_x_797:
[----:B-1-34-:R-:W-:Y:S05]  /*36e0*/  IADD3 R4, R5, 0x8, RZ ;  /* 0x0000000805047810 */ /* 0x01afea0007ffe0ff */
        /* <DEDUP_REMOVED lines=17> */
.L_x_803:
[----:B------:R-:W-:Y:S04]  /*3800*/  MOV R5, c[0x0][0x2a8] ;  /* 0x0000aa0000057a02 */ /* 0x000fe80000000f00 */
[----:B------:R-:W-:Y:S11]  /*3810*/  ISETP.NE.AND P0, PT, R5, 0x1, PT ;  /* 0x000000010500780c */ /* 0x000ff60003f05270 */
[----:B------:R-:W-:Y:S02]  /*3820*/  @!UPT UIADD3 URZ, URZ, URZ, URZ ;  /* 0x0000003f3f3ff290 */ /* 0x000fe4000fffe03f */
[----:B------:R-:W-:Y:S05]  /*3830*/  @P0 IMAD.HI.U32 R5, R4, c[0x0][0x2ac], RZ ;  /* 0x0000ab0004050a27 */ /* 0x000fea00078e00ff */
[----:B------:R-:W-:Y:S02]  /*3840*/  @P0 SHF.R.U32.HI R4, RZ, c[0x0][0x2b0], R5 ;  /* 0x0000ac00ff040a19 */ /* 0x000fe40000011605 */
.L_x_804:
[----:B------:R-:W-:Y:S05]  /*3850*/  BSYNC B0 ;  /* 0x0000000000007941 */ /* 0x000fea0003800000 */
.L_x_802:
[----:B------:R-:W-:Y:S04]  /*3860*/  IMAD.MOV.U32 R5, RZ, RZ, c[0x0][0x2a8] ;  /* 0x0000aa00ff057624 */ /* 0x000fe800078e00ff */
[----:B------:R-:W-:Y:S04]  /*3870*/  IMAD R4, R4, R5, -UR14 ;  /* 0x8000000e04047e24 */ /* 0x000fe8000f8e0205 */
[----:B------:R-:W-:Y:S05]  /*3880*/  IMAD.IADD R4, R4, 0x1, -R250 ;  /* 0x0000000104047824 */ /* 0x000fea00078e0afa */
[----:B------:R-:W-:Y:S02]  /*3890*/  IADD3 R5, R4, c[0x0][0x2a8], RZ ;  /* 0x0000aa0004057a10 */ /* 0x000fe40007ffe0ff */
[----:B------:R-:W-:Y:S02]  /*38a0*/  IMNMX R178, R178, R4, !PT ;  /* 0x00000004b2b27217 */ /* 0x000fe40007800200 */
[----:B------:R-:W-:Y:S02]  /*38b0*/  IMNMX R179, R179, R5, PT ;  /* 0x00000005b3b37217 */ /* 0x000fe40003800200 */
.L_x_801:
[----:B------:R-:W-:Y:S04]  /*38c0*/  DEPBAR.LE SB0, 0x0 ;  /* 0x000080000000791a */ /* 0x000fe80000000000 */
[----:B------:R-:W-:Y:S01]  /*38d0*/  BAR.SYNC.DEFER_BLOCKING 0x0 ;  /* 0x0000000000007b1d */ /* 0x000fe20000010000 */
[----:B------:R-:W-:Y:S01]  /*38e0*/  PLOP3.LUT P2, PT, PT, PT, UP1, 0x80, 0x0 ;  /* 0x000000000000781c */ /* 0x000fe20003f4f018 */
[----:B------:R-:W-:Y:S03]  /*38f0*/  UIADD3 UR11, UR6, 0x1, URZ ;  /* 0x00000001060b7890 */ /* 0x000fe6000fffe03f */
[----:B------:R-:W-:Y:S01]  /*3900*/  ISETP.GT.AND P0, PT, R176, RZ, P2 ;  /* 0x000000ffb000720c */ /* 0x000fe20001704270 */
[----:B------:R-:W-:Y:S01]  /*3910*/  UISETP.GE.AND UP0, UPT, UR11, UR12, UPT ;  /* 0x0000000c0b00728c */ /* 0x000fe2000bf06270 */
[C---:B------:R-:W-:Y:S02]  /*3920*/  ISETP.GT.AND P3, PT, R178.reuse, 0x21, P2 ;  /* 0x00000021b200780c */ /* 0x040fe40001764270 */
[C---:B------:R-:W-:Y:S02]  /*3930*/  ISETP.LT.OR P0, PT, R177.reuse, 0x1, P0 ;  /* 0x00000001b100780c */ /* 0x040fe40000701670 */
[----:B------:R-:W-:Y:S01]  /*3940*/  ISETP.GT.AND P4, PT, R178, 0x30, P2 ;  /* 0x00000030b200780c */ /* 0x000fe20001784270 */
[----:B--2---:R-:W-:Y:S06]  /*3950*/  LDSM.16.M88.4 R16, [R230+0x18080] ;  /* 0x01808000e610783b */ /* 0x004fec0000000200 */
[----:B------:R-:W1:Y:S06]  /*3960*/  LDSM.16.M88.4 R8, [R2+0x8080] ;  /* 0x008080000208783b */ /* 0x000e6c0000000200 */
[----:B------:R-:W2:Y:S06]  /*3970*/  LDSM.16.M88.4 R148, [R2+0x9080] ;  /* 0x009080000294783b */ /* 0x000eac0000000200 */
[----:B------:R-:W-:Y:S06]  /*3980*/  LDSM.16.M88.4 R152, [R231+0x18080] ;  /* 0x01808000e798783b */ /* 0x000fec0000000200 */
[----:B------:R-:W3:Y:S06]  /*3990*/  LDSM.16.M88.4 R156, [R3+0x8080] ;  /* 0x00808000039c783b */ /* 0x000eec0000000200 */
[----:B------:R-:W4:Y:S06]  /*39a0*/  LDSM.16.M88.4 R160, [R3+0x9080] ;  /* 0x0090800003a0783b */ /* 0x000f2c0000000200 */
[----:B------:R-:W-:Y:S06]  /*39b0*/  LDSM.16.M88.4 R164, [R234+0x18080] ;  /* 0x01808000eaa4783b */ /* 0x000fec0000000200 */
[----:B------:R-:W5:Y:S01]  /*39c0*/  LDSM.16.M88.4 R168, [R229+0x8080] ;  /* 0x00808000e5a8783b */ /* 0x000f620000000200 */
[C---:B-1----:R-:W-:Y:S05]  /*39d0*/  HMMA.16816.F32 R4, R16.reuse, R8, RZ ;  /* 0x000000081004723c */ /* 0x042fea00000018ff */
[----:B------:R-:W-:Y:S03]  /*39e0*/  LDSM.16.M88.4 R172, [R228+0x8080] ;  /* 0x00808000e4ac783b */ /* 0x000fe60000000200 */
        /* <DEDUP_REMOVED lines=9> */
[----:B------:R-:W3:Y:S06]  /*3a80*/  LDSM.16.M88.4 R152, [R228+0x9080] ;  /* 0x00908000e498783b */ /* 0x000eec0000000200 */
[----:B------:R-:W-:Y:S01]  /*3a90*/  LDSM.16.M88.4 R160, [R230+0x1a080] ;  /* 0x01a08000e6a0783b */ /* 0x000fe20000000200 */
[C---:B-----5:R-:W-:Y:S08]  /*3aa0*/  HMMA.16816.F32 R4, R164.reuse, R168, R4 ;  /* 0x000000a8a404723c */ /* 0x060ff00000001804 */
[C---:B------:R-:W-:Y:S01]  /*3ab0*/  HMMA.16816.F32 R8, R164.reuse, R170, R8 ;  /* 0x000000aaa408723c */ /* 0x040fe20000001808 */
[----:B------:R-:W4:Y:S07]  /*3ac0*/  LDSM.16.M88.4 R168, [R2+0xa080] ;  /* 0x00a0800002a8783b */ /* 0x000f2e0000000200 */
[C---:B-1----:R-:W-:Y:S08]  /*3ad0*/  HMMA.16816.F32 R12, R164.reuse, R148, R12 ;  /* 0x00000094a40c723c */ /* 0x042ff0000000180c */
[----:B------:R-:W-:Y:S01]  /*3ae0*/  HMMA.16816.F32 R16, R164, R150, R16 ;  /* 0x00000096a410723c */ /* 0x000fe20000001810 */
[----:B------:R-:W1:Y:S06]  /*3af0*/  LDSM.16.M88.4 R148, [R2+0xb080] ;  /* 0x00b080000294783b */ /* 0x000e6c0000000200 */
[----:B------:R-:W-:Y:S01]  /*3b00*/  LDSM.16.M88.4 R164, [R231+0x1a080] ;  /* 0x01a08000e7a4783b */ /* 0x000fe20000000200 */
[C---:B--2---:R-:W-:Y:S08]  /*3b10*/  HMMA.16816.F32 R4, R156.reuse, R172, R4 ;  /* 0x000000ac9c04723c */ /* 0x044ff00000001804 */
[C---:B------:R-:W-:Y:S01]  /*3b20*/  HMMA.16816.F32 R8, R156.reuse, R174, R8 ;  /* 0x000000ae9c08723c */ /* 0x040fe20000001808 */
[----:B------:R-:W2:Y:S07]  /*3b30*/  LDSM.16.M88.4 R172, [R3+0xa080] ;  /* 0x00a0800003ac783b */ /* 0x000eae0000000200 */
[C---:B---3--:R-:W-:Y:S08]  /*3b40*/  HMMA.16816.F32 R12, R156.reuse, R152, R12 ;  /* 0x000000989c0c723c */ /* 0x048ff0000000180c */
[----:B------:R-:W-:Y:S01]  /*3b50*/  HMMA.16816.F32 R16, R156, R154, R16 ;  /* 0x0000009a9c10723c */ /* 0x000fe20000001810 */
[----:B------:R-:W3:Y:S06]  /*3b60*/  LDSM.16.M88.4 R152, [R3+0xb080] ;  /* 0x00b080000398783b */ /* 0x000eec0000000200 */
[----:B------:R-:W-:Y:S01]  /*3b70*/  LDSM.16.M88.4 R156, [R234+0x1a080] ;  /* 0x01a08000ea9c783b */ /* 0x000fe20000000200 */
[C---:B----4-:R-:W-:Y:S08]  /*3b80*/  HMMA.16816.F32 R4, R160.reuse, R168, R4 ;  /* 0x000000a8a004723c */ /* 0x050ff00000001804 */
        /* <DEDUP_REMOVED lines=43> */
[----:B------:R-:W-:Y:S07]  /*3e40*/  LDSM.16.M88.4 R168, [R231+0x1e080] ;  /* 0x01e08000e7a8783b */ /* 0x000fee0000000200 */
[C---:B-1----:R-:W-:Y:S08]  /*3e50*/  HMMA.16816.F32 R12, R160.reuse, R148, R12 ;  /* 0x00000094a00c723c */ /* 0x042ff0000000180c */
[----:B------:R-:W-:Y:S01]  /*3e60*/  HMMA.16816.F32 R16, R160, R150, R16 ;  /* 0x00000096a010723c */ /* 0x000fe20000001810 */
[----:B------:R-:W1:Y:S06]  /*3e70*/  LDSM.16.M88.4 R148, [R230+0x1e080] ;  /* 0x01e08000e694783b */ /* 0x000e6c0000000200 */
[----:B------:R-:W4:Y:S01]  /*3e80*/  LDSM.16.M88.4 R160, [R2+0xf080] ;  /* 0x00f0800002a0783b */ /* 0x000f220000000200 */
[C---:B--2---:R-:W-:Y:S08]  /*3e90*/  HMMA.16816.F32 R4, R164.reuse, R172, R4 ;  /* 0x000000aca404723c */ /* 0x044ff00000001804 */
[C---:B------:R-:W-:Y:S01]  /*3ea0*/  HMMA.16816.F32 R8, R164.reuse, R174, R8 ;  /* 0x000000aea408723c */ /* 0x040fe20000001808 */
[----:B------:R-:W2:Y:S07]  /*3eb0*/  LDSM.16.M88.4 R172, [R3+0xe080] ;  /* 0x00e0800003ac783b */ /* 0x000eae0000000200 */
[C---:B---3--:R-:W-:Y:S08]  /*3ec0*/  HMMA.16816.F32 R12, R164.reuse, R152, R12 ;  /* 0x00000098a40c723c */ /* 0x048ff0000000180c */
[----:B------:R-:W-:Y:S01]  /*3ed0*/  HMMA.16816.F32 R16, R164, R154, R16 ;  /* 0x0000009aa410723c */ /* 0x000fe20000001810 */
[----:B------:R-:W3:Y:S06]  /*3ee0*/  LDSM.16.M88.4 R152, [R3+0xf080] ;  /* 0x00f080000398783b */ /* 0x000eec0000000200 */
[----:B------:R-:W-:Y:S01]  /*3ef0*/  LDSM.16.M88.4 R164, [R228+0xe080] ;  /* 0x00e08000e4a4783b */ /* 0x000fe20000000200 */
[C---:B-1----:R-:W-:Y:S07]  /*3f00*/  HMMA.16816.F32 R4, R148.reuse, R156, R4 ;  /* 0x0000009c9404723c */ /* 0x042fee0000001804 */
[----:B------:R-:W-:Y:S01]  /*3f10*/  FSEL R156, R190, -INF , !P0 ;  /* 0xff800000be9c7808 */ /* 0x000fe20004000000 */
[C---:B------:R-:W-:Y:S03]  /*3f20*/  HMMA.16816.F32 R8, R148.reuse, R158, R8 ;  /* 0x0000009e9408723c */ /* 0x040fe60000001808 */
[C---:B------:R-:W-:Y:S04]  /*3f30*/  ISETP.GT.AND P0, PT, R176.reuse, 0x1, P2 ;  /* 0x00000001b000780c */ /* 0x040fe80001704270 */
[----:B------:R-:W-:Y:S01]  /*3f40*/  ISETP.LT.OR P0, PT, R177, 0x2, P0 ;  /* 0x00000002b100780c */ /* 0x000fe20000701670 */
[C---:B----4-:R-:W-:Y:S07]  /*3f50*/  HMMA.16816.F32 R12, R148.reuse, R160, R12 ;  /* 0x000000a0940c723c */ /* 0x050fee000000180c */
[----:B------:R-:W-:Y:S01]  /*3f60*/  FSEL R160, R189, -INF , !P0 ;  /* 0xff800000bda07808 */ /* 0x000fe20004000000 */
[----:B------:R-:W-:Y:S03]  /*3f70*/  HMMA.16816.F32 R16, R148, R162, R16 ;  /* 0x000000a29410723c */ /* 0x000fe60000001810 */
[----:B------:R-:W-:Y:S01]  /*3f80*/  ISETP.GT.AND P0, PT, R176, 0x10, P2 ;  /* 0x00000010b000780c */ /* 0x000fe20001704270 */
[--C-:B------:R-:W-:Y:S03]  /*3f90*/  FFMA.FTZ R160, R160, c[0x0][0x29c], -R180.reuse ;  /* 0x0000a700a0a07a23 */ /* 0x100fe600000108b4 */
[----:B------:R-:W-:Y:S01]  /*3fa0*/  ISETP.LT.OR P0, PT, R177, 0x11, P0 ;  /* 0x00000011b100780c */ /* 0x000fe20000701670 */
[C---:B--2---:R-:W-:Y:S01]  /*3fb0*/  HMMA.16816.F32 R4, R168.reuse, R172, R4 ;  /* 0x000000aca804723c */ /* 0x044fe20000001804 */
[----:B------:R1:W2:Y:S04]  /*3fc0*/  MUFU.EX2 R182, R160 ;  /* 0x000000a000b67308 */ /* 0x0002a80000000800 */
[--C-:B------:R-:W-:Y:S02]  /*3fd0*/  FFMA.FTZ R148, R156, c[0x0][0x29c], -R180.reuse ;  /* 0x0000a7009c947a23 */ /* 0x100fe400000108b4 */
[----:B------:R-:W-:Y:S01]  /*3fe0*/  LDSM.16.M88.4 R156, [R229+0xe080] ;  /* 0x00e08000e59c783b */ /* 0x000fe20000000200 */
[C---:B------:R-:W-:Y:S03]  /*3ff0*/  HMMA.16816.F32 R8, R168.reuse, R174, R8 ;  /* 0x000000aea808723c */ /* 0x040fe60000001808 */
[----:B------:R4:W-:Y:S05]  /*4000*/  MUFU.EX2 R183, R148 ;  /* 0x0000009400b77308 */ /* 0x0009ea0000000800 */
[C---:B---3--:R-:W-:Y:S08]  /*4010*/  HMMA.16816.F32 R12, R168.reuse, R152, R12 ;  /* 0x00000098a80c723c */ /* 0x048ff0000000180c */
[----:B------:R-:W-:Y:S04]  /*4020*/  HMMA.16816.F32 R16, R168, R154, R16 ;  /* 0x0000009aa810723c */ /* 0x000fe80000001810 */
[----:B-1----:R-:W-:Y:S02]  /*4030*/  FSEL R160, R191, -INF , !P0 ;  /* 0xff800000bfa07808 */ /* 0x002fe40004000000 */
[----:B------:R-:W-:Y:S03]  /*4040*/  ISETP.GT.AND P0, PT, R176, 0x11, P2 ;  /* 0x00000011b000780c */ /* 0x000fe60001704270 */
[--C-:B------:R-:W-:Y:S01]  /*4050*/  FFMA.FTZ R160, R160, c[0x0][0x29c], -R180.reuse ;  /* 0x0000a700a0a07a23 */ /* 0x100fe200000108b4 */
[C---:B------:R-:W-:Y:S01]  /*4060*/  ISETP.LT.OR P0, PT, R177.reuse, 0x12, P0 ;  /* 0x00000012b100780c */ /* 0x040fe20000701670 */
[----:B----4-:R-:W1:Y:S02]  /*4070*/  LDSM.16.M88.4 R148, [R234+0x1e080] ;  /* 0x01e08000ea94783b */ /* 0x010e640000000200 */
[----:B------:R3:W4:Y:S02]  /*4080*/  MUFU.EX2 R173, R160 ;  /* 0x000000a000ad7308 */ /* 0x0007240000000800 */
[----:B---3--:R-:W-:Y:S02]  /*4090*/  FSEL R160, R188, -INF , !P0 ;  /* 0xff800000bca07808 */ /* 0x008fe40004000000 */
[----:B------:R-:W-:Y:S03]  /*40a0*/  ISETP.GT.AND P0, PT, R176, 0x20, P2 ;  /* 0x00000020b000780c */ /* 0x000fe60001704270 */
[--C-:B------:R-:W-:Y:S01]  /*40b0*/  FFMA.FTZ R152, R160, c[0x0][0x29c], -R180.reuse ;  /* 0x0000a700a0987a23 */ /* 0x100fe200000108b4 */
[----:B------:R-:W-:Y:S01]  /*40c0*/  ISETP.LT.OR P0, PT, R177, 0x21, P0 ;  /* 0x00000021b100780c */ /* 0x000fe20000701670 */
[----:B------:R-:W3:Y:S02]  /*40d0*/  LDSM.16.M88.4 R160, [R229+0xf080] ;  /* 0x00f08000e5a0783b */ /* 0x000ee40000000200 */
[----:B------:R5:W-:Y:S01]  /*40e0*/  MUFU.EX2 R172, R152 ;  /* 0x0000009800ac7308 */ /* 0x000be20000000800 */
[C---:B-1----:R-:W-:Y:S08]  /*40f0*/  HMMA.16816.F32 R4, R148.reuse, R156, R4 ;  /* 0x0000009c9404723c */ /* 0x042ff00000001804 */
[C---:B------:R-:W-:Y:S04]  /*4100*/  HMMA.16816.F32 R8, R148.reuse, R158, R8 ;  /* 0x0000009e9408723c */ /* 0x040fe80000001808 */
[----:B-----5:R-:W-:Y:S02]  /*4110*/  FSEL R152, R187, -INF , !P0 ;  /* 0xff800000bb987808 */ /* 0x020fe40004000000 */
[----:B------:R-:W-:Y:S03]  /*4120*/  ISETP.GT.AND P0, PT, R176, 0x21, P2 ;  /* 0x00000021b000780c */ /* 0x000fe60001704270 */
[--C-:B------:R-:W-:Y:S01]  /*4130*/  FFMA.FTZ R152, R152, c[0x0][0x29c], -R180.reuse ;  /* 0x0000a70098987a23 */ /* 0x100fe200000108b4 */
[C---:B------:R-:W-:Y:S03]  /*4140*/  ISETP.LT.OR P0, PT, R177.reuse, 0x22, P0 ;  /* 0x00000022b100780c */ /* 0x040fe60000701670 */
[----:B------:R1:W-:Y:S01]  /*4150*/  MUFU.EX2 R170, R152 ;  /* 0x0000009800aa7308 */ /* 0x0003e20000000800 */
[C---:B---3--:R-:W-:Y:S08]  /*4160*/  HMMA.16816.F32 R12, R148.reuse, R160, R12 ;  /* 0x000000a0940c723c */ /* 0x048ff0000000180c */
[----:B------:R-:W-:Y:S01]  /*4170*/  HMMA.16816.F32 R16, R148, R162, R16 ;  /* 0x000000a29410723c */ /* 0x000fe20000001810 */
[----:B------:R-:W-:Y:S03]  /*4180*/  LDS R148, [R241.X4+0x20180] ;  /* 0x02018000f1947984 */ /* 0x000fe60000004800 */
[----:B-1----:R-:W-:Y:S02]  /*4190*/  FSEL R152, R186, -INF , !P0 ;  /* 0xff800000ba987808 */ /* 0x002fe40004000000 */
[----:B------:R-:W-:Y:S03]  /*41a0*/  ISETP.GT.AND P0, PT, R176, 0x30, P2 ;  /* 0x00000030b000780c */ /* 0x000fe60001704270 */
[--C-:B------:R-:W-:Y:S01]  /*41b0*/  FFMA.FTZ R156, R152, c[0x0][0x29c], -R180.reuse ;  /* 0x0000a700989c7a23 */ /* 0x100fe200000108b4 */
[----:B------:R-:W-:Y:S01]  /*41c0*/  ISETP.LT.OR P0, PT, R177, 0x31, P0 ;  /* 0x00000031b100780c */ /* 0x000fe20000701670 */
[----:B------:R-:W1:Y:S02]  /*41d0*/  LDSM.16.M88.4 R152, [R233+0x1e080] ;  /* 0x01e08000e998783b */ /* 0x000e640000000200 */
[----:B------:R3:W-:Y:S02]  /*41e0*/  MUFU.EX2 R169, R156 ;  /* 0x0000009c00a97308 */ /* 0x0007e40000000800 */
[----:B---3--:R-:W-:Y:S02]  /*41f0*/  FSEL R156, R185, -INF , !P0 ;  /* 0xff800000b99c7808 */ /* 0x008fe40004000000 */
[----:B------:R-:W-:Y:S03]  /*4200*/  ISETP.GT.AND P0, PT, R176, 0x31, P2 ;  /* 0x00000031b000780c */ /* 0x000fe60001704270 */
[----:B------:R-:W-:Y:S01]  /*4210*/  FFMA.FTZ R156, R156, c[0x0][0x29c], -R180 ;  /* 0x0000a7009c9c7a23 */ /* 0x000fe200000108b4 */
[----:B------:R-:W-:Y:S03]  /*4220*/  ISETP.LT.OR P0, PT, R177, 0x32, P0 ;  /* 0x00000032b100780c */ /* 0x000fe60000701670 */
[----:B------:R3:W-:Y:S01]  /*4230*/  MUFU.EX2 R168, R156 ;  /* 0x0000009c00a87308 */ /* 0x0007e20000000800 */
[C---:B-1----:R-:W-:Y:S08]  /*4240*/  HMMA.16816.F32 R4, R152.reuse, R164, R4 ;  /* 0x000000a49804723c */ /* 0x042ff00000001804 */
[C---:B------:R-:W-:Y:S04]  /*4250*/  HMMA.16816.F32 R8, R152.reuse, R166, R8 ;  /* 0x000000a69808723c */ /* 0x040fe80000001808 */
[----:B---3--:R-:W-:Y:S02]  /*4260*/  FSEL R156, R184, -INF , !P0 ;  /* 0xff800000b89c7808 */ /* 0x008fe40004000000 */
        /* <DEDUP_REMOVED lines=8> */
[----:B------:R-:W3:Y:S01]  /*42f0*/  MUFU.EX2 R180, R180 ;  /* 0x000000b400b47308 */ /* 0x000ee20000000800 */
        /* <DEDUP_REMOVED lines=12> */
[----:B-----5:R-:W-:Y:S02]  /*43c0*/  FSEL R149, R197, -INF , !P0 ;  /* 0xff800000c5957808 */ /* 0x020fe40004000000 */
[----:B------:R-:W-:Y:S01]  /*43d0*/  ISETP.GT.AND P0, PT, R178, 0x11, P2 ;  /* 0x00000011b200780c */ /* 0x000fe20001704270 */
[----:B--2---:R-:W-:Y:S02]  /*43e0*/  FMUL.FTZ R154, R182, R5 ;  /* 0x00000005b69a7220 */ /* 0x004fe40000410000 */
[--C-:B------:R-:W-:Y:S01]  /*43f0*/  FFMA.FTZ R149, R149, c[0x0][0x29c], -R181.reuse ;  /* 0x0000a70095957a23 */ /* 0x100fe200000108b5 */
[----:B------:R-:W-:Y:S02]  /*4400*/  ISETP.LT.OR P0, PT, R179, 0x12, P0 ;  /* 0x00000012b300780c */ /* 0x000fe40000701670 */
[----:B------:R-:W-:Y:S01]  /*4410*/  FFMA.FTZ R5, -R189, R189, 1 ;  /* 0x3f800000bd057423 */ /* 0x000fe200000101bd */
[----:B------:R1:W-:Y:S01]  /*4420*/  MUFU.EX2 R161, R149 ;  /* 0x0000009500a17308 */ /* 0x0003e20000000800 */
[----:B----4-:R-:W-:Y:S02]  /*4430*/  FMUL.FTZ R153, R173, R8 ;  /* 0x00000008ad997220 */ /* 0x010fe40000410000 */
[----:B------:R-:W-:Y:S02]  /*4440*/  FMUL.FTZ R154, R154, R5 ;  /* 0x000000059a9a7220 */ /* 0x000fe40000410000 */
[----:B------:R-:W-:Y:S02]  /*4450*/  FFMA.FTZ R8, -R191, R191, 1 ;  /* 0x3f800000bf087423 */ /* 0x000fe400000101bf */
[----:B------:R-:W-:Y:S02]  /*4460*/  FFMA.FTZ R5, -R188, R188, 1 ;  /* 0x3f800000bc057423 */ /* 0x000fe400000101bc */
[----:B------:R-:W-:Y:S02]  /*4470*/  FMUL.FTZ R155, R183, R4 ;  /* 0x00000004b79b7220 */ /* 0x000fe40000410000 */
[--C-:B------:R-:W-:Y:S02]  /*4480*/  FADD.FTZ R16, R16, -R148.reuse ;  /* 0x8000009410107221 */ /* 0x100fe40000010000 */
[--C-:B------:R-:W-:Y:S02]  /*4490*/  FADD.FTZ R17, R17, -R148.reuse ;  /* 0x8000009411117221 */ /* 0x100fe40000010000 */
[----:B------:R-:W-:Y:S02]  /*44a0*/  FFMA.FTZ R4, -R190, R190, 1 ;  /* 0x3f800000be047423 */ /* 0x000fe400000101be */
[----:B------:R-:W-:Y:S02]  /*44b0*/  FMUL.FTZ R153, R153, R8 ;  /* 0x0000000899997220 */ /* 0x000fe40000410000 */
[----:B---3--:R-:W-:Y:S02]  /*44c0*/  FMUL.FTZ R17, R180, R17 ;  /* 0x00000011b4117220 */ /* 0x008fe40000410000 */
[----:B------:R-:W-:Y:S02]  /*44d0*/  FFMA.FTZ R8, -R185, R185, 1 ;  /* 0x3f800000b9087423 */ /* 0x000fe400000101b9 */
[--C-:B------:R-:W-:Y:S01]  /*44e0*/  FADD.FTZ R12, R12, -R148.reuse ;  /* 0x800000940c0c7221 */ /* 0x100fe20000010000 */
[----:B-1----:R-:W-:Y:S01]  /*44f0*/  FSEL R149, R196, -INF , !P0 ;  /* 0xff800000c4957808 */ /* 0x002fe20004000000 */
[----:B------:R-:W-:Y:S01]  /*4500*/  FADD.FTZ R13, R13, -R148 ;  /* 0x800000940d0d7221 */ /* 0x000fe20000010000 */
[----:B------:R-:W-:Y:S01]  /*4510*/  ISETP.GT.AND P0, PT, R178, 0x20, P2 ;  /* 0x00000020b200780c */ /* 0x000fe20001704270 */
[----:B------:R-:W-:Y:S02]  /*4520*/  FMUL.FTZ R148, R168, R16 ;  /* 0x00000010a8947220 */ /* 0x000fe40000410000 */
[--C-:B------:R-:W-:Y:S01]  /*4530*/  FFMA.FTZ R149, R149, c[0x0][0x29c], -R181.reuse ;  /* 0x0000a70095957a23 */ /* 0x100fe200000108b5 */
[----:B------:R-:W-:Y:S01]  /*4540*/  ISETP.LT.OR P1, PT, R179, 0x21, P0 ;  /* 0x00000021b300780c */ /* 0x000fe20000721670 */
[----:B------:R-:W-:Y:S01]  /*4550*/  FMUL.FTZ R155, R155, R4 ;  /* 0x000000049b9b7220 */ /* 0x000fe20000410000 */
[----:B------:R-:W-:Y:S01]  /*4560*/  ISETP.GT.AND P0, PT, R178, 0x31, P2 ;  /* 0x00000031b200780c */ /* 0x000fe20001704270 */
[----:B------:R1:W-:Y:S01]  /*4570*/  MUFU.EX2 R160, R149 ;  /* 0x0000009500a07308 */ /* 0x0003e20000000800 */
[C---:B------:R-:W-:Y:S01]  /*4580*/  ISETP.LT.OR P2, PT, R179.reuse, 0x22, P3 ;  /* 0x00000022b300780c */ /* 0x040fe20001f41670 */
[----:B------:R-:W2:Y:S01]  /*4590*/  LDS R4, [R241.X4+0x201a0] ;  /* 0x0201a000f1047984 */ /* 0x000ea20000004800 */
[----:B------:R-:W-:Y:S01]  /*45a0*/  ISETP.LT.OR P0, PT, R179, 0x32, P0 ;  /* 0x00000032b300780c */ /* 0x000fe20000701670 */
[----:B------:R-:W-:Y:S01]  /*45b0*/  FMUL.FTZ R8, R148, R8 ;  /* 0x0000000894087220 */ /* 0x000fe20000410000 */
[----:B------:R-:W-:Y:S01]  /*45c0*/  FSEL R151, R195, -INF , !P2 ;  /* 0xff800000c3977808 */ /* 0x000fe20005000000 */
[----:B------:R-:W-:Y:S01]  /*45d0*/  FMUL.FTZ R156, R169, R13 ;  /* 0x0000000da99c7220 */ /* 0x000fe20000410000 */
[----:B------:R-:W-:Y:S01]  /*45e0*/  F2FP.PACK_AB R13, R180, R168 ;  /* 0x000000a8b40d723e */ /* 0x000fe200000000ff */
[----:B------:R-:W-:Y:S02]  /*45f0*/  FFMA.FTZ R16, -R187, R187, 1 ;  /* 0x3f800000bb107423 */ /* 0x000fe400000101bb */
[--C-:B------:R-:W-:Y:S01]  /*4600*/  FFMA.FTZ R152, R151, c[0x0][0x29c], -R181.reuse ;  /* 0x0000a70097987a23 */ /* 0x100fe200000108b5 */
[----:B------:R-:W-:Y:S03]  /*4610*/  F2FP.PACK_AB R151, R182, R183 ;  /* 0x000000b7b697723e */ /* 0x000fe600000000ff */
[----:B------:R3:W-:Y:S02]  /*4620*/  MUFU.EX2 R158, R152 ;  /* 0x00000098009e7308 */ /* 0x0007e40000000800 */
[----:B------:R-:W-:Y:S01]  /*4630*/  STS [R244+0x20280], R151 ;  /* 0x02028097f4007388 */ /* 0x000fe20000000800 */
[----:B-1----:R-:W-:Y:S02]  /*4640*/  FSEL R149, R194, -INF , !P1 ;  /* 0xff800000c2957808 */ /* 0x002fe40004800000 */
[----:B------:R-:W-:Y:S03]  /*4650*/  ISETP.LT.OR P1, PT, R179, 0x31, P4 ;  /* 0x00000031b300780c */ /* 0x000fe60002721670 */
[--C-:B------:R-:W-:Y:S01]  /*4660*/  FFMA.FTZ R150, R149, c[0x0][0x29c], -R181.reuse ;  /* 0x0000a70095967a23 */ /* 0x100fe200000108b5 */
[----:B------:R-:W-:Y:S03]  /*4670*/  FSEL R149, R193, -INF , !P1 ;  /* 0xff800000c1957808 */ /* 0x000fe60004800000 */
[----:B------:R1:W4:Y:S02]  /*4680*/  MUFU.EX2 R159, R150 ;  /* 0x00000096009f7308 */ /* 0x0003240000000800 */
[--C-:B------:R-:W-:Y:S02]  /*4690*/  FFMA.FTZ R149, R149, c[0x0][0x29c], -R181.reuse ;  /* 0x0000a70095957a23 */ /* 0x100fe400000108b5 */
[----:B---3--:R-:W-:Y:S01]  /*46a0*/  FMUL.FTZ R152, R172, R9 ;  /* 0x00000009ac987220 */ /* 0x008fe20000410000 */
[----:B------:R-:W-:Y:S03]  /*46b0*/  F2FP.PACK_AB R9, R169, R170 ;  /* 0x000000aaa909723e */ /* 0x000fe600000000ff */
[----:B------:R-:W-:Y:S02]  /*46c0*/  FMUL.FTZ R152, R152, R5 ;  /* 0x0000000598987220 */ /* 0x000fe40000410000 */
[----:B------:R3:W5:Y:S01]  /*46d0*/  MUFU.EX2 R157, R149 ;  /* 0x00000095009d7308 */ /* 0x0007620000000800 */
[----:B------:R-:W-:Y:S02]  /*46e0*/  FFMA.FTZ R5, -R184, R184, 1 ;  /* 0x3f800000b8057423 */ /* 0x000fe400000101b8 */
[--C-:B--2---:R-:W-:Y:S02]  /*46f0*/  FADD.FTZ R6, R6, -R4.reuse ;  /* 0x8000000406067221 */ /* 0x104fe40000010000 */
[----:B------:R-:W-:Y:S01]  /*4700*/  FMUL.FTZ R148, R17, R5 ;  /* 0x0000000511947220 */ /* 0x000fe20000410000 */
[----:B------:R-:W-:Y:S01]  /*4710*/  F2FP.PACK_AB R5, R162, R163 ;  /* 0x000000a3a205723e */ /* 0x000fe200000000ff */
[--C-:B------:R-:W-:Y:S01]  /*4720*/  FADD.FTZ R7, R7, -R4.reuse ;  /* 0x8000000407077221 */ /* 0x100fe20000010000 */
[----:B------:R-:W-:Y:S01]  /*4730*/  F2FP.PACK_AB R17, R152, R153 ;  /* 0x000000999811723e */ /* 0x000fe200000000ff */
[--C-:B------:R-:W-:Y:S01]  /*4740*/  FADD.FTZ R11, R11, -R4.reuse ;  /* 0x800000040b0b7221 */ /* 0x100fe20000010000 */
[----:B------:R-:W-:Y:S01]  /*4750*/  F2FP.PACK_AB R148, R148, R8 ;  /* 0x000000089494723e */ /* 0x000fe200000000ff */
[----:B------:R2:W-:Y:S01]  /*4760*/  STS [R244+0x20680], R5 ;  /* 0x02068005f4007388 */ /* 0x0005e20000000800 */
[--C-:B------:R-:W-:Y:S01]  /*4770*/  FADD.FTZ R14, R14, -R4.reuse ;  /* 0x800000040e0e7221 */ /* 0x100fe20000010000 */
[----:B-1----:R-:W-:Y:S01]  /*4780*/  FSEL R150, R192, -INF , !P0 ;  /* 0xff800000c0967808 */ /* 0x002fe20004000000 */
[--C-:B------:R-:W-:Y:S01]  /*4790*/  FADD.FTZ R15, R15, -R4.reuse ;  /* 0x800000040f0f7221 */ /* 0x100fe20000010000 */
[----:B----4-:R-:W-:Y:S01]  /*47a0*/  F2FP.PACK_AB R8, R158, R159 ;  /* 0x0000009f9e08723e */ /* 0x010fe200000000ff */
[--C-:B------:R-:W-:Y:S01]  /*47b0*/  FADD.FTZ R10, R10, -R4.reuse ;  /* 0x800000040a0a7221 */ /* 0x100fe20000010000 */
[----:B------:R-:W-:Y:S01]  /*47c0*/  PLOP3.LUT P0, PT, PT, PT, UP0, 0x80, 0x0 ;  /* 0x000000000000781c */ /* 0x000fe20003f0f008 */
[----:B------:R-:W-:Y:S01]  /*47d0*/  FFMA.FTZ R181, R150, c[0x0][0x29c], -R181 ;  /* 0x0000a70096b57a23 */ /* 0x000fe200000108b5 */
[----:B------:R-:W-:Y:S01]  /*47e0*/  F2FP.PACK_AB R150, R172, R173 ;  /* 0x000000adac96723e */ /* 0x000fe200000000ff */
[--C-:B------:R-:W-:Y:S02]  /*47f0*/  FADD.FTZ R18, R18, -R4.reuse ;  /* 0x8000000412127221 */ /* 0x100fe40000010000 */
[----:B------:R-:W-:Y:S02]  /*4800*/  FADD.FTZ R19, R19, -R4 ;  /* 0x8000000413137221 */ /* 0x000fe40000010000 */
[----:B------:R-:W2:Y:S01]  /*4810*/  MUFU.EX2 R181, R181 ;  /* 0x000000b500b57308 */ /* 0x000ea20000000800 */
[----:B---3--:R-:W-:Y:S01]  /*4820*/  FMUL.FTZ R149, R170, R12 ;  /* 0x0000000caa957220 */ /* 0x008fe20000410000 */
[----:B------:R-:W-:Y:S01]  /*4830*/  STS [R247+0x20280], R150 ;  /* 0x02028096f7007388 */ /* 0x000fe20000000800 */
[----:B------:R-:W-:Y:S02]  /*4840*/  FFMA.FTZ R12, -R186, R186, 1 ;  /* 0x3f800000ba0c7423 */ /* 0x000fe400000101ba */
[----:B------:R-:W-:Y:S01]  /*4850*/  FMUL.FTZ R149, R149, R16 ;  /* 0x0000001095957220 */ /* 0x000fe20000410000 */
[----:B------:R-:W-:Y:S01]  /*4860*/  F2FP.PACK_AB R16, R154, R155 ;  /* 0x0000009b9a10723e */ /* 0x000fe200000000ff */
[----:B------:R-:W-:Y:S02]  /*4870*/  FMUL.FTZ R12, R156, R12 ;  /* 0x0000000c9c0c7220 */ /* 0x000fe40000410000 */
[----:B------:R-:W-:Y:S02]  /*4880*/  FFMA.FTZ R4, -R196, R196, 1 ;  /* 0x3f800000c4047423 */ /* 0x000fe400000101c4 */
[----:B-----5:R-:W-:Y:S01]  /*4890*/  FMUL.FTZ R18, R157, R18 ;  /* 0x000000129d127220 */ /* 0x020fe20000410000 */
[----:B------:R-:W-:Y:S02]  /*48a0*/  F2FP.PACK_AB R149, R12, R149 ;  /* 0x000000950c95723e */ /* 0x000fe400000000ff */
[C---:B------:R-:W-:Y:S05]  /*48b0*/  F2FP.PACK_AB R12, R160.reuse, R161 ;  /* 0x000000a1a00c723e */ /* 0x040fea00000000ff */
[----:B------:R1:W-:Y:S01]  /*48c0*/  STS [R247+0x20680], R12 ;  /* 0x0206800cf7007388 */ /* 0x0003e20000000800 */
[C---:B--2---:R-:W-:Y:S05]  /*48d0*/  F2FP.PACK_AB R5, R181.reuse, R157 ;  /* 0x0000009db505723e */ /* 0x044fea00000000ff */
[----:B------:R2:W-:Y:S01]  /*48e0*/  STS [R245], R9 ;  /* 0x00000009f5007388 */ /* 0x0005e20000000800 */
[----:B------:R-:W-:Y:S05]  /*48f0*/  FMUL.FTZ R19, R181, R19 ;  /* 0x00000013b5137220 */ /* 0x000fea0000410000 */
        /* <DEDUP_REMOVED lines=13> */
[----:B-----5:R-:W-:Y:S01]  /*49d0*/  FMUL.FTZ R13, R161, R10 ;  /* 0x0000000aa10d7220 */ /* 0x020fe20000410000 */
        /* <DEDUP_REMOVED lines=28> */
[----:B------:R-:W5:Y:S06]  /*4ba0*/  LDSM.16.MT88.4 R152, [R0+0x1e080] ;  /* 0x01e080000098783b */ /* 0x000f6c0000004200 */
        /* <DEDUP_REMOVED lines=26> */
[----:B------:R-:W4:Y:S06]  /*4d50*/  LDSM.16.MT88.4 R4, [R235+0x21280] ;  /* 0x02128000eb04783b */ /* 0x000f2c0000004200 */
[----:B------:R-:W5:Y:S01]  /*4d60*/  LDSM.16.MT88.4 R152, [R0+0x1b080] ;  /* 0x01b080000098783b */ /* 0x000f620000004200 */
        /* <DEDUP_REMOVED lines=27> */
[-C--:B-----5:R-:W-:Y:S08]  /*4f20*/  HMMA.16816.F32 R36, R4, R152.reuse, R36 ;  /* 0x000000980424723c */ /* 0x0a0ff00000001824 */
        /* <DEDUP_REMOVED lines=40> */
[----:B-123--:R-:W2:Y:S01]  /*51b0*/  LDL.64 R204, [R1+0x18] ;  /* 0x0000180001cc7983 */ /* 0x00eea20000100a00 */
[----:B------:R-:W-:Y:S01]  /*51c0*/  ULDC.64 UR4, c[0x0][0x208] ;  /* 0x0000820000047ab9 */ /* 0x000fe20000000a00 */
[----:B------:R-:W-:Y:S01]  /*51d0*/  LOP3.LUT P5, RZ, R242, 0x1, RZ, 0xc0, !PT ;  /* 0x00000001f2ff7812 */ /* 0x000fe200078ac0ff */
[----:B------:R-:W-:Y:S01]  /*51e0*/  USHF.L.U32 UR18, UR11, 0x6, URZ ;  /* 0x000000060b127899 */ /* 0x000fe2000800063f */
[----:B------:R-:W3:Y:S01]  /*51f0*/  LDL.64 R202, [R1] ;  /* 0x0000000001ca7983 */ /* 0x000ee20000100a00 */
[----:B------:R-:W-:Y:S01]  /*5200*/  USHF.R.S32.HI UR15, URZ, 0x1f, UR11 ;  /* 0x0000001f3f0f7899 */ /* 0x000fe2000801140b */
[----:B------:R-:W-:Y:S01]  /*5210*/  IMAD.U32 R11, RZ, RZ, UR9 ;  /* 0x00000009ff0b7e24 */ /* 0x000fe2000f8e00ff */
[----:B------:R-:W-:Y:S01]  /*5220*/  UIMAD.WIDE.U32 UR20, UR11, UR4, URZ ;  /* 0x000000040b1472a5 */ /* 0x000fe2000f8e003f */
[----:B------:R-:W4:Y:S01]  /*5230*/  LDL R201, [R1+0x30] ;  /* 0x0000300001c97983 */ /* 0x000f220000100800 */
[----:B------:R-:W-:Y:S01]  /*5240*/  UIMAD UR15, UR15, UR4, URZ ;  /* 0x000000040f0f72a4 */ /* 0x000fe2000f8e023f */
[----:B------:R-:W-:Y:S01]  /*5250*/  IMAD.U32 R8, RZ, RZ, UR18 ;  /* 0x00000012ff087e24 */ /* 0x000fe2000f8e00ff */
[----:B------:R-:W-:Y:S01]  /*5260*/  USHF.L.U32 UR4, UR20, 0x6, URZ ;  /* 0x0000000614047899 */ /* 0x000fe2000800063f */
[----:B------:R-:W5:Y:S01]  /*5270*/  LDL R200, [R1+0x10] ;  /* 0x0000100001c87983 */ /* 0x000f620000100800 */
[----:B------:R-:W-:Y:S01]  /*5280*/  UIMAD UR15, UR11, UR5, UR15 ;  /* 0x000000050b0f72a4 */ /* 0x000fe2000f8e020f */
[----:B------:R-:W-:Y:S01]  /*5290*/  IMAD.U32 R15, RZ, RZ, UR18 ;  /* 0x00000012ff0f7e24 */ /* 0x000fe2000f8e00ff */
[----:B------:R-:W-:Y:S01]  /*52a0*/  IADD3 R8, -R248, UR13, -R8 ;  /* 0x0000000df8087c10 */ /* 0x000fe2000fffe908 */
[----:B------:R-:W-:Y:S01]  /*52b0*/  IMAD.U32 R17, RZ, RZ, UR8 ;  /* 0x00000008ff117e24 */ /* 0x000fe2000f8e00ff */
[----:B------:R-:W-:Y:S02]  /*52c0*/  UIADD3 UR15, UR21, UR15, URZ ;  /* 0x0000000f150f7290 */ /* 0x000fe4000fffe03f */
[----:B------:R-:W-:Y:S02]  /*52d0*/  ISETP.LT.OR P4, PT, R8, 0x1, !P5 ;  /* 0x000000010800780c */ /* 0x000fe40006f81670 */
[----:B------:R-:W-:Y:S01]  /*52e0*/  USHF.L.U64.HI UR15, UR20, 0x6, UR15 ;  /* 0x00000006140f7899 */ /* 0x000fe2000801020f */
[----:B--2---:R-:W-:Y:S02]  /*52f0*/  IADD3 R13, P0, R204, UR18, RZ ;  /* 0x00000012cc0d7c10 */ /* 0x004fe4000ff1e0ff */
[C---:B---3--:R-:W-:Y:S02]  /*5300*/  IADD3 R9, P3, R202.reuse, UR4, RZ ;  /* 0x00000004ca097c10 */ /* 0x048fe4000ff7e0ff */
[----:B------:R-:W-:Y:S02]  /*5310*/  IADD3 R11, P2, P1, R202, UR4, R11 ;  /* 0x00000004ca0b7c10 */ /* 0x000fe4000f95e00b */
[----:B----4-:R-:W-:Y:S02]  /*5320*/  LEA.HI.X.SX32 R15, R15, R201, 0x1, P0 ;  /* 0x000000c90f0f7211 */ /* 0x010fe400000f0eff */
[C---:B------:R-:W-:Y:S02]  /*5330*/  LEA R14, P0, R13.reuse, c[0x0][0x280], 0x2 ;  /* 0x0000a0000d0e7a11 */ /* 0x040fe400078010ff */
[----:B-----5:R-:W-:Y:S02]  /*5340*/  IADD3.X R16, R200, UR15, RZ, P3, !PT ;  /* 0x0000000fc8107c10 */ /* 0x020fe40009ffe4ff */
[----:B------:R-:W-:Y:S02]  /*5350*/  LOP3.LUT P3, RZ, R242, 0x2, RZ, 0xc0, !PT ;  /* 0x00000002f2ff7812 */ /* 0x000fe4000786c0ff */
[----:B------:R-:W-:Y:S02]  /*5360*/  LEA.HI.X R15, R13, c[0x0][0x284], R15, 0x2, P0 ;  /* 0x0000a1000d0f7a11 */ /* 0x000fe400000f140f */
[----:B------:R-:W-:Y:S02]  /*5370*/  ISETP.LT.OR P0, PT, R8, 0x1, !P3 ;  /* 0x000000010800780c */ /* 0x000fe40005f01670 */
[----:B------:R-:W-:Y:S02]  /*5380*/  IADD3.X R17, R200, UR15, R17, P2, P1 ;  /* 0x0000000fc8117c10 */ /* 0x000fe400097e2411 */
[----:B------:R-:W1:Y:S01]  /*5390*/  S2R R200, SR_TID.X ;  /* 0x0000000000c87919 */ /* 0x000e620000002100 */
[----:B------:R-:W-:Y:S02]  /*53a0*/  LEA R12, P2, R9, c[0x0][0x1f0], 0x1 ;  /* 0x00007c00090c7a11 */ /* 0x000fe400078408ff */
[----:B------:R-:W-:Y:S02]  /*53b0*/  LEA R10, P1, R11, c[0x0][0x1f0], 0x1 ;  /* 0x00007c000b0a7a11 */ /* 0x000fe400078208ff */
[----:B------:R-:W-:Y:S02]  /*53c0*/  LEA.HI.X R13, R9, c[0x0][0x1f4], R16, 0x1, P2 ;  /* 0x00007d00090d7a11 */ /* 0x000fe400010f0c10 */
[----:B------:R-:W-:Y:S02]  /*53d0*/  LEA.HI.X R11, R11, c[0x0][0x1f4], R17, 0x1, P1 ;  /* 0x00007d000b0b7a11 */ /* 0x000fe400008f0c11 */
[----:B------:R-:W-:Y:S01]  /*53e0*/  LOP3.LUT P1, RZ, R242, 0x4, RZ, 0xc0, !PT ;  /* 0x00000004f2ff7812 */ /* 0x000fe2000782c0ff */
[----:B------:R-:W-:Y:S01]  /*53f0*/  @!PT LDS RZ, [RZ] ;  /* 0x00000000fffff984 */ /* 0x000fe20000000800 */
[----:B------:R-:W-:Y:S01]  /*5400*/  @!PT LDS RZ, [RZ] ;  /* 0x00000000fffff984 */ /* 0x000fe20000000800 */
[----:B------:R-:W-:Y:S01]  /*5410*/  @!PT LDS RZ, [RZ] ;  /* 0x00000000fffff984 */ /* 0x000fe20000000800 */
[----:B------:R2:W-:Y:S01]  /*5420*/  LDGSTS.E.BYPASS.LTC128B.128 [R240+0x18080], [R12.64], !P4 ;  /* 0x180800000cf07fae */ /* 0x0005e2000e101d50 */
[C---:B------:R-:W-:Y:S02]  /*5430*/  ISETP.LT.OR P3, PT, R8.reuse, 0x21, !P3 ;  /* 0x000000210800780c */ /* 0x040fe40005f61670 */
[----:B------:R-:W-:Y:S01]  /*5440*/  ISETP.LT.OR P2, PT, R8, 0x1, !P1 ;  /* 0x000000010800780c */ /* 0x000fe20004f41670 */
[----:B------:R2:W-:Y:S01]  /*5450*/  LDGSTS.E.BYPASS.LTC128B.128 [R240+0x1a080], [R12.64+0x80], !P0 ;  /* 0x1a0800800cf07fae */ /* 0x0005e2000c101d50 */
[----:B------:R-:W-:Y:S02]  /*5460*/  LOP3.LUT P0, RZ, R242, 0x8, RZ, 0xc0, !PT ;  /* 0x00000008f2ff7812 */ /* 0x000fe4000780c0ff */
[C---:B------:R-:W-:Y:S02]  /*5470*/  ISETP.LT.OR P1, PT, R8.reuse, 0x21, !P1 ;  /* 0x000000210800780c */ /* 0x040fe40004f21670 */
[C---:B------:R-:W-:Y:S02]  /*5480*/  ISETP.LT.OR P4, PT, R8.reuse, 0x1, !P0 ;  /* 0x000000010800780c */ /* 0x040fe40004781670 */
[C---:B------:R-:W-:Y:S05]  /*5490*/  ISETP.LT.OR P0, PT, R8.reuse, 0x21, !P0 ;  /* 0x000000210800780c */ /* 0x040fea0004701670 */
[----:B------:R2:W-:Y:S01]  /*54a0*/  LDGSTS.E.BYPASS.LTC128B.128 [R240+0x1c080], [R12.64+0x100], !P2 ;  /* 0x1c0801000cf07fae */ /* 0x0005e2000d101d50 */
[----:B------:R-:W-:Y:S02]  /*54b0*/  ISETP.LT.OR P2, PT, R8, 0x21, !P5 ;  /* 0x000000210800780c */ /* 0x000fe40006f41670 */
[C---:B-1----:R-:W-:Y:S03]  /*54c0*/  ISETP.GT.AND P5, PT, R200.reuse, 0xf, PT ;  /* 0x0000000fc800780c */ /* 0x042fe60003fa4270 */
[----:B------:R2:W-:Y:S08]  /*54d0*/  LDGSTS.E.BYPASS.LTC128B.128 [R240+0x1e080], [R12.64+0x180], !P4 ;  /* 0x1e0801800cf07fae */ /* 0x0005f0000e101d50 */
[----:B------:R2:W-:Y:S02]  /*54e0*/  LDGSTS.E.BYPASS.LTC128B.128 [R240+0x19080], [R10.64], !P2 ;  /* 0x190800000af07fae */ /* 0x0005e4000d101d50 */
[----:B------:R-:W-:Y:S02]  /*54f0*/  @!P5 IMAD.SHL.U32 R8, R200, 0x10, RZ ;  /* 0x00000010c808d824 */ /* 0x000fe400078e00ff */
[----:B------:R2:W-:Y:S04]  /*5500*/  LDGSTS.E.BYPASS.LTC128B.128 [R240+0x1b080], [R10.64+0x80], !P3 ;  /* 0x1b0800800af07fae */ /* 0x0005e8000d901d50 */
[----:B------:R2:W-:Y:S04]  /*5510*/  LDGSTS.E.BYPASS.LTC128B.128 [R240+0x1d080], [R10.64+0x100], !P1 ;  /* 0x1d0801000af07fae */ /* 0x0005e8000c901d50 */
[----:B------:R2:W-:Y:S04]  /*5520*/  LDGSTS.E.BYPASS.LTC128B.128 [R240+0x1f080], [R10.64+0x180], !P0 ;  /* 0x1f0801800af07fae */ /* 0x0005e8000c101d50 */
[----:B------:R2:W-:Y:S02]  /*5530*/  @!P5 LDGSTS.E.BYPASS.LTC128B.128 [R8+0x20180], [R14.64] ;  /* 0x201800000e08dfae */ /* 0x0005e4000b901d50 */
.L_x_805:
        /* <DEDUP_REMOVED lines=92> */
[----:B--2---:R-:W2:Y:S01]  /*5b00*/  LDL.64 R180, [R1+0x20] ;  /* 0x0000200001b47983 */ /* 0x004ea20000100a00 */
[----:B------:R-:W-:Y:S01]  /*5b10*/  ULDC.64 UR4, c[0x0][0x178] ;  /* 0x00005e0000047ab9 */ /* 0x000fe20000000a00 */
[----:B------:R-:W-:Y:S01]  /*5b20*/  LOP3.LUT P4, RZ, R243, 0x1, RZ, 0xc0, !PT ;  /* 0x00000001f3ff7812 */ /* 0x000fe2000788c0ff */
[----:B------:R-:W-:Y:S01]  /*5b30*/  USHF.L.U32 UR15, UR11, 0x6, URZ ;  /* 0x000000060b0f7899 */ /* 0x000fe2000800063f */
[----:B------:R-:W5:Y:S01]  /*5b40*/  LDL R225, [R1+0x38] ;  /* 0x0000380001e17983 */ /* 0x000f620000100800 */
[----:B------:R-:W-:Y:S02]  /*5b50*/  USHF.R.S32.HI UR18, URZ, 0x1f, UR11 ;  /* 0x0000001f3f127899 */ /* 0x000fe4000801140b */
[----:B------:R-:W-:Y:S01]  /*5b60*/  UIMAD.WIDE.U32 UR22, UR11, UR4, URZ ;  /* 0x000000040b1672a5 */ /* 0x000fe2000f8e003f */
[----:B----4-:R-:W4:Y:S01]  /*5b70*/  LDL.64 R226, [R1+0x8] ;  /* 0x0000080001e27983 */ /* 0x010f220000100a00 */
[----:B------:R-:W-:Y:S01]  /*5b80*/  UIMAD UR18, UR18, UR4, URZ ;  /* 0x00000004121272a4 */ /* 0x000fe2000f8e023f */
[----:B------:R-:W-:Y:S01]  /*5b90*/  IMAD.U32 R4, RZ, RZ, UR15 ;  /* 0x0000000fff047e24 */ /* 0x000fe2000f8e00ff */
[----:B------:R-:W-:Y:S01]  /*5ba0*/  USHF.L.U32 UR19, UR22, 0x6, URZ ;  /* 0x0000000616137899 */ /* 0x000fe2000800063f */
[----:B---3--:R-:W3:Y:S01]  /*5bb0*/  LDL R224, [R1+0x14] ;  /* 0x0000140001e07983 */ /* 0x008ee20000100800 */
[----:B------:R-:W-:Y:S01]  /*5bc0*/  UIMAD UR18, UR11, UR5, UR18 ;  /* 0x000000050b1272a4 */ /* 0x000fe2000f8e0212 */
[----:B------:R-:W-:Y:S01]  /*5bd0*/  IMAD.U32 R11, RZ, RZ, UR15 ;  /* 0x0000000fff0b7e24 */ /* 0x000fe2000f8e00ff */
[----:B------:R-:W-:Y:S01]  /*5be0*/  IADD3 R4, -R248, UR13, -R4 ;  /* 0x0000000df8047c10 */ /* 0x000fe2000fffe904 */
[----:B------:R-:W-:Y:S02]  /*5bf0*/  ULEA UR20, UP0, UR4, UR19, 0x5 ;  /* 0x0000001304147291 */ /* 0x000fe4000f80283f */
[----:B------:R-:W-:Y:S01]  /*5c00*/  UIADD3 UR18, UR23, UR18, URZ ;  /* 0x0000001217127290 */ /* 0x000fe2000fffe03f */
[----:B------:R-:W-:Y:S03]  /*5c10*/  ISETP.LT.OR P3, PT, R4, 0x1, !P4 ;  /* 0x000000010400780c */ /* 0x000fe60006761670 */
[----:B------:R-:W-:Y:S04]  /*5c20*/  USHF.L.U64.HI UR18, UR22, 0x6, UR18 ;  /* 0x0000000616127899 */ /* 0x000fe80008010212 */
[----:B------:R-:W-:Y:S01]  /*5c30*/  ULEA.HI.X UR4, UR4, UR18, UR5, 0x5, UP0 ;  /* 0x0000001204047291 */ /* 0x000fe200080f2c05 */
[----:B--2---:R-:W-:Y:S04]  /*5c40*/  IADD3 R9, P0, R180, UR15, RZ ;  /* 0x0000000fb4097c10 */ /* 0x004fe8000ff1e0ff */
[----:B-----5:R-:W-:Y:S02]  /*5c50*/  LEA.HI.X.SX32 R11, R11, R225, 0x1, P0 ;  /* 0x000000e10b0b7211 */ /* 0x020fe400000f0eff */
[C---:B------:R-:W-:Y:S02]  /*5c60*/  LEA R10, P2, R9.reuse, c[0x0][0x258], 0x2 ;  /* 0x00009600090a7a11 */ /* 0x040fe400078410ff */
[C---:B----4-:R-:W-:Y:S02]  /*5c70*/  IADD3 R7, P0, R226.reuse, UR20, RZ ;  /* 0x00000014e2077c10 */ /* 0x050fe4000ff1e0ff */
[----:B------:R-:W-:Y:S02]  /*5c80*/  IADD3 R5, P1, R226, UR19, RZ ;  /* 0x00000013e2057c10 */ /* 0x000fe4000ff3e0ff */
[----:B------:R-:W-:Y:S02]  /*5c90*/  LEA.HI.X R11, R9, c[0x0][0x25c], R11, 0x2, P2 ;  /* 0x00009700090b7a11 */ /* 0x000fe400010f140b */
[C---:B---3--:R-:W-:Y:S02]  /*5ca0*/  IADD3.X R13, R224.reuse, UR4, RZ, P0, !PT ;  /* 0x00000004e00d7c10 */ /* 0x048fe400087fe4ff */
[----:B------:R-:W-:Y:S02]  /*5cb0*/  LEA R6, P0, R7, c[0x0][0x160], 0x1 ;  /* 0x0000580007067a11 */ /* 0x000fe400078008ff */
[----:B------:R-:W-:Y:S02]  /*5cc0*/  LOP3.LUT P2, RZ, R243, 0x2, RZ, 0xc0, !PT ;  /* 0x00000002f3ff7812 */ /* 0x000fe4000784c0ff */
[----:B------:R-:W-:Y:S02]  /*5cd0*/  IADD3.X R12, R224, UR18, RZ, P1, !PT ;  /* 0x00000012e00c7c10 */ /* 0x000fe40008ffe4ff */
[----:B------:R-:W2:Y:S01]  /*5ce0*/  S2R R224, SR_TID.X ;  /* 0x0000000000e07919 */ /* 0x000ea20000002100 */
[----:B------:R-:W-:Y:S02]  /*5cf0*/  LEA R8, P1, R5, c[0x0][0x160], 0x1 ;  /* 0x0000580005087a11 */ /* 0x000fe400078208ff */
[----:B------:R-:W-:Y:S02]  /*5d00*/  LEA.HI.X R7, R7, c[0x0][0x164], R13, 0x1, P0 ;  /* 0x0000590007077a11 */ /* 0x000fe400000f0c0d */
[C---:B------:R-:W-:Y:S02]  /*5d10*/  ISETP.LT.OR P0, PT, R4.reuse, 0x1, !P2 ;  /* 0x000000010400780c */ /* 0x040fe40005701670 */
[----:B------:R-:W-:Y:S02]  /*5d20*/  LEA.HI.X R9, R5, c[0x0][0x164], R12, 0x1, P1 ;  /* 0x0000590005097a11 */ /* 0x000fe400008f0c0c */
[C---:B------:R-:W-:Y:S02]  /*5d30*/  LOP3.LUT P1, RZ, R243.reuse, 0x4, RZ, 0xc0, !PT ;  /* 0x00000004f3ff7812 */ /* 0x040fe4000782c0ff */
[C---:B------:R-:W-:Y:S01]  /*5d40*/  ISETP.LT.OR P2, PT, R4.reuse, 0x21, !P2 ;  /* 0x000000210400780c */ /* 0x040fe20005741670 */
[----:B------:R-:W-:Y:S01]  /*5d50*/  @!PT LDS RZ, [RZ] ;  /* 0x00000000fffff984 */ /* 0x000fe20000000800 */
[----:B------:R-:W-:Y:S01]  /*5d60*/  @!PT LDS RZ, [RZ] ;  /* 0x00000000fffff984 */ /* 0x000fe20000000800 */
[----:B------:R-:W-:Y:S01]  /*5d70*/  @!PT LDS RZ, [RZ] ;  /* 0x00000000fffff984 */ /* 0x000fe20000000800 */
[----:B------:R3:W-:Y:S01]  /*5d80*/  LDGSTS.E.BYPASS.LTC128B.128 [R240+0x10080], [R8.64], !P3 ;  /* 0x1008000008f07fae */ /* 0x0007e2000d901d50 */
[C---:B------:R-:W-:Y:S02]  /*5d90*/  ISETP.LT.OR P3, PT, R4.reuse, 0x1, !P1 ;  /* 0x000000010400780c */ /* 0x040fe40004f61670 */
[C---:B------:R-:W-:Y:S03]  /*5da0*/  ISETP.LT.OR P1, PT, R4.reuse, 0x21, !P1 ;  /* 0x000000210400780c */ /* 0x040fe60004f21670 */
[----:B------:R3:W-:Y:S01]  /*5db0*/  LDGSTS.E.BYPASS.LTC128B.128 [R240+0x12080], [R8.64+0x80], !P0 ;  /* 0x1208008008f07fae */ /* 0x0007e2000c101d50 */
[----:B------:R-:W-:Y:S04]  /*5dc0*/  LOP3.LUT P0, RZ, R243, 0x8, RZ, 0xc0, !PT ;  /* 0x00000008f3ff7812 */ /* 0x000fe8000780c0ff */
[C---:B------:R-:W-:Y:S02]  /*5dd0*/  ISETP.LT.OR P5, PT, R4.reuse, 0x1, !P0 ;  /* 0x000000010400780c */ /* 0x040fe400047a1670 */
[C---:B------:R-:W-:Y:S01]  /*5de0*/  ISETP.LT.OR P0, PT, R4.reuse, 0x21, !P0 ;  /* 0x000000210400780c */ /* 0x040fe20004701670 */
[----:B------:R3:W-:Y:S01]  /*5df0*/  LDGSTS.E.BYPASS.LTC128B.128 [R240+0x14080], [R8.64+0x100], !P3 ;  /* 0x1408010008f07fae */ /* 0x0007e2000d901d50 */
[----:B------:R-:W-:Y:S02]  /*5e00*/  ISETP.LT.OR P3, PT, R4, 0x21, !P4 ;  /* 0x000000210400780c */ /* 0x000fe40006761670 */
[C---:B--2---:R-:W-:Y:S07]  /*5e10*/  ISETP.GT.AND P4, PT, R224.reuse, 0xf, PT ;  /* 0x0000000fe000780c */ /* 0x044fee0003f84270 */
[----:B------:R3:W-:Y:S04]  /*5e20*/  LDGSTS.E.BYPASS.LTC128B.128 [R240+0x16080], [R8.64+0x180], !P5 ;  /* 0x1608018008f07fae */ /* 0x0007e8000e901d50 */
[----:B------:R3:W-:Y:S02]  /*5e30*/  LDGSTS.E.BYPASS.LTC128B.128 [R240+0x11080], [R6.64], !P3 ;  /* 0x1108000006f07fae */ /* 0x0007e4000d901d50 */
[----:B------:R-:W-:Y:S02]  /*5e40*/  @!P4 IMAD.SHL.U32 R4, R224, 0x10, RZ ;  /* 0x00000010e004c824 */ /* 0x000fe400078e00ff */
[----:B------:R3:W-:Y:S04]  /*5e50*/  LDGSTS.E.BYPASS.LTC128B.128 [R240+0x13080], [R6.64+0x80], !P2 ;  /* 0x1308008006f07fae */ /* 0x0007e8000d101d50 */
[----:B------:R3:W-:Y:S04]  /*5e60*/  LDGSTS.E.BYPASS.LTC128B.128 [R240+0x15080], [R6.64+0x100], !P1 ;  /* 0x1508010006f07fae */ /* 0x0007e8000c901d50 */
[----:B------:R3:W-:Y:S04]  /*5e70*/  LDGSTS.E.BYPASS.LTC128B.128 [R240+0x17080], [R6.64+0x180], !P0 ;  /* 0x1708018006f07fae */ /* 0x0007e8000c101d50 */
[----:B------:R3:W-:Y:S02]  /*5e80*/  @!P4 LDGSTS.E.BYPASS.LTC128B.128 [R4+0x20080], [R10.64] ;  /* 0x200800000a04cfae */ /* 0x0007e4000b901d50 */
.L_x_806:
[-C--:B--23--:R-:W-:Y:S01]  /*5e90*/  HMMA.16816.F32 R4, R192, R16.reuse, RZ ;  /* 0x00000010c004723c */ /* 0x08cfe200000018ff */
[----:B------:R-:W-:Y:S01]  /*5ea0*/  LDSM.16.MT88.4 R224, [R0+0x3080] ;  /* 0x0030800000e0783b */ /* 0x000fe20000004200 */
        /* <DEDUP_REMOVED lines=39> */
[----:B------:R-:W5:Y:S04]  /*6120*/  LDSM.16.MT88.4 R200, [R0+0x7080] ;  /* 0x0070800000c8783b */ /* 0x000f680000004200 */
        /* <DEDUP_REMOVED lines=16> */
[-C--:B-----5:R-:W-:Y:S08]  /*6230*/  HMMA.16816.F32 R180, R196, R200.reuse, R180 ;  /* 0x000000c8c4b4723c */ /* 0x0a0ff000000018b4 */
[C---:B------:R-:W-:Y:S01]  /*6240*/  HMMA.16816.F32 R184, R212.reuse, R200, R184 ;  /* 0x000000c8d4b8723c */ /* 0x040fe200000018b8 */
[----:B------:R-:W5:Y:S07]  /*6250*/  LDL R201, [R1+0x34] ;  /* 0x0000340001c97983 */ /* 0x000f6e0000100800 */
[-C--:B------:R-:W-:Y:S01]  /*6260*/  HMMA.16816.F32 R188, R212, R202.reuse, R188 ;  /* 0x000000cad4bc723c */ /* 0x080fe200000018bc */
[----:B------:R-:W4:Y:S07]  /*6270*/  LDSM.16.MT88.4 R212, [R0+0x7880] ;  /* 0x0078800000d4783b */ /* 0x000f2e0000004200 */
[----:B------:R-:W-:Y:S01]  /*6280*/  HMMA.16816.F32 R192, R196, R202, R192 ;  /* 0x000000cac4c0723c */ /* 0x000fe200000018c0 */
[----:B------:R-:W5:Y:S06]  /*6290*/  LDL.64 R202, [R1+0x28] ;  /* 0x0000280001ca7983 */ /* 0x000f6c0000100a00 */
        /* <DEDUP_REMOVED lines=13> */
[-C--:B----4-:R-:W-:Y:S08]  /*6370*/  HMMA.16816.F32 R180, R204, R212.reuse, R180 ;  /* 0x000000d4ccb4723c */ /* 0x090ff000000018b4 */
[C---:B------:R-:W-:Y:S08]  /*6380*/  HMMA.16816.F32 R184, R220.reuse, R212, R184 ;  /* 0x000000d4dcb8723c */ /* 0x040ff000000018b8 */
[-C--:B------:R-:W-:Y:S08]  /*6390*/  HMMA.16816.F32 R188, R220, R214.reuse, R188 ;  /* 0x000000d6dcbc723c */ /* 0x080ff000000018bc */
[----:B------:R-:W-:Y:S04]  /*63a0*/  HMMA.16816.F32 R192, R204, R214, R192 ;  /* 0x000000d6ccc0723c */ /* 0x000fe800000018c0 */
[----:B-----5:R-:W-:Y:S01]  /*63b0*/  IADD3 R197, P0, R202, UR6, RZ ;  /* 0x00000006cac57c10 */ /* 0x020fe2000ff1e0ff */
[----:B------:R-:W-:Y:S03]  /*63c0*/  UMOV UR6, UR11 ;  /* 0x0000000b00067c82 */ /* 0x000fe60008000000 */
        /* <DEDUP_REMOVED lines=134> */
.L_x_796:
        /* <DEDUP_REMOVED lines=17> */
[----:B-1----:R-:W-:Y:S02]  /*6d40*/  SHF.R.S32.HI R5, RZ, 0x1f, R117 ;  /* 0x0000001fff057819 */ /* 0x002fe40000011475 */
[----:B------:R-:W-:Y:S02]  /*6d50*/  F2FP.PACK_AB R48, R49, R48 ;  /* 0x000000303130723e */ /* 0x000fe400000000ff */
[----:B------:R-:W-:-:S02]  /*6d60*/  LEA.HI R3, R5, R117, RZ, 0x2 ;  /* 0x0000007505037211 */ /* 0x000fc400078f10ff */
[----:B------:R-:W-:Y:S02]  /*6d70*/  LEA.HI R37, R5, R117, RZ, 0x5 ;  /* 0x0000007505257211 */ /* 0x000fe400078f28ff */
[--C-:B------:R-:W-:Y:S02]  /*6d80*/  SHF.R.S32.HI R6, RZ, 0x2, R3.reuse ;  /* 0x00000002ff067819 */ /* 0x100fe40000011403 */
[----:B------:R-:W-:Y:S02]  /*6d90*/  SHF.R.S32.HI R0, RZ, 0x1f, R3 ;  /* 0x0000001fff007819 */ /* 0x000fe40000011403 */
[----:B------:R-:W-:Y:S02]  /*6da0*/  SHF.R.S32.HI R25, RZ, 0x5, R37 ;  /* 0x00000005ff197819 */ /* 0x000fe40000011425 */
[----:B------:R-:W-:Y:S02]  /*6db0*/  LEA.HI R0, R0, R6, RZ, 0x3 ;  /* 0x0000000600007211 */ /* 0x000fe400078f18ff */
[----:B------:R-:W-:-:S02]  /*6dc0*/  LEA.HI R2, R37, R25, RZ, 0x1 ;  /* 0x0000001925027211 */ /* 0x000fc400078f08ff */
[----:B------:R-:W-:Y:S02]  /*6dd0*/  LOP3.LUT R0, R0, 0xfffffff8, RZ, 0xc0, !PT ;  /* 0xfffffff800007812 */ /* 0x000fe400078ec0ff */
[----:B------:R-:W-:Y:S02]  /*6de0*/  LEA.HI R5, R5, R117, RZ, 0x6 ;  /* 0x0000007505057211 */ /* 0x000fe400078f30ff */
[----:B------:R-:W-:Y:S01]  /*6df0*/  LOP3.LUT R3, R3, 0x3ffffffc, RZ, 0xc0, !PT ;  /* 0x3ffffffc03037812 */ /* 0x000fe200078ec0ff */
[----:B------:R-:W-:Y:S01]  /*6e00*/  IMAD.IADD R6, R6, 0x1, -R0 ;  /* 0x0000000106067824 */ /* 0x000fe200078e0a00 */
[----:B------:R-:W-:Y:S02]  /*6e10*/  LOP3.LUT R4, R2, 0x1ffffe, RZ, 0xc0, !PT ;  /* 0x001ffffe02047812 */ /* 0x000fe400078ec0ff */
[----:B------:R-:W-:Y:S01]  /*6e20*/  SHF.R.U32.HI R5, RZ, 0x3, R5 ;  /* 0x00000003ff057819 */ /* 0x000fe20000011605 */
[C---:B------:R-:W-:Y:S01]  /*6e30*/  IMAD.SHL.U32 R0, R6.reuse, 0x40, RZ ;  /* 0x0000004006007824 */ /* 0x040fe200078e00ff */
[----:B------:R-:W-:Y:S01]  /*6e40*/  LOP3.LUT P0, RZ, R6, 0x4, RZ, 0xc0, !PT ;  /* 0x0000000406ff7812 */ /* 0x000fe2000780c0ff */
[----:B------:R-:W-:Y:S01]  /*6e50*/  IMAD.IADD R2, R117, 0x1, -R3 ;  /* 0x0000000175027824 */ /* 0x000fe200078e0a03 */
[----:B------:R-:W-:Y:S01]  /*6e60*/  F2FP.PACK_AB R50, R51, R50 ;  /* 0x000000323332723e */ /* 0x000fe200000000ff */
[----:B------:R-:W-:Y:S01]  /*6e70*/  IMAD.IADD R3, R25, 0x1, -R4 ;  /* 0x0000000119037824 */ /* 0x000fe200078e0a04 */
[----:B------:R-:W-:-:S02]  /*6e80*/  LOP3.LUT R0, R0, 0x1c0, RZ, 0xc0, !PT ;  /* 0x000001c000007812 */ /* 0x000fc400078ec0ff */
[----:B------:R-:W-:Y:S01]  /*6e90*/  F2FP.PACK_AB R40, R41, R40 ;  /* 0x000000282928723e */ /* 0x000fe200000000ff */
[----:B------:R-:W-:Y:S01]  /*6ea0*/  IMAD R2, R3, 0x200, R2 ;  /* 0x0000020003027824 */ /* 0x000fe200078e0202 */
[----:B------:R-:W-:Y:S02]  /*6eb0*/  LOP3.LUT R4, R0, 0x18, R5, 0xf8, !PT ;  /* 0x0000001800047812 */ /* 0x000fe400078ef805 */
[----:B------:R-:W-:Y:S02]  /*6ec0*/  SHF.R.U32.HI R0, RZ, 0x3, R0 ;  /* 0x00000003ff007819 */ /* 0x000fe40000011600 */
[----:B------:R-:W-:Y:S02]  /*6ed0*/  F2FP.PACK_AB R42, R43, R42 ;  /* 0x0000002a2b2a723e */ /* 0x000fe400000000ff */
[----:B------:R-:W-:Y:S02]  /*6ee0*/  LOP3.LUT R0, R4, R0, RZ, 0x3c, !PT ;  /* 0x0000000004007212 */ /* 0x000fe400078e3cff */
[----:B------:R-:W-:-:S02]  /*6ef0*/  F2FP.PACK_AB R44, R45, R44 ;  /* 0x0000002c2d2c723e */ /* 0x000fc400000000ff */
[----:B------:R-:W-:Y:S01]  /*6f00*/  F2FP.PACK_AB R46, R47, R46 ;  /* 0x0000002e2f2e723e */ /* 0x000fe200000000ff */
[----:B------:R-:W-:Y:S01]  /*6f10*/  IMAD.U32 R0, R2, 0x2, R0 ;  /* 0x0000000202007824 */ /* 0x000fe200078e0000 */
[----:B------:R-:W-:Y:S02]  /*6f20*/  F2FP.PACK_AB R52, R53, R52 ;  /* 0x000000343534723e */ /* 0x000fe400000000ff */
[----:B------:R-:W-:Y:S01]  /*6f30*/  F2FP.PACK_AB R54, R55, R54 ;  /* 0x000000363736723e */ /* 0x000fe200000000ff */
[----:B------:R-:W-:Y:S01]  /*6f40*/  IMAD.SHL.U32 R0, R0, 0x2, RZ ;  /* 0x0000000200007824 */ /* 0x000fe200078e00ff */
[----:B------:R-:W-:Y:S01]  /*6f50*/  BAR.SYNC.DEFER_BLOCKING 0x1, 0x100 ;  /* 0x0044000000007b1d */ /* 0x000fe20000010000 */
[----:B------:R-:W-:Y:S02]  /*6f60*/  F2FP.PACK_AB R64, R65, R64 ;  /* 0x000000404140723e */ /* 0x000fe400000000ff */
[----:B------:R-:W-:Y:S02]  /*6f70*/  F2FP.PACK_AB R66, R67, R66 ;  /* 0x000000424342723e */ /* 0x000fe400000000ff */
[----:B------:R-:W-:-:S02]  /*6f80*/  IADD3 R2, R0, 0x40, RZ ;  /* 0x0000004000027810 */ /* 0x000fc40007ffe0ff */
[----:B------:R-:W-:Y:S02]  /*6f90*/  @P0 IADD3 R2, R0, -0x40, RZ ;  /* 0xffffffc000020810 */ /* 0x000fe40007ffe0ff */
        /* <DEDUP_REMOVED lines=123> */
.L_x_809:
        /* <DEDUP_REMOVED lines=61> */
.L_x_811:
[----:B--234-:R-:W-:Y:S05]  /*7b20*/  BSYNC B0 ;  /* 0x0000000000007941 */ /* 0x01cfea0003800000 */
.L_x_810:
        /* <DEDUP_REMOVED lines=17> */
.L_x_813:
[----:B------:R-:W-:Y:S05]  /*7c40*/  BSYNC B0 ;  /* 0x0000000000007941 */ /* 0x000fea0003800000 */
.L_x_812:
        /* <DEDUP_REMOVED lines=17> */
.L_x_815:
[----:B------:R-:W-:Y:S05]  /*7d60*/  BSYNC B0 ;  /* 0x0000000000007941 */ /* 0x000fea0003800000 */
.L_x_814:
        /* <DEDUP_REMOVED lines=16> */
.L_x_817:
[----:B------:R-:W-:Y:S05]  /*7e70*/  BSYNC B0 ;  /* 0x0000000000007941 */ /* 0x000fea0003800000 */
.L_x_816:
        /* <DEDUP_REMOVED lines=16> */
.L_x_819:
[----:B------:R-:W-:Y:S05]  /*7f80*/  BSYNC B0 ;  /* 0x0000000000007941 */ /* 0x000fea0003800000 */
.L_x_818:
        /* <DEDUP_REMOVED lines=16> */
.L_x_821:
[----:B------:R-:W-:Y:S05]  /*8090*/  BSYNC B0 ;  /* 0x0000000000007941 */ /* 0x000fea0003800000 */
.L_x_820:
        /* <DEDUP_REMOVED lines=16> */
.L_x_823:
[----:B------:R-:W-:Y:S05]  /*81a0*/  BSYNC B0 ;  /* 0x0000000000007941 */ /* 0x000fea0003800000 */
.L_x_822:
        /* <DEDUP_REMOVED lines=16> */
.L_x_825:
[----:B------:R-:W-:Y:S05]  /*82b0*/  BSYNC B0 ;  /* 0x0000000000007941 */ /* 0x000fea0003800000 */
.L_x_824:
        /* <DEDUP_REMOVED lines=19> */
.L_x_827:
[----:B------:R-:W-:Y:S05]  /*83f0*/  BSYNC B0 ;  /* 0x0000000000007941 */ /* 0x000fea0003800000 */
.L_x_826:
        /* <DEDUP_REMOVED lines=15> */
.L_x_829:
[----:B------:R-:W-:Y:S05]  /*84f0*/  BSYNC B0 ;  /* 0x0000000000007941 */ /* 0x000fea0003800000 */
.L_x_828:
        /* <DEDUP_REMOVED lines=15> */
.L_x_831:
[----:B------:R-:W-:Y:S05]  /*85f0*/  BSYNC B0 ;  /* 0x0000000000007941 */ /* 0x000fea0003800000 */
.L_x_830:
        /* <DEDUP_REMOVED lines=14> */
.L_x_833:
[----:B------:R-:W-:Y:S05]  /*86e0*/  BSYNC B0 ;  /* 0x0000000000007941 */ /* 0x000fea0003800000 */
.L_x_832:
        /* <DEDUP_REMOVED lines=14> */
.L_x_835:
[----:B------:R-:W-:Y:S05]  /*87d0*/  BSYNC B0 ;  /* 0x0000000000007941 */ /* 0x000fea0003800000 */
.L_x_834:
        /* <DEDUP_REMOVED lines=14> */
.L_x_837:
[----:B------:R-:W-:Y:S05]  /*88c0*/  BSYNC B0 ;  /* 0x0000000000007941 */ /* 0x000fea0003800000 */
.L_x_836:
        /* <DEDUP_REMOVED lines=14> */
.L_x_839:
[----:B------:R-:W-:Y:S05]  /*89b0*/  BSYNC B0 ;  /* 0x0000000000007941 */ /* 0x000fea0003800000 */
.L_x_838:
        /* <DEDUP_REMOVED lines=14> */
.L_x_808:
        /* <DEDUP_REMOVED lines=19> */
.L_x_840:
        /* <DEDUP_REMOVED lines=38> */
.L_x_842:
[----:B------:R-:W-:Y:S05]  /*8e30*/  BSYNC B0 ;  /* 0x0000000000007941 */ /* 0x000fea0003800000 */
.L_x_841:
        /* <DEDUP_REMOVED lines=17> */
.L_x_844:
[----:B------:R-:W-:Y:S05]  /*8f50*/  BSYNC B0 ;  /* 0x0000000000007941 */ /* 0x000fea0003800000 */
.L_x_843:
        /* <DEDUP_REMOVED lines=17> */
.L_x_846:
[----:B------:R-:W-:Y:S05]  /*9070*/  BSYNC B0 ;  /* 0x0000000000007941 */ /* 0x000fea0003800000 */
.L_x_845:
        /* <DEDUP_REMOVED lines=16> */
.L_x_848:
[----:B------:R-:W-:Y:S05]  /*9180*/  BSYNC B0 ;  /* 0x0000000000007941 */ /* 0x000fea0003800000 */
.L_x_847:
        /* <DEDUP_REMOVED lines=16> */
.L_x_850:
[----:B------:R-:W-:Y:S05]  /*9290*/  BSYNC B0 ;  /* 0x0000000000007941 */ /* 0x000fea0003800000 */
.L_x_849:
        /* <DEDUP_REMOVED lines=16> */
.L_x_852:
[----:B------:R-:W-:Y:S05]  /*93a0*/  BSYNC B0 ;  /* 0x0000000000007941 */ /* 0x000fea0003800000 */
.L_x_851:
        /* <DEDUP_REMOVED lines=16> */
.L_x_854:
[----:B------:R-:W-:Y:S05]  /*94b0*/  BSYNC B0 ;  /* 0x0000000000007941 */ /* 0x000fea0003800000 */
.L_x_853:
        /* <DEDUP_REMOVED lines=16> */
.L_x_856:
[----:B------:R-:W-:Y:S05]  /*95c0*/  BSYNC B0 ;  /* 0x0000000000007941 */ /* 0x000fea0003800000 */
.L_x_855:
        /* <DEDUP_REMOVED lines=19> */
.L_x_858:
[----:B------:R-:W-:Y:S05]  /*9700*/  BSYNC B0 ;  /* 0x0000000000007941 */ /* 0x000fea0003800000 */
.L_x_857:
        /* <DEDUP_REMOVED lines=15> */
.L_x_860:
[----:B------:R-:W-:Y:S05]  /*9800*/  BSYNC B0 ;  /* 0x0000000000007941 */ /* 0x000fea0003800000 */
.L_x_859:
        /* <DEDUP_REMOVED lines=15> */
.L_x_862:
[----:B------:R-:W-:Y:S05]  /*9900*/  BSYNC B0 ;  /* 0x0000000000007941 */ /* 0x000fea0003800000 */
.L_x_861:
        /* <DEDUP_REMOVED lines=14> */
.L_x_864:
[----:B------:R-:W-:Y:S05]  /*99f0*/  BSYNC B0 ;  /* 0x0000000000007941 */ /* 0x000fea0003800000 */
.L_x_863:
        /* <DEDUP_REMOVED lines=14> */
.L_x_866:
[----:B------:R-:W-:Y:S05]  /*9ae0*/  BSYNC B0 ;  /* 0x0000000000007941 */ /* 0x000fea0003800000 */
.L_x_865:
        /* <DEDUP_REMOVED lines=14> */
.L_x_868:
[----:B------:R-:W-:Y:S05]  /*9bd0*/  BSYNC B0 ;  /* 0x0000000000007941 */ /* 0x000fea0003800000 */
.L_x_867:
        /* <DEDUP_REMOVED lines=14> */
.L_x_870:
[----:B------:R-:W-:Y:S05]  /*9cc0*/  BSYNC B0 ;  /* 0x0000000000007941 */ /* 0x000fea0003800000 */
.L_x_869:
        /* <DEDUP_REMOVED lines=14> */
.L_x_871:
        /* <DEDUP_REMOVED lines=13> */
.L_x_1167:


//--------------------- .text._ZN7cutlass13device_kernelIN5flash19enable_sm80_to_sm89INS1_16FlashAttnBwdSm80INS1_25CollectiveMainloopBwdSm80ILi1ELi1EN4cute5tupleIJNS5_1CILi64EEES8_NS7_ILi256EEEEEENS_6half_tEfNS_4arch4Sm80ELb0ELb1ELb1ELb1ELb0ELb0ELb0ELb0ELi2ELi4ELi2ELi2ELb0EEENS1_24CollectiveEpilogueBwdGQAISA_fSD_Li256ELb1ELb0EEENS1_19SingleTileSchedulerILb1ELb0ELb0ELi64EEEEEEEEEvNT_6ParamsE --------------------------
	.section	.text._ZN7cutlass13device_kernelIN5flash19enable_sm80_to_sm89INS1_16FlashAttnBwdSm80INS1_25CollectiveMainloopBwdSm80ILi1ELi1EN4cute5tupleIJNS5_1CILi64EEES8_NS7_ILi256EEEEEENS_6half_tEfNS_4arch4Sm80ELb0ELb1ELb1ELb1ELb0ELb0ELb0ELb0ELi2ELi4ELi2ELi2ELb0EEENS1_24CollectiveEpilogueBwdGQAISA_fSD_Li256ELb1ELb0EEENS1_19SingleTileSchedulerILb1ELb0ELb0ELi64EEEEEEEEEvNT_6ParamsE,"ax",@progbits
	.sectioninfo	@"SHI_REGISTERS=255"
	.align	128
.text._ZN7cutlass13device_kernelIN5flash19enable_sm80_to_sm89INS1_16FlashAttnBwdSm80INS1_25CollectiveMainloopBwdSm80ILi1ELi1EN4cute5tupleIJNS5_1CILi64EEES8_NS7_ILi256EEEEEENS_6half_tEfNS_4arch4Sm80ELb0ELb1ELb1ELb1ELb0ELb0ELb0ELb0ELi2ELi4ELi2ELi2ELb0EEENS1_24CollectiveEpilogueBwdGQAISA_fSD_Li256ELb1ELb0EEENS1_19SingleTileSchedulerILb1ELb0ELb0ELi64EEEEEEEEEvNT_6ParamsE:
        .type           _ZN7cutlass13device_kernelIN5flash19enable_sm80_to_sm89INS1_16FlashAttnBwdSm80INS1_25CollectiveMainloopBwdSm80ILi1ELi1EN4cute5tupleIJNS5_1CILi64EEES8_NS7_ILi256EEEEEENS_6half_tEfNS_4arch4Sm80ELb0ELb1ELb1ELb1ELb0ELb0ELb0ELb0ELi2ELi4ELi2ELi2ELb0EEENS1_24CollectiveEpilogueBwdGQAISA_fSD_Li256ELb1ELb0EEENS1_19SingleTileSchedulerILb1ELb0ELb0ELi64EEEEEEEEEvNT_6ParamsE,@function
        .size           _ZN7cutlass13device_kernelIN5flash19enable_sm80_to_sm89INS1_16FlashAttnBwdSm80INS1_25CollectiveMainloopBwdSm80ILi1ELi1EN4cute5tupleIJNS5_1CILi64EEES8_NS7_ILi256EEEEEENS_6half_tEfNS_4arch4Sm80ELb0ELb1ELb1ELb1ELb0ELb0ELb0ELb0ELi2ELi4ELi2ELi2ELb0EEENS1_24CollectiveEpilogueBwdGQAISA_fSD_Li256ELb1ELb0EEENS1_19SingleTileSchedulerILb1ELb0ELb0ELi64EEEEEEEEEvNT_6ParamsE,(.L_x_1168 - _ZN7cutlass13device_kernelIN5flash19enable_sm80_to_sm89INS1_16FlashAttnBwdSm80INS1_25CollectiveMainloopBwdSm80ILi1ELi1EN4cute5tupleIJNS5_1CILi64EEES8_NS7_ILi256EEEEEENS_6half_tEfNS_4arch4Sm80ELb0ELb1ELb1ELb1ELb0ELb0ELb0ELb0ELi2ELi4ELi2ELi2ELb0EEENS1_24CollectiveEpilogueBwdGQAISA_fSD_Li256ELb1ELb0EEENS1_19SingleTileSchedulerILb1ELb0ELb0ELi64EEEEEEEEEvNT_6ParamsE)
        .other          _ZN7cutlass13device_kernelIN5flash19enable_sm80_to_sm89INS1_16FlashAttnBwdSm80INS1_25CollectiveMainloopBwdSm80ILi1ELi1EN4cute5tupleIJNS5_1CILi64EEES8_NS7_ILi256EEEEEENS_6half_tEfNS_4arch4Sm80ELb0ELb1ELb1ELb1ELb0ELb0ELb0ELb0ELi2ELi4ELi2ELi2ELb0EEENS1_24CollectiveEpilogueBwdGQAISA_fSD_Li256ELb1ELb0EEENS1_19SingleTileSchedulerILb1ELb0ELb0ELi64EEEEEEEEEvNT_6ParamsE,@"STO_CUDA_ENTRY STV_DEFAULT"
_ZN7cutlass13device_kernelIN5flash19enable_sm80_to_sm89INS1_16FlashAttnBwdSm80INS1_25CollectiveMainloopBwdSm80ILi1ELi1EN4cute5tupleIJNS5_1CILi64EEES8_NS7_ILi256EEEEEENS_6half_tEfNS_4arch4Sm80ELb0ELb1ELb1ELb1ELb0ELb0ELb0ELb0ELi2ELi4ELi2ELi2ELb0EEENS1_24CollectiveEpilogueBwdGQAISA_fSD_Li256ELb1ELb0EEENS1_19SingleTileSchedulerILb1ELb0ELb0ELi64EEEEEEEEEvNT_6ParamsE:
        /* <DEDUP_REMOVED lines=18> */
.L_x_873:
        /* <DEDUP_REMOVED lines=8> */
.L_x_875:
[----:B------:R-:W-:Y:S02]  /*01a0*/  MOV R0, c[0x0][0x3ac] ;  /* 0x0000eb0000007a02 */ /* 0x000fe40000000f00 */
.L_x_874:
[----:B------:R-:W-:-:S06]  /*01b0*/  USHF.L.U32 UR9, UR6, 0x6, URZ ;  /* 0x0000000606097899 */ /* 0x000fcc000800063f */
[----:B-----5:R-:W-:-:S04]  /*01c0*/  ISETP.LE.AND P0, PT, R0, UR9, PT ;  /* 0x0000000900007c0c */ /* 0x020fc8000bf03270 */
[----:B------:R-:W-:-:S05]  /*01d0*/  SEL R0, R5, 0xffffffff, !P0 ;  /* 0xffffffff05007807 */ /* 0x000fca0004000000 */
[----:B------:R2:W-:Y:S01]  /*01e0*/  STL [R1+0x3c], R0 ;  /* 0x00003c0001007387 */ /* 0x0005e20000100800 */
[----:B------:R-:W-:Y:S05]  /*01f0*/  BRA `(.L_x_876) ;  /* 0x0000012000007947 */ /* 0x000fea0003800000 */
.L_x_872:
[----:B--2-4-:R-:W-:-:S04]  /*0200*/  ISETP.NE.U32.AND P0, PT, RZ, c[0x0][0x3c8], PT ;  /* 0x0000f200ff007a0c */ /* 0x014fc80003f05070 */
[----:B------:R-:W-:-:S13]  /*0210*/  ISETP.NE.AND.EX P0, PT, RZ, c[0x0][0x3cc], PT, P0 ;  /* 0x0000f300ff007a0c */ /* 0x000fda0003f05300 */
[----:B------:R-:W-:Y:S05]  /*0220*/  @!P0 BRA `(.L_x_877) ;  /* 0x0000002000008947 */ /* 0x000fea0003800000 */
[----:B------:R1:W5:Y:S01]  /*0230*/  LDG.E R0, [R2.64] ;  /* 0x0000000c02007981 */ /* 0x000362000c1e1900 */
[----:B------:R-:W-:Y:S05]  /*0240*/  BRA `(.L_x_878) ;  /* 0x0000009000007947 */ /* 0x000fea0003800000 */
.L_x_877:
        /* <DEDUP_REMOVED lines=8> */
.L_x_879:
[----:B------:R-:W-:Y:S02]  /*02d0*/  MOV R0, c[0x0][0x3ac] ;  /* 0x0000eb0000007a02 */ /* 0x000fe40000000f00 */
.L_x_878:
[----:B------:R-:W-:-:S06]  /*02e0*/  USHF.L.U32 UR9, UR6, 0x6, URZ ;  /* 0x0000000606097899 */ /* 0x000fcc000800063f */
[----:B-----5:R-:W-:-:S04]  /*02f0*/  ISETP.LE.AND P0, PT, R0, UR9, PT ;  /* 0x0000000900007c0c */ /* 0x020fc8000bf03270 */
[----:B------:R-:W-:-:S05]  /*0300*/  SEL R0, R5, 0xffffffff, !P0 ;  /* 0xffffffff05007807 */ /* 0x000fca0004000000 */
[----:B------:R2:W-:Y:S04]  /*0310*/  STL [R1+0x3c], R0 ;  /* 0x00003c0001007387 */ /* 0x0005e80000100800 */
.L_x_876:
        /* <DEDUP_REMOVED lines=19> */
[----:B------:R-:W-:Y:S01]  /*0450*/  CS2R R14, SRZ ;  /* 0x00000000000e7805 */ /* 0x000fe2000001ff00 */
[----:B------:R-:W-:Y:S02]  /*0460*/  IMAD.MOV.U32 R84, RZ, RZ, RZ ;  /* 0x000000ffff547224 */ /* 0x000fe400078e00ff */
        /* <DEDUP_REMOVED lines=16> */
.L_x_880:
[----:B--2---:R-:W-:-:S04]  /*0570*/  ISETP.NE.U32.AND P0, PT, RZ, c[0x0][0x2e0], PT ;  /* 0x0000b800ff007a0c */ /* 0x004fc80003f05070 */
[----:B------:R-:W-:-:S13]  /*0580*/  ISETP.NE.AND.EX P0, PT, RZ, c[0x0][0x2e4], PT, P0 ;  /* 0x0000b900ff007a0c */ /* 0x000fda0003f05300 */
[----:B------:R-:W-:Y:S05]  /*0590*/  @!P0 BRA `(.L_x_881) ;  /* 0x0000004000008947 */ /* 0x000fea0003800000 */
[----:B------:R-:W-:-:S05]  /*05a0*/  IMAD.WIDE R2, R149, R9, c[0x0][0x2e0] ;  /* 0x0000b80095027625 */ /* 0x000fca00078e0209 */
[----:B------:R-:W2:Y:S02]  /*05b0*/  LDG.E R0, [R2.64] ;  /* 0x0000000c02007981 */ /* 0x000ea4000c1e1900 */
[----:B--2---:R1:W2:Y:S02]  /*05c0*/  R2UR UR14, R0 ;  /* 0x00000000000e73c2 */ /* 0x0042a400000e0000 */
[----:B-12---:R-:W-:Y:S05]  /*05d0*/  BRA `(.L_x_882) ;  /* 0x0000006000007947 */ /* 0x006fea0003800000 */
.L_x_881:
[----:B------:R-:W-:Y:S05]  /*05e0*/  @!P2 BRA `(.L_x_882) ;  /* 0x000000500000a947 */ /* 0x000fea0003800000 */
[----:B------:R1:W2:Y:S04]  /*05f0*/  LDG.E R0, [R2.64] ;  /* 0x0000000c02007981 */ /* 0x0002a8000c1e1900 */
[----:B-1----:R-:W3:Y:S01]  /*0600*/  LDG.E R2, [R2.64+0x4] ;  /* 0x0000040c02027981 */ /* 0x002ee2000c1e1900 */
[----:B--2---:R-:W1:Y:S08]  /*0610*/  R2UR UR14, R0 ;  /* 0x00000000000e73c2 */ /* 0x004e7000000e0000 */
[----:B---3--:R-:W1:Y:S02]  /*0620*/  R2UR UR4, R2 ;  /* 0x00000000020473c2 */ /* 0x008e6400000e0000 */
[----:B-1----:R-:W-:-:S06]  /*0630*/  UIADD3 UR14, -UR14, UR4, URZ ;  /* 0x000000040e0e7290 */ /* 0x002fcc000fffe13f */
.L_x_882:
        /* <DEDUP_REMOVED lines=15> */
.L_x_883:
        /* <DEDUP_REMOVED lines=81> */
[----:B------:R-:W-:Y:S01]  /*0c40*/  IMAD.SHL.U32 R20, R150, 0x4, RZ ;  /* 0x0000000496147824 */ /* 0x000fe200078e00ff */
[----:B------:R-:W-:Y:S01]  /*0c50*/  ISETP.NE.AND P0, PT, R0, 0x1, PT ;  /* 0x000000010000780c */ /* 0x000fe20003f05270 */
[----:B------:R-:W-:Y:S01]  /*0c60*/  IMAD.MOV.U32 R0, RZ, RZ, R148 ;  /* 0x000000ffff007224 */ /* 0x000fe200078e0094 */
[-C--:B------:R-:W-:Y:S01]  /*0c70*/  LEA.HI R10, R35, R150.reuse, RZ, 0x3 ;  /* 0x00000096230a7211 */ /* 0x080fe200078f18ff */
[----:B------:R-:W-:Y:S01]  /*0c80*/  USHF.R.S32.HI UR10, URZ, 0x1f, UR11 ;  /* 0x0000001f3f0a7899 */ /* 0x000fe2000801140b */
[C---:B------:R-:W-:Y:S01]  /*0c90*/  SEL R11, R149.reuse, RZ, !P2 ;  /* 0x000000ff950b7207 */ /* 0x040fe20005000000 */
[----:B------:R-:W-:Y:S01]  /*0ca0*/  ULDC.64 UR4, c[0x0][0x178] ;  /* 0x00005e0000047ab9 */ /* 0x000fe20000000a00 */
        /* <DEDUP_REMOVED lines=8> */
[----:B------:R-:W-:Y:S01]  /*0d30*/  SEL R21, R149, RZ, !P1 ;  /* 0x000000ff95157207 */ /* 0x000fe20004800000 */
[----:B------:R-:W-:Y:S01]  /*0d40*/  UIMAD UR5, UR11, UR5, UR15 ;  /* 0x000000050b0572a4 */ /* 0x000fe2000f8e020f */
[----:B------:R-:W-:Y:S01]  /*0d50*/  LEA.HI R33, R35, R150, RZ, 0x2 ;  /* 0x0000009623217211 */ /* 0x000fe200078f10ff */
[----:B------:R-:W-:Y:S01]  /*0d60*/  IMAD.SHL.U32 R2, R32, 0x8, RZ ;  /* 0x0000000820027824 */ /* 0x000fe200078e00ff */
[----:B------:R-:W-:Y:S01]  /*0d70*/  @P0 SHF.R.U32.HI R0, RZ, c[0x0][0x250], R3 ;  /* 0x00009400ff000a19 */ /* 0x000fe20000011603 */
[----:B------:R-:W-:Y:S01]  /*0d80*/  UIADD3 UR5, UR19, UR5, URZ ;  /* 0x0000000513057290 */ /* 0x000fe2000fffe03f */
[----:B------:R-:W-:Y:S01]  /*0d90*/  IADD3 R10, P0, R248, R14, RZ ;  /* 0x0000000ef80a7210 */ /* 0x000fe20007f1e0ff */
[----:B------:R-:W-:Y:S01]  /*0da0*/  USHF.L.U32 UR17, UR11, 0x6, URZ ;  /* 0x000000060b117899 */ /* 0x000fe2000800063f */
[----:B------:R-:W-:Y:S01]  /*0db0*/  SHF.R.S32.HI R4, RZ, 0x1f, R0 ;  /* 0x0000001fff047819 */ /* 0x000fe20000011400 */
[----:B------:R-:W-:Y:S01]  /*0dc0*/  IMAD.MOV.U32 R246, RZ, RZ, 0x20 ;  /* 0x00000020fff67424 */ /* 0x000fe200078e00ff */
[----:B------:R-:W-:Y:S01]  /*0dd0*/  SHF.R.S32.HI R3, RZ, 0x1f, R2 ;  /* 0x0000001fff037819 */ /* 0x000fe20000011402 */
[----:B------:R-:W-:Y:S01]  /*0de0*/  USHF.R.S32.HI UR15, URZ, 0x1f, UR17 ;  /* 0x0000001f3f0f7899 */ /* 0x000fe20008011411 */
[----:B------:R-:W-:Y:S01]  /*0df0*/  IADD3 R29, R2, 0x40, RZ ;  /* 0x00000040021d7810 */ /* 0x000fe20007ffe0ff */
[----:B------:R-:W-:Y:S01]  /*0e00*/  IMAD R5, R4, c[0x0][0x1e0], RZ ;  /* 0x0000780004057a24 */ /* 0x000fe200078e02ff */
[----:B------:R-:W-:Y:S01]  /*0e10*/  ISETP.GE.AND P5, PT, R2, c[0x0][0x1cc], PT ;  /* 0x0000730002007a0c */ /* 0x000fe20003fa6270 */
[----:B------:R-:W-:Y:S01]  /*0e20*/  IMAD R4, R4, c[0x0][0x1b0], RZ ;  /* 0x00006c0004047a24 */ /* 0x000fe200078e02ff */
[----:B------:R-:W-:Y:S01]  /*0e30*/  ISETP.GE.AND P4, PT, R29, c[0x0][0x1cc], PT ;  /* 0x000073001d007a0c */ /* 0x000fe20003f86270 */
[----:B------:R-:W-:Y:S01]  /*0e40*/  IMAD R8, R0, c[0x0][0x1e4], R5 ;  /* 0x0000790000087a24 */ /* 0x000fe200078e0205 */
[----:B------:R-:W-:Y:S01]  /*0e50*/  IADD3 R28, R2, 0x80, RZ ;  /* 0x00000080021c7810 */ /* 0x000fe20007ffe0ff */
[----:B------:R-:W-:Y:S01]  /*0e60*/  IMAD R9, R0, c[0x0][0x1b4], R4 ;  /* 0x00006d0000097a24 */ /* 0x000fe200078e0204 */
[----:B------:R-:W-:Y:S01]  /*0e70*/  IADD3 R27, R2, 0xc0, RZ ;  /* 0x000000c0021b7810 */ /* 0x000fe20007ffe0ff */
[--C-:B------:R-:W-:Y:S01]  /*0e80*/  IMAD.WIDE.U32 R6, R0, c[0x0][0x1e0], R2.reuse ;  /* 0x0000780000067a25 */ /* 0x100fe200078e0002 */
[----:B------:R-:W-:Y:S01]  /*0e90*/  ISETP.GE.AND P3, PT, R28, c[0x0][0x1cc], PT ;  /* 0x000073001c007a0c */ /* 0x000fe20003f66270 */
[----:B------:R-:W-:Y:S01]  /*0ea0*/  CS2R R146, SRZ ;  /* 0x0000000000927805 */ /* 0x000fe2000001ff00 */
[----:B------:R-:W-:Y:S01]  /*0eb0*/  CS2R R144, SRZ ;  /* 0x0000000000907805 */ /* 0x000fe2000001ff00 */
[----:B------:R-:W-:Y:S01]  /*0ec0*/  IMAD.WIDE.U32 R4, R0, c[0x0][0x1b0], R2 ;  /* 0x00006c0000047a25 */ /* 0x000fe200078e0002 */
[C---:B------:R-:W-:Y:S01]  /*0ed0*/  SEL R0, R19.reuse, RZ, !P2 ;  /* 0x000000ff13007207 */ /* 0x040fe20005000000 */
[----:B------:R-:W-:Y:S01]  /*0ee0*/  CS2R R142, SRZ ;  /* 0x00000000008e7805 */ /* 0x000fe2000001ff00 */
[----:B------:R-:W-:Y:S01]  /*0ef0*/  SEL R19, R19, RZ, !P1 ;  /* 0x000000ff13137207 */ /* 0x000fe20004800000 */
[----:B------:R-:W-:Y:S01]  /*0f00*/  IMAD.IADD R7, R7, 0x1, R8 ;  /* 0x0000000107077824 */ /* 0x000fe200078e0208 */
[----:B------:R-:W-:Y:S01]  /*0f10*/  ISETP.GE.AND P1, PT, R27, c[0x0][0x19c], PT ;  /* 0x000067001b007a0c */ /* 0x000fe20003f26270 */
        /* <DEDUP_REMOVED lines=15> */
[----:B------:R-:W-:Y:S01]  /*1010*/  CS2R R124, SRZ ;  /* 0x00000000007c7805 */ /* 0x000fe2000001ff00 */
[----:B------:R-:W-:Y:S01]  /*1020*/  CS2R R122, SRZ ;  /* 0x00000000007a7805 */ /* 0x000fe2000001ff00 */
[----:B------:R-:W-:Y:S01]  /*1030*/  CS2R R120, SRZ ;  /* 0x0000000000787805 */ /* 0x000fe2000001ff00 */
[----:B------:R-:W-:Y:S01]  /*1040*/  IMAD.X R11, R18, 0x1, R15, P0 ;  /* 0x00000001120b7824 */ /* 0x000fe200000e060f */
[C---:B------:R-:W-:Y:S01]  /*1050*/  IADD3 R16, P0, R248.reuse, R16, RZ ;  /* 0x00000010f8107210 */ /* 0x040fe20007f1e0ff */
[----:B------:R-:W-:Y:S01]  /*1060*/  IMAD.U32 R4, RZ, RZ, UR6 ;  /* 0x00000006ff047e24 */ /* 0x000fe2000f8e00ff */
[----:B------:R-:W-:Y:S01]  /*1070*/  CS2R R118, SRZ ;  /* 0x0000000000767805 */ /* 0x000fe2000001ff00 */
[----:B------:R-:W-:Y:S01]  /*1080*/  IMAD.IADD R7, R7, 0x1, R0 ;  /* 0x0000000107077824 */ /* 0x000fe200078e0200 */
[----:B------:R-:W-:Y:S01]  /*1090*/  CS2R R116, SRZ ;  /* 0x0000000000747805 */ /* 0x000fe2000001ff00 */
[----:B------:R-:W-:Y:S01]  /*10a0*/  IMAD.SHL.U32 R0, R248, 0x40, RZ ;  /* 0x00000040f8007824 */ /* 0x000fe200078e00ff */
[----:B------:R-:W-:Y:S01]  /*10b0*/  CS2R R114, SRZ ;  /* 0x0000000000727805 */ /* 0x000fe2000001ff00 */
        /* <DEDUP_REMOVED lines=23> */
[----:B------:R-:W-:Y:S01]  /*1230*/  CS2R R94, SRZ ;  /* 0x00000000005e7805 */ /* 0x000fe2000001ff00 */
[----:B------:R-:W-:Y:S01]  /*1240*/  IMAD.X R17, R18, 0x1, R17, P0 ;  /* 0x0000000112117824 */ /* 0x000fe200000e0611 */
[----:B------:R-:W-:Y:S01]  /*1250*/  LEA R6, P0, R8, c[0x0][0x190], 0x1 ;  /* 0x0000640008067a11 */ /* 0x000fe200078008ff */
[----:B------:R-:W-:Y:S01]  /*1260*/  IMAD.IADD R7, R9, 0x1, R13 ;  /* 0x0000000109077824 */ /* 0x000fe200078e020d */
[----:B------:R-:W-:Y:S01]  /*1270*/  LEA.HI.X R5, R10, c[0x0][0x1c4], R0, 0x1, P2 ;  /* 0x000071000a057a11 */ /* 0x000fe200010f0c00 */
[----:B------:R-:W-:Y:S01]  /*1280*/  IMAD.MOV.U32 R9, RZ, RZ, c[0x0][0x1d8] ;  /* 0x00007600ff097624 */ /* 0x000fe200078e00ff */
[----:B------:R-:W-:Y:S01]  /*1290*/  LEA.HI R10, R35, R150, RZ, 0x6 ;  /* 0x00000096230a7211 */ /* 0x000fe200078f30ff */
[----:B------:R-:W-:Y:S01]  /*12a0*/  IMAD.MOV.U32 R11, RZ, RZ, c[0x0][0x1dc] ;  /* 0x00007700ff0b7624 */ /* 0x000fe200078e00ff */
[----:B------:R-:W-:Y:S01]  /*12b0*/  LEA.HI.X R7, R8, c[0x0][0x194], R7, 0x1, P0 ;  /* 0x0000650008077a11 */ /* 0x000fe200000f0c07 */
[----:B------:R-:W-:Y:S01]  /*12c0*/  IMAD.MOV.U32 R14, RZ, RZ, c[0x0][0x1a8] ;  /* 0x00006a00ff0e7624 */ /* 0x000fe200078e00ff */
[----:B------:R-:W-:Y:S01]  /*12d0*/  LEA R8, P0, R9, R4, 0x6 ;  /* 0x0000000409087211 */ /* 0x000fe200078030ff */
[----:B------:R-:W-:Y:S01]  /*12e0*/  IMAD R15, R22, c[0x0][0x180], RZ ;  /* 0x00006000160f7a24 */ /* 0x000fe200078e02ff */
[----:B------:R-:W-:Y:S01]  /*12f0*/  SHF.R.S32.HI R30, RZ, 0x6, R10 ;  /* 0x00000006ff1e7819 */ /* 0x000fe2000001140a */
[----:B------:R-:W-:Y:S01]  /*1300*/  IMAD R10, R17, c[0x0][0x178], RZ ;  /* 0x00005e00110a7a24 */ /* 0x000fe200078e02ff */
[----:B------:R-:W-:Y:S01]  /*1310*/  IADD3 R0, -R248, UR16, RZ ;  /* 0x00000010f8007c10 */ /* 0x000fe2000fffe1ff */
[----:B------:R-:W-:Y:S01]  /*1320*/  IMAD R15, R148, c[0x0][0x184], R15 ;  /* 0x00006100940f7a24 */ /* 0x000fe200078e020f */
[----:B------:R-:W-:Y:S01]  /*1330*/  LEA.HI.X R9, R9, R5, R11, 0x6, P0 ;  /* 0x0000000509097211 */ /* 0x000fe200000f340b */
[----:B------:R-:W-:Y:S01]  /*1340*/  IMAD R11, R30, 0x200, R12 ;  /* 0x000002001e0b7824 */ /* 0x000fe200078e020c */
[----:B------:R-:W-:Y:S01]  /*1350*/  ISETP.LT.OR P0, PT, R0, 0x1, P5 ;  /* 0x000000010000780c */ /* 0x000fe20002f01670 */
[----:B------:R-:W-:Y:S01]  /*1360*/  IMAD R10, R16, c[0x0][0x17c], R10 ;  /* 0x00005f00100a7a24 */ /* 0x000fe200078e020a */
[----:B------:R-:W-:Y:S01]  /*1370*/  ISETP.LT.OR P6, PT, R0, 0x1, P4 ;  /* 0x000000010000780c */ /* 0x000fe200027c1670 */
[----:B------:R-:W-:Y:S01]  /*1380*/  IMAD.WIDE.U32 R12, R16, c[0x0][0x178], R2 ;  /* 0x00005e00100c7a25 */ /* 0x000fe200078e0002 */
[C---:B------:R-:W-:Y:S01]  /*1390*/  ISETP.LT.OR P5, PT, R0.reuse, 0x21, P5 ;  /* 0x000000210000780c */ /* 0x040fe20002fa1670 */
[----:B------:R-:W-:Y:S01]  /*13a0*/  CS2R R92, SRZ ;  /* 0x00000000005c7805 */ /* 0x000fe2000001ff00 */
[----:B------:R-:W-:Y:S01]  /*13b0*/  ISETP.LT.OR P4, PT, R0, 0x21, P4 ;  /* 0x000000210000780c */ /* 0x000fe20002781670 */
[----:B------:R-:W-:Y:S01]  /*13c0*/  IMAD.SHL.U32 R240, R11, 0x2, RZ ;  /* 0x000000020bf07824 */ /* 0x000fe200078e00ff */
[----:B------:R-:W-:Y:S01]  /*13d0*/  SHF.R.S32.HI R18, RZ, 0x1f, R84 ;  /* 0x0000001fff127819 */ /* 0x000fe20000011454 */
[----:B------:R-:W-:Y:S01]  /*13e0*/  IMAD.IADD R13, R13, 0x1, R10 ;  /* 0x000000010d0d7824 */ /* 0x000fe200078e020a */
[----:B------:R-:W-:Y:S01]  /*13f0*/  LEA R10, P2, R14, R6, 0x6 ;  /* 0x000000060e0a7211 */ /* 0x000fe200078430ff */
[----:B------:R-:W-:Y:S01]  /*1400*/  IMAD.MOV.U32 R11, RZ, RZ, c[0x0][0x1ac] ;  /* 0x00006b00ff0b7624 */ /* 0x000fe200078e00ff */
[----:B------:R-:W-:Y:S01]  /*1410*/  CS2R R90, SRZ ;  /* 0x00000000005a7805 */ /* 0x000fe2000001ff00 */
[----:B------:R-:W-:Y:S01]  /*1420*/  @!PT LDS RZ, [RZ] ;  /* 0x00000000fffff984 */ /* 0x000fe20000000800 */
[----:B------:R-:W-:Y:S01]  /*1430*/  @!PT LDS RZ, [RZ] ;  /* 0x00000000fffff984 */ /* 0x000fe20000000800 */
[----:B------:R-:W-:Y:S01]  /*1440*/  @!PT LDS RZ, [RZ] ;  /* 0x00000000fffff984 */ /* 0x000fe20000000800 */
[----:B------:R1:W-:Y:S01]  /*1450*/  LDGSTS.E.BYPASS.LTC128B.128 [R240+0x8080], [R4.64], !P0 ;  /* 0x0808000004f07fae */ /* 0x0003e2000c101d4c */
[----:B------:R-:W-:Y:S01]  /*1460*/  ISETP.LT.OR P0, PT, R0, 0x1, P3 ;  /* 0x000000010000780c */ /* 0x000fe20001f01670 */
[----:B------:R-:W-:Y:S01]  /*1470*/  IMAD.WIDE.U32 R12, R148, c[0x0][0x180], R12 ;  /* 0x00006000940c7a25 */ /* 0x000fe200078e000c */
[----:B------:R-:W-:Y:S01]  /*1480*/  LEA.HI.X R11, R14, R7, R11, 0x6, P2 ;  /* 0x000000070e0b7211 */ /* 0x000fe200010f340b */
[----:B------:R1:W-:Y:S01]  /*1490*/  LDGSTS.E.BYPASS.LTC128B.128 [R240+0xa080], [R4.64+0x80], !P6 ;  /* 0x0a08008004f07fae */ /* 0x0003e2000f101d4c */
[----:B------:R-:W-:Y:S01]  /*14a0*/  ISETP.GE.AND P2, PT, R27, c[0x0][0x1cc], PT ;  /* 0x000073001b007a0c */ /* 0x000fe20003f46270 */
[----:B------:R-:W-:Y:S01]  /*14b0*/  IMAD.IADD R13, R13, 0x1, R15 ;  /* 0x000000010d0d7824 */ /* 0x000fe200078e020f */
[C---:B------:R-:W-:Y:S01]  /*14c0*/  ISETP.LT.OR P3, PT, R0.reuse, 0x21, P3 ;  /* 0x000000210000780c */ /* 0x040fe20001f61670 */
[----:B------:R-:W-:Y:S01]  /*14d0*/  IMAD R17, R17, c[0x0][0x208], RZ ;  /* 0x0000820011117a24 */ /* 0x000fe200078e02ff */
[C---:B------:R-:W-:Y:S01]  /*14e0*/  ISETP.LT.OR P6, PT, R0.reuse, 0x1, P2 ;  /* 0x000000010000780c */ /* 0x040fe200017c1670 */
[----:B------:R-:W-:Y:S01]  /*14f0*/  IMAD.WIDE.U32 R24, R21, c[0x0][0x188], R12 ;  /* 0x0000620015187a25 */ /* 0x000fe200078e000c */
[----:B------:R-:W-:Y:S01]  /*1500*/  ISETP.LT.OR P2, PT, R0, 0x21, P2 ;  /* 0x000000210000780c */ /* 0x000fe20001741670 */
[----:B------:R-:W-:Y:S01]  /*1510*/  CS2R R88, SRZ ;  /* 0x0000000000587805 */ /* 0x000fe2000001ff00 */
[----:B------:R-:W-:Y:S01]  /*1520*/  CS2R R86, SRZ ;  /* 0x0000000000567805 */ /* 0x000fe2000001ff00 */
[----:B------:R1:W-:Y:S01]  /*1530*/  LDGSTS.E.BYPASS.LTC128B.128 [R240+0xc080], [R4.64+0x100], !P0 ;  /* 0x0c08010004f07fae */ /* 0x0003e2000c101d4c */
[C---:B------:R-:W-:Y:S01]  /*1540*/  IADD3 R14, P0, R20.reuse, R84, RZ ;  /* 0x00000054140e7210 */ /* 0x040fe20007f1e0ff */
[----:B------:R-:W-:Y:S01]  /*1550*/  CS2R R82, SRZ ;  /* 0x0000000000527805 */ /* 0x000fe2000001ff00 */
[----:B------:R-:W-:Y:S01]  /*1560*/  CS2R R80, SRZ ;  /* 0x0000000000507805 */ /* 0x000fe2000001ff00 */
[----:B------:R2:W-:Y:S01]  /*1570*/  STL.64 [R1+0x8], R24 ;  /* 0x0000081801007387 */ /* 0x0005e20000100a00 */
[----:B------:R-:W-:Y:S01]  /*1580*/  LEA.HI.X.SX32 R15, R20, R18, 0x1, P0 ;  /* 0x00000012140f7211 */ /* 0x000fe200000f0eff */
[C---:B------:R-:W-:Y:S01]  /*1590*/  IMAD R20, R16.reuse, c[0x0][0x20c], R17 ;  /* 0x0000830010147a24 */ /* 0x040fe200078e0211 */
[----:B------:R-:W-:Y:S01]  /*15a0*/  CS2R R78, SRZ ;  /* 0x00000000004e7805 */ /* 0x000fe2000001ff00 */
[----:B------:R1:W-:Y:S01]  /*15b0*/  LDGSTS.E.BYPASS.LTC128B.128 [R240+0xe080], [R4.64+0x180], !P6 ;  /* 0x0e08018004f07fae */ /* 0x0003e2000f101d4c */
[----:B------:R-:W-:Y:S01]  /*15c0*/  IMAD.WIDE.U32 R16, R16, c[0x0][0x208], R2 ;  /* 0x0000820010107a25 */ /* 0x000fe200078e0002 */
[----:B------:R-:W-:Y:S01]  /*15d0*/  CS2R R76, SRZ ;  /* 0x00000000004c7805 */ /* 0x000fe2000001ff00 */
[----:B------:R-:W-:Y:S01]  /*15e0*/  CS2R R74, SRZ ;  /* 0x00000000004a7805 */ /* 0x000fe2000001ff00 */
[----:B------:R3:W-:Y:S01]  /*15f0*/  LDGSTS.E.BYPASS.LTC128B.128 [R240+0x9080], [R8.64], !P5 ;  /* 0x0908000008f07fae */ /* 0x0007e2000e901d4c */
[----:B------:R-:W-:Y:S01]  /*1600*/  IMAD R3, R19, c[0x0][0x188], RZ ;  /* 0x0000620013037a24 */ /* 0x000fe200078e02ff */
[----:B------:R-:W-:Y:S01]  /*1610*/  CS2R R72, SRZ ;  /* 0x0000000000487805 */ /* 0x000fe2000001ff00 */
[----:B------:R-:W-:Y:S01]  /*1620*/  IMAD R18, R22, c[0x0][0x270], RZ ;  /* 0x00009c0016127a24 */ /* 0x000fe200078e02ff */
        /* <DEDUP_REMOVED lines=10> */
[----:B------:R-:W-:Y:S01]  /*16d0*/  IMAD R18, R148, c[0x0][0x274], R18 ;  /* 0x00009d0094127a24 */ /* 0x000fe200078e0212 */
[C---:B------:R-:W-:Y:S01]  /*16e0*/  ISETP.LT.OR P0, PT, R0.reuse, 0x1, P3 ;  /* 0x000000010000780c */ /* 0x040fe20001f01670 */
[----:B------:R4:W-:Y:S01]  /*16f0*/  STL [R1+0x14], R23 ;  /* 0x0000141701007387 */ /* 0x0009e20000100800 */
[C---:B------:R-:W-:Y:S01]  /*1700*/  ISETP.LT.OR P6, PT, R0.reuse, 0x1, P2 ;  /* 0x000000010000780c */ /* 0x040fe200017c1670 */
[----:B------:R-:W-:Y:S01]  /*1710*/  CS2R R68, SRZ ;  /* 0x0000000000447805 */ /* 0x000fe2000001ff00 */
[C---:B------:R-:W-:Y:S01]  /*1720*/  ISETP.LT.OR P4, PT, R0.reuse, 0x21, P4 ;  /* 0x000000210000780c */ /* 0x040fe20002781670 */
[----:B------:R-:W-:Y:S01]  /*1730*/  CS2R R66, SRZ ;  /* 0x0000000000427805 */ /* 0x000fe2000001ff00 */
[C---:B------:R-:W-:Y:S01]  /*1740*/  ISETP.LT.OR P3, PT, R0.reuse, 0x21, P3 ;  /* 0x000000210000780c */ /* 0x040fe20001f61670 */
[----:B------:R5:W-:Y:S01]  /*1750*/  LDGSTS.E.BYPASS.LTC128B.128 [R240+0x80], [R6.64], !P5 ;  /* 0x0008000006f07fae */ /* 0x000be2000e901d4c */
[C---:B------:R-:W-:Y:S01]  /*1760*/  ISETP.LT.OR P5, PT, R0.reuse, 0x1, P1 ;  /* 0x000000010000780c */ /* 0x040fe20000fa1670 */
[----:B-1----:R-:W-:Y:S01]  /*1770*/  IMAD.U32 R4, RZ, RZ, UR18 ;  /* 0x00000012ff047e24 */ /* 0x002fe2000f8e00ff */
[C---:B------:R-:W-:Y:S01]  /*1780*/  ISETP.LT.OR P2, PT, R0.reuse, 0x21, P2 ;  /* 0x000000210000780c */ /* 0x040fe20001741670 */
[----:B------:R-:W-:Y:S01]  /*1790*/  IMAD.U32 R5, RZ, RZ, UR19 ;  /* 0x00000013ff057e24 */ /* 0x000fe2000f8e00ff */
[----:B------:R-:W-:Y:S01]  /*17a0*/  ISETP.LT.OR P1, PT, R0, 0x21, P1 ;  /* 0x000000210000780c */ /* 0x000fe20000f21670 */
[----:B------:R-:W-:Y:S01]  /*17b0*/  IMAD.U32 R5, RZ, RZ, UR5 ;  /* 0x00000005ff057e24 */ /* 0x000fe2000f8e00ff */
[----:B------:R5:W-:Y:S01]  /*17c0*/  LDGSTS.E.BYPASS.LTC128B.128 [R240+0x2080], [R6.64+0x80], !P0 ;  /* 0x0208008006f07fae */ /* 0x000be2000c101d4c */
[C---:B------:R-:W-:Y:S01]  /*17d0*/  LEA R3, P0, R4.reuse, R24, 0x6 ;  /* 0x0000001804037211 */ /* 0x040fe200078030ff */
[----:B------:R-:W-:Y:S01]  /*17e0*/  IMAD.U32 R0, RZ, RZ, UR17 ;  /* 0x00000011ff007e24 */ /* 0x000fe2000f8e00ff */
[-C--:B--2---:R-:W-:Y:S01]  /*17f0*/  LEA.HI R24, R35, R150.reuse, RZ, 0x4 ;  /* 0x0000009623187211 */ /* 0x084fe200078f20ff */
[----:B------:R5:W-:Y:S01]  /*1800*/  LDGSTS.E.BYPASS.LTC128B.128 [R240+0x4080], [R6.64+0x100], !P6 ;  /* 0x0408010006f07fae */ /* 0x000be2000f101d4c */
[----:B------:R-:W-:Y:S01]  /*1810*/  LEA.HI.X R5, R4, R23, R5, 0x6, P0 ;  /* 0x0000001704057211 */ /* 0x000fe200000f3405 */
[----:B------:R-:W-:Y:S01]  /*1820*/  ULDC.64 UR4, c[0x0][0x208] ;  /* 0x0000820000047ab9 */ /* 0x000fe20000000a00 */
[C---:B------:R-:W-:Y:S01]  /*1830*/  LEA R4, P0, R3.reuse, c[0x0][0x160], 0x1 ;  /* 0x0000580003047a11 */ /* 0x040fe200078008ff */
[----:B------:R5:W-:Y:S01]  /*1840*/  LDGSTS.E.BYPASS.LTC128B.128 [R240+0x6080], [R6.64+0x180], !P5 ;  /* 0x0608018006f07fae */ /* 0x000be2000e901d4c */
[----:B------:R-:W-:Y:S01]  /*1850*/  IADD3 R0, -R0, UR8, -R248 ;  /* 0x0000000800007c10 */ /* 0x000fe2000fffe9f8 */
[----:B---3--:R-:W-:Y:S01]  /*1860*/  IMAD.WIDE.U32 R8, R148, c[0x0][0x270], R14 ;  /* 0x00009c0094087a25 */ /* 0x008fe200078e000e */
[----:B------:R-:W-:Y:S01]  /*1870*/  LEA.HI.X R5, R3, c[0x0][0x164], R5, 0x1, P0 ;  /* 0x0000590003057a11 */ /* 0x000fe200000f0c05 */
[----:B------:R1:W-:Y:S01]  /*1880*/  LDGSTS.E.BYPASS.LTC128B.128 [R240+0x1080], [R10.64], !P4 ;  /* 0x010800000af07fae */ /* 0x0003e2000e101d4c */
[----:B------:R-:W-:Y:S01]  /*1890*/  ISETP.GE.AND P6, PT, R29, c[0x0][0x16c], PT ;  /* 0x00005b001d007a0c */ /* 0x000fe20003fc6270 */
[----:B------:R-:W-:Y:S01]  /*18a0*/  IMAD.IADD R13, R9, 0x1, R18 ;  /* 0x00000001090d7824 */ /* 0x000fe200078e0212 */
[----:B------:R-:W-:Y:S01]  /*18b0*/  ISETP.GE.AND P5, PT, R28, c[0x0][0x16c], PT ;  /* 0x00005b001c007a0c */ /* 0x000fe20003fa6270 */
[----:B------:R1:W-:Y:S01]  /*18c0*/  LDGSTS.E.BYPASS.LTC128B.128 [R240+0x3080], [R10.64+0x80], !P3 ;  /* 0x030800800af07fae */ /* 0x0003e2000d901d4c */
[----:B------:R-:W-:Y:S01]  /*18d0*/  ISETP.GE.AND P4, PT, R27, c[0x0][0x16c], PT ;  /* 0x00005b001b007a0c */ /* 0x000fe20003f86270 */
[----:B------:R-:W-:Y:S01]  /*18e0*/  IMAD.MOV.U32 R12, RZ, RZ, R8 ;  /* 0x000000ffff0c7224 */ /* 0x000fe200078e0008 */
[----:B------:R-:W-:Y:S01]  /*18f0*/  ISETP.LT.OR P3, PT, R0, 0x1, P5 ;  /* 0x000000010000780c */ /* 0x000fe20002f61670 */
[----:B------:R1:W-:Y:S01]  /*1900*/  LDGSTS.E.BYPASS.LTC128B.128 [R240+0x5080], [R10.64+0x100], !P2 ;  /* 0x050801000af07fae */ /* 0x0003e2000d101d4c */
[----:B------:R-:W-:Y:S01]  /*1910*/  ISETP.GE.AND P2, PT, R2, c[0x0][0x16c], PT ;  /* 0x00005b0002007a0c */ /* 0x000fe20003f46270 */
[----:B------:R-:W-:Y:S01]  /*1920*/  IMAD.IADD R9, R17, 0x1, R20 ;  /* 0x0000000111097824 */ /* 0x000fe200078e0214 */
[----:B------:R-:W-:Y:S01]  /*1930*/  SHF.R.S32.HI R236, RZ, 0x4, R24 ;  /* 0x00000004ffec7819 */ /* 0x000fe20000011418 */
[----:B------:R1:W-:Y:S01]  /*1940*/  LDGSTS.E.BYPASS.LTC128B.128 [R240+0x7080], [R10.64+0x180], !P1 ;  /* 0x070801800af07fae */ /* 0x0003e2000c901d4c */
[C---:B------:R-:W-:Y:S01]  /*1950*/  ISETP.LT.OR P1, PT, R0.reuse, 0x1, P6 ;  /* 0x000000010000780c */ /* 0x040fe20003721670 */
[----:B------:R-:W-:Y:S01]  /*1960*/  IMAD.MOV.U32 R8, RZ, RZ, R16 ;  /* 0x000000ffff087224 */ /* 0x000fe200078e0010 */
[----:B------:R-:W-:Y:S01]  /*1970*/  ISETP.LT.OR P6, PT, R0, 0x21, P6 ;  /* 0x000000210000780c */ /* 0x000fe200037c1670 */
[----:B------:R-:W0:Y:S01]  /*1980*/  LDGDEPBAR ;  /* 0x00000000000079af */ /* 0x000e220000000000 */
[----:B----4-:R-:W-:Y:S01]  /*1990*/  IMAD R23, R22, c[0x0][0x238], RZ ;  /* 0x00008e0016177a24 */ /* 0x010fe200078e02ff */
[----:B------:R-:W-:Y:S01]  /*19a0*/  UIMAD UR10, UR10, UR4, URZ ;  /* 0x000000040a0a72a4 */ /* 0x000fe2000f8e023f */
[----:B------:R-:W-:Y:S01]  /*19b0*/  IMAD.WIDE.U32 R36, R21, c[0x0][0x278], R12 ;  /* 0x00009e0015247a25 */ /* 0x000fe200078e000c */
[----:B------:R-:W-:Y:S01]  /*19c0*/  UIMAD.WIDE.U32 UR18, UR11, UR4, URZ ;  /* 0x000000040b1272a5 */ /* 0x000fe2000f8e003f */
[----:B------:R-:W-:Y:S01]  /*19d0*/  ISETP.LT.OR P5, PT, R0, 0x21, P5 ;  /* 0x000000210000780c */ /* 0x000fe20002fa1670 */
[----:B------:R-:W-:Y:S01]  /*19e0*/  UIMAD UR10, UR11, UR5, UR10 ;  /* 0x000000050b0a72a4 */ /* 0x000fe2000f8e020a */
[----:B-----5:R-:W-:Y:S01]  /*19f0*/  IMAD.SHL.U32 R6, R84, 0x100, RZ ;  /* 0x0000010054067824 */ /* 0x020fe200078e00ff */
[----:B------:R2:W-:Y:S01]  /*1a00*/  STL.64 [R1+0x20], R36 ;  /* 0x0000202401007387 */ /* 0x0005e20000100a00 */
[C---:B------:R-:W-:Y:S01]  /*1a10*/  IMAD.WIDE.U32 R8, R148.reuse, c[0x0][0x210], R8 ;  /* 0x0000840094087a25 */ /* 0x040fe200078e0008 */
[----:B------:R-:W-:Y:S01]  /*1a20*/  SHF.R.S32.HI R25, RZ, 0x2, R33 ;  /* 0x00000002ff197819 */ /* 0x000fe20000011421 */
[----:B------:R-:W-:Y:S01]  /*1a30*/  UIADD3 UR10, UR19, UR10, URZ ;  /* 0x0000000a130a7290 */ /* 0x000fe2000fffe03f */
[----:B------:R-:W-:Y:S01]  /*1a40*/  SHF.R.S32.HI R3, RZ, 0x1f, R6 ;  /* 0x0000001fff037819 */ /* 0x000fe20000011406 */
[----:B------:R-:W-:Y:S01]  /*1a50*/  IMAD.WIDE.U32 R14, R148, c[0x0][0x288], R14 ;  /* 0x0000a200940e7a25 */ /* 0x000fe200078e000e */
[----:B------:R-:W-:Y:S01]  /*1a60*/  IADD3 R6, P0, R6, R150, RZ ;  /* 0x0000009606067210 */ /* 0x000fe20007f1e0ff */
[----:B------:R-:W-:Y:S01]  /*1a70*/  CS2R R84, SRZ ;  /* 0x0000000000547805 */ /* 0x000fe2000001ff00 */
[----:B------:R-:W-:Y:S01]  /*1a80*/  SHF.R.S32.HI R20, RZ, 0x1f, R33 ;  /* 0x0000001fff147819 */ /* 0x000fe20000011421 */
[----:B------:R-:W-:Y:S01]  /*1a90*/  IMAD R23, R148, c[0x0][0x23c], R23 ;  /* 0x00008f0094177a24 */ /* 0x000fe200078e0217 */
[----:B------:R-:W-:Y:S01]  /*1aa0*/  LEA.HI.X.SX32 R7, R150, R3, 0x1, P0 ;  /* 0x0000000396077211 */ /* 0x000fe200000f0eff */
[----:B------:R-:W-:Y:S01]  /*1ab0*/  IMAD R3, R19, c[0x0][0x278], RZ ;  /* 0x00009e0013037a24 */ /* 0x000fe200078e02ff */
[C---:B------:R-:W-:Y:S01]  /*1ac0*/  ISETP.LT.OR P0, PT, R0.reuse, 0x1, P2 ;  /* 0x000000010000780c */ /* 0x040fe20001701670 */
[----:B------:R-:W-:Y:S01]  /*1ad0*/  CS2R R64, SRZ ;  /* 0x0000000000407805 */ /* 0x000fe2000001ff00 */
[----:B------:R-:W-:Y:S01]  /*1ae0*/  ISETP.LT.OR P2, PT, R0, 0x21, P2 ;  /* 0x000000210000780c */ /* 0x000fe20001741670 */
[----:B-1----:R-:W-:Y:S01]  /*1af0*/  IMAD R10, R22, c[0x0][0x288], RZ ;  /* 0x0000a200160a7a24 */ /* 0x002fe200078e02ff */
[----:B------:R-:W-:Y:S01]  /*1b00*/  CS2R R62, SRZ ;  /* 0x00000000003e7805 */ /* 0x000fe2000001ff00 */
[----:B------:R-:W-:Y:S01]  /*1b10*/  IMAD.WIDE.U32 R16, R148, c[0x0][0x238], R6 ;  /* 0x00008e0094107a25 */ /* 0x000fe200078e0006 */
[----:B------:R-:W-:Y:S01]  /*1b20*/  CS2R R60, SRZ ;  /* 0x00000000003c7805 */ /* 0x000fe2000001ff00 */
[----:B------:R-:W-:Y:S01]  /*1b30*/  CS2R R58, SRZ ;  /* 0x00000000003a7805 */ /* 0x000fe2000001ff00 */
[----:B------:R-:W-:Y:S01]  /*1b40*/  CS2R R56, SRZ ;  /* 0x0000000000387805 */ /* 0x000fe2000001ff00 */
[----:B------:R-:W-:Y:S01]  /*1b50*/  IMAD.MOV.U32 R7, RZ, RZ, c[0x0][0x178] ;  /* 0x00005e00ff077624 */ /* 0x000fe200078e00ff */
[----:B------:R-:W-:Y:S01]  /*1b60*/  CS2R R54, SRZ ;  /* 0x0000000000367805 */ /* 0x000fe2000001ff00 */
[----:B------:R-:W-:Y:S01]  /*1b70*/  IMAD R11, R22, c[0x0][0x210], RZ ;  /* 0x00008400160b7a24 */ /* 0x000fe200078e02ff */
[----:B------:R-:W-:Y:S01]  /*1b80*/  CS2R R52, SRZ ;  /* 0x0000000000347805 */ /* 0x000fe2000001ff00 */
[----:B------:R1:W-:Y:S01]  /*1b90*/  LDGSTS.E.BYPASS.LTC128B.128 [R240+0x10080], [R4.64], !P0 ;  /* 0x1008000004f07fae */ /* 0x0003e2000c101d4c */
[----:B------:R-:W-:Y:S01]  /*1ba0*/  ISETP.GT.AND P0, PT, R150, 0xf, PT ;  /* 0x0000000f9600780c */ /* 0x000fe20003f04270 */
[----:B------:R-:W-:Y:S01]  /*1bb0*/  IMAD R22, R148, c[0x0][0x28c], R10 ;  /* 0x0000a30094167a24 */ /* 0x000fe200078e020a */
[----:B------:R-:W-:Y:S01]  /*1bc0*/  CS2R R50, SRZ ;  /* 0x0000000000327805 */ /* 0x000fe2000001ff00 */
[----:B------:R1:W-:Y:S01]  /*1bd0*/  LDGSTS.E.BYPASS.LTC128B.128 [R240+0x12080], [R4.64+0x80], !P1 ;  /* 0x1208008004f07fae */ /* 0x0003e2000c901d4c */
[C---:B------:R-:W-:Y:S01]  /*1be0*/  ISETP.LT.OR P1, PT, R0.reuse, 0x1, P4 ;  /* 0x000000010000780c */ /* 0x040fe20002721670 */
[----:B------:R-:W-:Y:S01]  /*1bf0*/  IMAD.MOV.U32 R10, RZ, RZ, c[0x0][0x17c] ;  /* 0x00005f00ff0a7624 */ /* 0x000fe200078e00ff */
[----:B------:R-:W-:Y:S01]  /*1c00*/  ISETP.LT.OR P4, PT, R0, 0x21, P4 ;  /* 0x000000210000780c */ /* 0x000fe20002781670 */
[----:B------:R1:W-:Y:S01]  /*1c10*/  LDGSTS.E.BYPASS.LTC128B.128 [R240+0x14080], [R4.64+0x100], !P3 ;  /* 0x1408010004f07fae */ /* 0x0003e2000d901d4c */
[----:B------:R-:W-:Y:S01]  /*1c20*/  LEA R6, P3, R7, R4, 0x6 ;  /* 0x0000000407067211 */ /* 0x000fe200078630ff */
[----:B------:R-:W-:Y:S01]  /*1c30*/  IMAD R3, R21, c[0x0][0x27c], R3 ;  /* 0x00009f0015037a24 */ /* 0x000fe200078e0203 */
[----:B------:R-:W-:Y:S01]  /*1c40*/  CS2R R48, SRZ ;  /* 0x0000000000307805 */ /* 0x000fe2000001ff00 */
[----:B------:R-:W-:Y:S01]  /*1c50*/  IMAD R11, R148, c[0x0][0x214], R11 ;  /* 0x00008500940b7a24 */ /* 0x000fe200078e020b */
[----:B------:R-:W-:Y:S01]  /*1c60*/  LEA.HI.X R7, R7, R5, R10, 0x6, P3 ;  /* 0x0000000507077211 */ /* 0x000fe200018f340a */
[----:B------:R-:W-:Y:S01]  /*1c70*/  IMAD.IADD R18, R37, 0x1, R3 ;  /* 0x0000000125127824 */ /* 0x000fe200078e0203 */
[----:B------:R-:W-:Y:S01]  /*1c80*/  LEA.HI R10, R24, R236, RZ, 0x1 ;  /* 0x000000ec180a7211 */ /* 0x000fe200078f08ff */
[----:B------:R-:W-:Y:S01]  /*1c90*/  IMAD.IADD R3, R9, 0x1, R11 ;  /* 0x0000000109037824 */ /* 0x000fe200078e020b */
[----:B------:R-:W-:Y:S01]  /*1ca0*/  CS2R R46, SRZ ;  /* 0x00000000002e7805 */ /* 0x000fe2000001ff00 */
[----:B------:R1:W-:Y:S01]  /*1cb0*/  LDGSTS.E.BYPASS.LTC128B.128 [R240+0x16080], [R4.64+0x180], !P1 ;  /* 0x1608018004f07fae */ /* 0x0003e2000c901d4c */
[----:B------:R-:W-:Y:S01]  /*1cc0*/  LOP3.LUT R10, R10, 0xfffffffe, RZ, 0xc0, !PT ;  /* 0xfffffffe0a0a7812 */ /* 0x000fe200078ec0ff */
[----:B------:R-:W-:Y:S01]  /*1cd0*/  CS2R R44, SRZ ;  /* 0x00000000002c7805 */ /* 0x000fe2000001ff00 */
[----:B------:R-:W-:Y:S01]  /*1ce0*/  ISETP.GE.AND P1, PT, R2, c[0x0][0x16c], PT ;  /* 0x00005b0002007a0c */ /* 0x000fe20003f26270 */
[----:B------:R3:W-:Y:S01]  /*1cf0*/  STL [R1+0x38], R18 ;  /* 0x0000381201007387 */ /* 0x0007e20000100800 */
[----:B------:R-:W-:Y:S01]  /*1d00*/  CS2R R42, SRZ ;  /* 0x00000000002a7805 */ /* 0x000fe2000001ff00 */
[----:B------:R-:W-:Y:S01]  /*1d10*/  IMAD.IADD R236, R236, 0x1, -R10 ;  /* 0x00000001ecec7824 */ /* 0x000fe200078e0a0a */
[----:B------:R-:W-:Y:S01]  /*1d20*/  SEL R34, RZ, 0x1, P1 ;  /* 0x00000001ff227807 */ /* 0x000fe20000800000 */
[----:B------:R4:W-:Y:S01]  /*1d30*/  LDGSTS.E.BYPASS.LTC128B.128 [R240+0x11080], [R6.64], !P2 ;  /* 0x1108000006f07fae */ /* 0x0009e2000d101d4c */
[C---:B------:R-:W-:Y:S01]  /*1d40*/  ISETP.GE.AND P2, PT, R2.reuse, c[0x0][0x1fc], PT ;  /* 0x00007f0002007a0c */ /* 0x040fe20003f46270 */
[----:B------:R-:W-:Y:S01]  /*1d50*/  CS2R R40, SRZ ;  /* 0x0000000000287805 */ /* 0x000fe2000001ff00 */
[----:B------:R-:W-:Y:S01]  /*1d60*/  ISETP.GE.AND P1, PT, R29, c[0x0][0x1fc], PT ;  /* 0x00007f001d007a0c */ /* 0x000fe20003f26270 */
[----:B------:R4:W-:Y:S01]  /*1d70*/  LDGSTS.E.BYPASS.LTC128B.128 [R240+0x13080], [R6.64+0x80], !P6 ;  /* 0x1308008006f07fae */ /* 0x0009e2000f101d4c */
[----:B------:R-:W-:Y:S01]  /*1d80*/  ISETP.GE.AND P6, PT, R2, c[0x0][0x1fc], PT ;  /* 0x00007f0002007a0c */ /* 0x000fe20003fc6270 */
[----:B------:R-:W-:Y:S01]  /*1d90*/  IMAD.MOV.U32 R2, RZ, RZ, R8 ;  /* 0x000000ffff027224 */ /* 0x000fe200078e0008 */
[----:B------:R-:W-:Y:S01]  /*1da0*/  UISETP.GT.AND UP2, UPT, UR6, -0x1, UPT ;  /* 0xffffffff0600788c */ /* 0x000fe2000bf44270 */
[----:B------:R-:W-:Y:S01]  /*1db0*/  IMAD R8, R19, c[0x0][0x218], RZ ;  /* 0x0000860013087a24 */ /* 0x000fe200078e02ff */
[----:B------:R4:W-:Y:S01]  /*1dc0*/  LDGSTS.E.BYPASS.LTC128B.128 [R240+0x15080], [R6.64+0x100], !P5 ;  /* 0x1508010006f07fae */ /* 0x0009e2000e901d4c */
[----:B------:R-:W-:-:S02]  /*1dd0*/  ISETP.GE.AND P5, PT, R29, c[0x0][0x16c], PT ;  /* 0x00005b001d007a0c */ /* 0x000fc40003fa6270 */
[----:B------:R-:W-:Y:S01]  /*1de0*/  IMAD R10, R21, c[0x0][0x21c], R8 ;  /* 0x00008700150a7a24 */ /* 0x000fe200078e0208 */
[----:B------:R-:W-:Y:S01]  /*1df0*/  LEA.HI R8, R20, R25, RZ, 0x3 ;  /* 0x0000001914087211 */ /* 0x000fe200078f18ff */
[----:B------:R4:W-:Y:S01]  /*1e00*/  LDGSTS.E.BYPASS.LTC128B.128 [R240+0x17080], [R6.64+0x180], !P4 ;  /* 0x1708018006f07fae */ /* 0x0009e2000e101d4c */
[----:B------:R-:W-:Y:S02]  /*1e10*/  ISETP.GE.AND P4, PT, R27, c[0x0][0x16c], PT ;  /* 0x00005b001b007a0c */ /* 0x000fe40003f86270 */
[----:B-1----:R-:W-:Y:S01]  /*1e20*/  @!P0 IADD3 R4, P3, R36, UR17, RZ ;  /* 0x0000001124048c10 */ /* 0x002fe2000ff7e0ff */
[----:B--2---:R-:W-:Y:S01]  /*1e30*/  IMAD.WIDE.U32 R36, R21, c[0x0][0x218], R2 ;  /* 0x0000860015247a25 */ /* 0x004fe200078e0002 */
[----:B------:R-:W-:Y:S02]  /*1e40*/  SEL R243, RZ, 0x8, P4 ;  /* 0x00000008fff37807 */ /* 0x000fe40002000000 */
[----:B------:R-:W-:Y:S01]  /*1e50*/  @!P0 IADD3.X R5, R18, UR15, RZ, P3, !PT ;  /* 0x0000000f12058c10 */ /* 0x000fe20009ffe4ff */
[----:B------:R-:W-:Y:S01]  /*1e60*/  IMAD.U32 R2, RZ, RZ, UR10 ;  /* 0x0000000aff027e24 */ /* 0x000fe2000f8e00ff */
[----:B---3--:R-:W-:Y:S01]  /*1e70*/  LEA.HI R18, R35, R150, RZ, 0x5 ;  /* 0x0000009623127211 */ /* 0x008fe200078f28ff */
[----:B------:R-:W-:Y:S01]  /*1e80*/  IMAD.IADD R31, R37, 0x1, R10 ;  /* 0x00000001251f7824 */ /* 0x000fe200078e020a */
[C---:B------:R-:W-:Y:S01]  /*1e90*/  @!P0 LEA R12, P3, R4.reuse, c[0x0][0x258], 0x2 ;  /* 0x00009600040c8a11 */ /* 0x040fe200078610ff */
[----:B------:R-:W-:Y:S01]  /*1ea0*/  STL.64 [R1], R36 ;  /* 0x0000002401007387 */ /* 0x000fe20000100a00 */
[--C-:B------:R-:W-:Y:S01]  /*1eb0*/  SHF.R.S32.HI R11, RZ, 0x5, R18.reuse ;  /* 0x00000005ff0b7819 */ /* 0x100fe20000011412 */
[----:B------:R-:W-:Y:S01]  /*1ec0*/  USHF.L.U64.HI UR10, UR4, 0x5, UR5 ;  /* 0x00000005040a7899 */ /* 0x000fe20008010205 */
[----:B------:R-:W-:Y:S01]  /*1ed0*/  SHF.R.S32.HI R9, RZ, 0x1f, R18 ;  /* 0x0000001fff097819 */ /* 0x000fe20000011412 */
[----:B------:R1:W-:Y:S01]  /*1ee0*/  STL [R1+0x10], R31 ;  /* 0x0000101f01007387 */ /* 0x0003e20000100800 */
[----:B------:R-:W-:Y:S01]  /*1ef0*/  @!P0 LEA.HI.X R13, R4, c[0x0][0x25c], R5, 0x2, P3 ;  /* 0x00009700040d8a11 */ /* 0x000fe200018f1405 */
[----:B------:R-:W-:Y:S01]  /*1f00*/  IMAD.U32 R5, RZ, RZ, UR19 ;  /* 0x00000013ff057e24 */ /* 0x000fe2000f8e00ff */
[----:B------:R-:W-:Y:S01]  /*1f10*/  LEA.HI R5, R9, R11, RZ, 0x2 ;  /* 0x0000000b09057211 */ /* 0x000fe200078f10ff */
[----:B------:R-:W-:Y:S01]  /*1f20*/  IMAD.U32 R4, RZ, RZ, UR18 ;  /* 0x00000012ff047e24 */ /* 0x000fe2000f8e00ff */
[----:B------:R-:W-:-:S02]  /*1f30*/  ISETP.GE.AND P4, PT, R28, c[0x0][0x1fc], PT ;  /* 0x00007f001c007a0c */ /* 0x000fc40003f86270 */
[----:B------:R-:W-:Y:S02]  /*1f40*/  LOP3.LUT R9, R5, 0xfffffffc, RZ, 0xc0, !PT ;  /* 0xfffffffc05097812 */ /* 0x000fe400078ec0ff */
[----:B------:R-:W-:Y:S01]  /*1f50*/  LOP3.LUT R5, R8, 0xfffffff8, RZ, 0xc0, !PT ;  /* 0xfffffff808057812 */ /* 0x000fe200078ec0ff */
[----:B----4-:R-:W-:Y:S01]  /*1f60*/  IMAD.IADD R7, R15, 0x1, R22 ;  /* 0x000000010f077824 */ /* 0x010fe200078e0216 */
[C---:B------:R-:W-:Y:S01]  /*1f70*/  LEA R8, P3, R4.reuse, R36, 0x6 ;  /* 0x0000002404087211 */ /* 0x040fe200078630ff */
[----:B------:R-:W-:Y:S01]  /*1f80*/  IMAD.MOV.U32 R6, RZ, RZ, R14 ;  /* 0x000000ffff067224 */ /* 0x000fe200078e000e */
[----:B------:R-:W-:Y:S01]  /*1f90*/  SEL R15, RZ, 0xffffffff, P1 ;  /* 0xffffffffff0f7807 */ /* 0x000fe20000800000 */
[----:B------:R-:W-:Y:S01]  /*1fa0*/  IMAD.IADD R25, R25, 0x1, -R5 ;  /* 0x0000000119197824 */ /* 0x000fe200078e0a05 */
[----:B------:R-:W-:Y:S01]  /*1fb0*/  LEA.HI.X R2, R4, R31, R2, 0x6, P3 ;  /* 0x0000001f04027211 */ /* 0x000fe200018f3402 */
[----:B------:R-:W-:Y:S01]  /*1fc0*/  IMAD.WIDE.U32 R38, R21, c[0x0][0x290], R6 ;  /* 0x0000a40015267a25 */ /* 0x000fe200078e0006 */
[----:B------:R-:W-:-:S02]  /*1fd0*/  ISETP.GE.AND P3, PT, R28, c[0x0][0x16c], PT ;  /* 0x00005b001c007a0c */ /* 0x000fc40003f66270 */
[----:B------:R-:W-:Y:S01]  /*1fe0*/  LEA R4, P1, R8, c[0x0][0x1f0], 0x1 ;  /* 0x00007c0008047a11 */ /* 0x000fe200078208ff */
[----:B------:R-:W-:Y:S01]  /*1ff0*/  IMAD.SHL.U32 R6, R32, 0x40, RZ ;  /* 0x0000004020067824 */ /* 0x000fe200078e00ff */
[----:B------:R-:W-:Y:S01]  /*2000*/  LEA.HI R20, R11, R11, RZ, 0x1 ;  /* 0x0000000b0b147211 */ /* 0x000fe200078f08ff */
[----:B------:R-:W-:Y:S01]  /*2010*/  IMAD.SHL.U32 R7, R236, 0x20, RZ ;  /* 0x00000020ec077824 */ /* 0x000fe200078e00ff */
[----:B------:R-:W-:Y:S01]  /*2020*/  LEA.HI.X R5, R8, c[0x0][0x1f4], R2, 0x1, P1 ;  /* 0x00007d0008057a11 */ /* 0x000fe200008f0c02 */
[----:B------:R-:W-:Y:S01]  /*2030*/  IMAD.MOV.U32 R2, RZ, RZ, R16 ;  /* 0x000000ffff027224 */ /* 0x000fe200078e0010 */
[----:B-1----:R-:W-:Y:S01]  /*2040*/  SEL R31, RZ, 0xffffffff, P5 ;  /* 0xffffffffff1f7807 */ /* 0x002fe20002800000 */
[----:B------:R1:W-:Y:S01]  /*2050*/  STL.64 [R1+0x18], R38 ;  /* 0x0000182601007387 */ /* 0x0003e20000100a00 */
[----:B------:R-:W-:Y:S02]  /*2060*/  ISETP.GE.AND P5, PT, R29, c[0x0][0x1fc], PT ;  /* 0x00007f001d007a0c */ /* 0x000fe40003fa6270 */
[----:B------:R-:W-:-:S02]  /*2070*/  SEL R29, RZ, 0x4, P3 ;  /* 0x00000004ff1d7807 */ /* 0x000fc40001800000 */
[----:B------:R-:W-:Y:S02]  /*2080*/  ISETP.GE.AND P3, PT, R28, c[0x0][0x1fc], PT ;  /* 0x00007f001c007a0c */ /* 0x000fe40003f66270 */
[----:B------:R-:W-:Y:S02]  /*2090*/  SEL R28, RZ, 0x1, P2 ;  /* 0x00000001ff1c7807 */ /* 0x000fe40001000000 */
[----:B------:R-:W-:Y:S02]  /*20a0*/  ISETP.GE.AND P2, PT, R27, c[0x0][0x1fc], PT ;  /* 0x00007f001b007a0c */ /* 0x000fe40003f46270 */
[----:B------:R-:W-:Y:S01]  /*20b0*/  LOP3.LUT R3, R20, 0xfffffffe, RZ, 0xc0, !PT ;  /* 0xfffffffe14037812 */ /* 0x000fe200078ec0ff */
[C---:B------:R-:W-:Y:S01]  /*20c0*/  IMAD.IADD R20, R11.reuse, 0x1, -R9 ;  /* 0x000000010b147824 */ /* 0x040fe200078e0a09 */
[----:B------:R-:W-:Y:S02]  /*20d0*/  SEL R242, RZ, 0x8, P2 ;  /* 0x00000008fff27807 */ /* 0x000fe40001000000 */
[C---:B------:R-:W-:Y:S01]  /*20e0*/  ISETP.LT.OR P1, PT, R0.reuse, 0x1, P6 ;  /* 0x000000010000780c */ /* 0x040fe20003721670 */
[----:B------:R-:W-:Y:S01]  /*20f0*/  IMAD.IADD R26, R11, 0x1, -R3 ;  /* 0x000000010b1a7824 */ /* 0x000fe200078e0a03 */
[----:B------:R-:W-:Y:S01]  /*2100*/  ISETP.LT.OR P2, PT, R0, 0x1, P5 ;  /* 0x000000010000780c */ /* 0x000fe20002f41670 */
[----:B------:R-:W-:Y:S01]  /*2110*/  @!P0 IMAD.SHL.U32 R11, R150, 0x10, RZ ;  /* 0x00000010960b8824 */ /* 0x000fe200078e00ff */
[----:B------:R-:W-:Y:S01]  /*2120*/  LOP3.LUT R9, R18, 0xffffffe0, RZ, 0xc0, !PT ;  /* 0xffffffe012097812 */ /* 0x000fe200078ec0ff */
[----:B------:R-:W-:Y:S01]  /*2130*/  IMAD.IADD R3, R17, 0x1, R23 ;  /* 0x0000000111037824 */ /* 0x000fe200078e0217 */
[----:B------:R-:W-:-:S02]  /*2140*/  LOP3.LUT R8, R24, 0xfffffff0, RZ, 0xc0, !PT ;  /* 0xfffffff018087812 */ /* 0x000fc400078ec0ff */
[----:B------:R-:W-:Y:S01]  /*2150*/  SEL R22, RZ, 0x4, P3 ;  /* 0x00000004ff167807 */ /* 0x000fe20001800000 */
[C---:B------:R-:W-:Y:S01]  /*2160*/  IMAD.IADD R9, R150.reuse, 0x1, -R9 ;  /* 0x0000000196097824 */ /* 0x040fe200078e0a09 */
[----:B------:R-:W-:Y:S01]  /*2170*/  ISETP.GE.AND P3, PT, R27, c[0x0][0x1fc], PT ;  /* 0x00007f001b007a0c */ /* 0x000fe20003f66270 */
[----:B------:R-:W-:Y:S01]  /*2180*/  IMAD.IADD R8, R150, 0x1, -R8 ;  /* 0x0000000196087824 */ /* 0x000fe200078e0a08 */
[----:B------:R2:W-:Y:S01]  /*2190*/  @!P0 LDGSTS.E.BYPASS.LTC128B.128 [R11+0x20080], [R12.64] ;  /* 0x200800000c0b8fae */ /* 0x0005e2000b901d4c */
[C---:B------:R-:W-:Y:S01]  /*21a0*/  ISETP.LT.OR P6, PT, R0.reuse, 0x21, P6 ;  /* 0x000000210000780c */ /* 0x040fe200037c1670 */
[----:B------:R-:W-:Y:S01]  /*21b0*/  IMAD.WIDE.U32 R148, R21, c[0x0][0x240], R2 ;  /* 0x0000900015947a25 */ /* 0x000fe200078e0002 */
[----:B------:R-:W-:Y:S01]  /*21c0*/  ISETP.LT.OR P5, PT, R0, 0x21, P5 ;  /* 0x000000210000780c */ /* 0x000fe20002fa1670 */
[----:B------:R-:W0:Y:S01]  /*21d0*/  LDGDEPBAR ;  /* 0x00000000000079af */ /* 0x000e220000000000 */
[----:B------:R-:W-:Y:S01]  /*21e0*/  SHF.R.S32.HI R10, RZ, 0x1f, R8 ;  /* 0x0000001fff0a7819 */ /* 0x000fe20000011408 */
[----:B------:R-:W-:Y:S01]  /*21f0*/  IMAD.SHL.U32 R3, R248, 0x8, RZ ;  /* 0x00000008f8037824 */ /* 0x000fe200078e00ff */
[----:B------:R-:W-:Y:S01]  /*2200*/  LEA.HI R2, R35, R150, RZ, 0x7 ;  /* 0x0000009623027211 */ /* 0x000fe200078f38ff */
[----:B------:R3:W-:Y:S01]  /*2210*/  LDGSTS.E.BYPASS.LTC128B.128 [R240+0x18080], [R4.64], !P1 ;  /* 0x1808000004f07fae */ /* 0x0007e2000c901d4c */
[----:B------:R-:W-:-:S02]  /*2220*/  ISETP.LT.OR P1, PT, R0, 0x1, P4 ;  /* 0x000000010000780c */ /* 0x000fc40002721670 */
[C---:B------:R-:W-:Y:S01]  /*2230*/  ISETP.LT.OR P4, PT, R0.reuse, 0x21, P4 ;  /* 0x000000210000780c */ /* 0x040fe20002781670 */
[----:B------:R3:W-:Y:S01]  /*2240*/  LDGSTS.E.BYPASS.LTC128B.128 [R240+0x1a080], [R4.64+0x80], !P2 ;  /* 0x1a08008004f07fae */ /* 0x0007e2000d101d4c */
[C---:B------:R-:W-:Y:S02]  /*2250*/  ISETP.LT.OR P2, PT, R0.reuse, 0x1, P3 ;  /* 0x000000010000780c */ /* 0x040fe40001f41670 */
[----:B------:R-:W-:Y:S01]  /*2260*/  ISETP.LT.OR P3, PT, R0, 0x21, P3 ;  /* 0x000000210000780c */ /* 0x000fe20001f61670 */
[C---:B------:R-:W-:Y:S01]  /*2270*/  IMAD R0, R19.reuse, c[0x0][0x240], RZ ;  /* 0x0000900013007a24 */ /* 0x040fe200078e02ff */
[----:B------:R-:W-:Y:S01]  /*2280*/  LEA.HI R230, R10, R8, RZ, 0x3 ;  /* 0x000000080ae67211 */ /* 0x000fe200078f18ff */
[----:B------:R-:W-:Y:S01]  /*2290*/  IMAD R10, R19, c[0x0][0x290], RZ ;  /* 0x0000a400130a7a24 */ /* 0x000fe200078e02ff */
[----:B------:R-:W-:Y:S01]  /*22a0*/  LOP3.LUT R3, R3, 0x8, RZ, 0xc0, !PT ;  /* 0x0000000803037812 */ /* 0x000fe200078ec0ff */
[C---:B------:R-:W-:Y:S01]  /*22b0*/  IMAD R19, R21.reuse, c[0x0][0x244], R0 ;  /* 0x0000910015137a24 */ /* 0x040fe200078e0200 */
[----:B------:R-:W-:Y:S01]  /*22c0*/  STL.64 [R1+0x30], R148 ;  /* 0x0000309401007387 */ /* 0x000fe20000100a00 */
[----:B------:R-:W-:-:S03]  /*22d0*/  IMAD R14, R21, c[0x0][0x294], R10 ;  /* 0x0000a500150e7a24 */ /* 0x000fc600078e020a */
[----:B------:R3:W-:Y:S01]  /*22e0*/  LDGSTS.E.BYPASS.LTC128B.128 [R240+0x1c080], [R4.64+0x100], !P1 ;  /* 0x1c08010004f07fae */ /* 0x0007e2000c901d4c */
[----:B------:R-:W-:Y:S01]  /*22f0*/  IMAD.IADD R36, R39, 0x1, R14 ;  /* 0x0000000127247824 */ /* 0x000fe200078e020e */
[----:B--2---:R-:W-:Y:S02]  /*2300*/  SHF.R.S32.HI R12, RZ, 0x1f, R9 ;  /* 0x0000001fff0c7819 */ /* 0x004fe40000011409 */
[----:B------:R-:W-:Y:S01]  /*2310*/  LOP3.LUT R11, R230, 0xfffffff8, RZ, 0xc0, !PT ;  /* 0xfffffff8e60b7812 */ /* 0x000fe200078ec0ff */
[----:B------:R3:W-:Y:S01]  /*2320*/  LDGSTS.E.BYPASS.LTC128B.128 [R240+0x1e080], [R4.64+0x180], !P2 ;  /* 0x1e08018004f07fae */ /* 0x0007e2000d101d4c */
[----:B------:R-:W-:Y:S01]  /*2330*/  LEA.HI R17, R12, R9, RZ, 0x2 ;  /* 0x000000090c117211 */ /* 0x000fe200078f10ff */
[----:B------:R-:W-:Y:S02]  /*2340*/  IMAD.SHL.U32 R230, R230, 0x40, RZ ;  /* 0x00000040e6e67824 */ /* 0x000fe400078e00ff */
[----:B------:R-:W-:Y:S01]  /*2350*/  IMAD.IADD R16, R8, 0x1, -R11 ;  /* 0x0000000108107824 */ /* 0x000fe200078e0a0b */
[----:B------:R-:W-:Y:S01]  /*2360*/  LOP3.LUT R0, R17, 0x7ffffffc, RZ, 0xc0, !PT ;  /* 0x7ffffffc11007812 */ /* 0x000fe200078ec0ff */
[----:B------:R-:W-:Y:S01]  /*2370*/  IMAD.SHL.U32 R11, R30, 0x8, RZ ;  /* 0x000000081e0b7824 */ /* 0x000fe200078e00ff */
[----:B------:R-:W-:Y:S01]  /*2380*/  LOP3.LUT R230, R230, 0xfffffe00, RZ, 0xc0, !PT ;  /* 0xfffffe00e6e67812 */ /* 0x000fe200078ec0ff */
[----:B------:R2:W-:Y:S02]  /*2390*/  STL [R1+0x28], R36 ;  /* 0x0000282401007387 */ /* 0x0005e40000100800 */
[----:B------:R-:W-:Y:S01]  /*23a0*/  IMAD.IADD R12, R9, 0x1, -R0 ;  /* 0x00000001090c7824 */ /* 0x000fe200078e0a00 */
[----:B------:R-:W-:-:S02]  /*23b0*/  SHF.R.S32.HI R0, RZ, 0x7, R2 ;  /* 0x00000007ff007819 */ /* 0x000fc40000011402 */
[----:B------:R-:W-:Y:S01]  /*23c0*/  LOP3.LUT R2, R6, 0x1c0, RZ, 0xc0, !PT ;  /* 0x000001c006027812 */ /* 0x000fe200078ec0ff */
[----:B------:R-:W-:Y:S01]  /*23d0*/  IMAD.SHL.U32 R6, R26, 0x10, RZ ;  /* 0x000000101a067824 */ /* 0x000fe200078e00ff */
[----:B------:R-:W-:Y:S01]  /*23e0*/  LEA.HI R13, R0, R0, RZ, 0x1 ;  /* 0x00000000000d7211 */ /* 0x000fe200078f08ff */
[----:B------:R-:W-:Y:S01]  /*23f0*/  IMAD R10, R236, 0x2, R0 ;  /* 0x00000002ec0a7824 */ /* 0x000fe200078e0200 */
[----:B------:R-:W-:Y:S02]  /*2400*/  SHF.R.U32.HI R9, RZ, 0x3, R2 ;  /* 0x00000003ff097819 */ /* 0x000fe40000011602 */
[----:B------:R-:W-:Y:S02]  /*2410*/  LOP3.LUT R8, R2, 0x10, R6, 0xf8, !PT ;  /* 0x0000001002087812 */ /* 0x000fe400078ef806 */
[C---:B------:R-:W-:Y:S02]  /*2420*/  LOP3.LUT R2, R9.reuse, R3, R2, 0x1e, !PT ;  /* 0x0000000309027212 */ /* 0x040fe400078e1e02 */
[----:B------:R-:W-:Y:S01]  /*2430*/  LOP3.LUT R18, R9, R8, R3, 0x1e, !PT ;  /* 0x0000000809127212 */ /* 0x000fe200078e1e03 */
[----:B------:R-:W-:Y:S01]  /*2440*/  IMAD.U32 R9, RZ, RZ, UR5 ;  /* 0x00000005ff097e24 */ /* 0x000fe2000f8e00ff */
[----:B------:R-:W-:Y:S01]  /*2450*/  LOP3.LUT R3, R13, 0x1ffffffe, RZ, 0xc0, !PT ;  /* 0x1ffffffe0d037812 */ /* 0x000fe200078ec0ff */
[----:B------:R-:W-:Y:S01]  /*2460*/  IMAD.U32 R2, R10, 0x200, R2 ;  /* 0x000002000a027824 */ /* 0x000fe200078e0002 */
[----:B------:R-:W-:Y:S01]  /*2470*/  LOP3.LUT R6, R7, 0x20, RZ, 0xc0, !PT ;  /* 0x0000002007067812 */ /* 0x000fe200078ec0ff */
[----:B------:R-:W-:Y:S01]  /*2480*/  IMAD.U32 R7, RZ, RZ, UR4 ;  /* 0x00000004ff077e24 */ /* 0x000fe2000f8e00ff */
[----:B------:R-:W-:Y:S01]  /*2490*/  UIADD3 UR5, UR14, 0x1, -UR9 ;  /* 0x000000010e057890 */ /* 0x000fe2000fffe809 */
[----:B------:R-:W-:Y:S01]  /*24a0*/  IMAD.IADD R3, R0, 0x1, -R3 ;  /* 0x0000000100037824 */ /* 0x000fe200078e0a03 */
[----:B------:R-:W-:Y:S01]  /*24b0*/  LOP3.LUT R13, R6, 0x18, R11, 0xf8, !PT ;  /* 0x00000018060d7812 */ /* 0x000fe200078ef80b */
[----:B------:R-:W-:Y:S01]  /*24c0*/  IMAD.SHL.U32 R6, R31, 0x2, RZ ;  /* 0x000000021f067824 */ /* 0x000fe200078e00ff */
[----:B------:R-:W-:Y:S01]  /*24d0*/  LEA R8, P1, R7, R4, 0x6 ;  /* 0x0000000407087211 */ /* 0x000fe200078230ff */
[----:B------:R-:W-:Y:S01]  /*24e0*/  IMAD R250, R3, 0x4, R12 ;  /* 0x0000000403fa7824 */ /* 0x000fe200078e020c */
[----:B---3--:R-:W-:Y:S01]  /*24f0*/  SHF.R.S32.HI R4, RZ, 0x2, R17 ;  /* 0x00000002ff047819 */ /* 0x008fe20000011411 */
[----:B------:R-:W-:Y:S01]  /*2500*/  IMAD.SHL.U32 R3, R25, 0x40, RZ ;  /* 0x0000004019037824 */ /* 0x000fe200078e00ff */
[----:B------:R-:W-:Y:S01]  /*2510*/  LOP3.LUT R11, R6, 0x2, R34, 0xe2, !PT ;  /* 0x00000002060b7812 */ /* 0x000fe200078ee222 */
[----:B------:R-:W-:Y:S01]  /*2520*/  IMAD.SHL.U32 R6, R0, 0x8, RZ ;  /* 0x0000000800067824 */ /* 0x000fe200078e00ff */
[----:B------:R-:W-:Y:S01]  /*2530*/  LEA.HI.X R9, R7, R5, R9, 0x6, P1 ;  /* 0x0000000507097211 */ /* 0x000fe200008f3409 */
[----:B------:R-:W-:Y:S01]  /*2540*/  IMAD.SHL.U32 R10, R15, 0x2, RZ ;  /* 0x000000020f0a7824 */ /* 0x000fe200078e00ff */
[----:B------:R-:W-:Y:S01]  /*2550*/  LOP3.LUT R3, R3, 0x1c0, RZ, 0xc0, !PT ;  /* 0x000001c003037812 */ /* 0x000fe200078ec0ff */
[----:B------:R-:W-:Y:S01]  /*2560*/  IMAD R241, R20, 0x10, R4 ;  /* 0x0000001014f17824 */ /* 0x000fe200078e0204 */
[----:B------:R-:W-:Y:S01]  /*2570*/  IADD3 R0, P1, R38, UR17, RZ ;  /* 0x0000001126007c10 */ /* 0x000fe2000ff3e0ff */
[----:B------:R3:W-:Y:S01]  /*2580*/  LDGSTS.E.BYPASS.LTC128B.128 [R240+0x19080], [R8.64], !P6 ;  /* 0x1908000008f07fae */ /* 0x0007e2000f101d4c */
[----:B------:R-:W-:Y:S01]  /*2590*/  LOP3.LUT R7, R3, 0x8, R6, 0xf8, !PT ;  /* 0x0000000803077812 */ /* 0x000fe200078ef806 */
[----:B------:R-:W-:Y:S01]  /*25a0*/  IMAD.SHL.U32 R250, R250, 0x2, RZ ;  /* 0x00000002fafa7824 */ /* 0x000fe200078e00ff */
[----:B------:R-:W-:Y:S01]  /*25b0*/  SHF.R.U32.HI R6, RZ, 0x3, R3 ;  /* 0x00000003ff067819 */ /* 0x000fe20000011603 */
[----:B------:R3:W-:Y:S01]  /*25c0*/  LDGSTS.E.BYPASS.LTC128B.128 [R240+0x1b080], [R8.64+0x80], !P5 ;  /* 0x1b08008008f07fae */ /* 0x0007e2000e901d4c */
[----:B------:R-:W-:Y:S01]  /*25d0*/  IADD3.X R3, R36, UR15, RZ, P1, !PT ;  /* 0x0000000f24037c10 */ /* 0x000fe20008ffe4ff */
[----:B------:R-:W-:Y:S01]  /*25e0*/  USHF.L.U32 UR15, UR4, 0x5, URZ ;  /* 0x00000005040f7899 */ /* 0x000fe2000800063f */
[----:B------:R-:W-:Y:S01]  /*25f0*/  LEA R14, P1, R0, c[0x0][0x280], 0x2 ;  /* 0x0000a000000e7a11 */ /* 0x000fe200078210ff */
[----:B------:R3:W-:Y:S01]  /*2600*/  LDGSTS.E.BYPASS.LTC128B.128 [R240+0x1d080], [R8.64+0x100], !P4 ;  /* 0x1d08010008f07fae */ /* 0x0007e2000e101d4c */
[----:B------:R-:W-:Y:S01]  /*2610*/  LOP3.LUT R10, R10, 0x2, R28, 0xe2, !PT ;  /* 0x000000020a0a7812 */ /* 0x000fe200078ee21c */
[----:B------:R-:W-:Y:S01]  /*2620*/  ULDC UR4, c[0x0][0x2a0] ;  /* 0x0000a80000047ab9 */ /* 0x000fe20000000800 */
[----:B------:R-:W-:Y:S01]  /*2630*/  LEA.HI.X R15, R0, c[0x0][0x284], R3, 0x2, P1 ;  /* 0x0000a100000f7a11 */ /* 0x000fe200008f1403 */
[----:B------:R-:W-:Y:S01]  /*2640*/  IMAD.SHL.U32 R3, R16, 0x40, RZ ;  /* 0x0000004010037824 */ /* 0x000fe200078e00ff */
[----:B------:R-:W-:Y:S01]  /*2650*/  LOP3.LUT R0, R33, 0x3ffffffc, RZ, 0xc0, !PT ;  /* 0x3ffffffc21007812 */ /* 0x000fe200078ec0ff */
[----:B------:R3:W-:Y:S01]  /*2660*/  LDGSTS.E.BYPASS.LTC128B.128 [R240+0x1f080], [R8.64+0x180], !P3 ;  /* 0x1f08018008f07fae */ /* 0x0007e2000d901d4c */
[----:B------:R-:W-:Y:S01]  /*2670*/  LOP3.LUT R243, R243, R11, R29, 0xfe, !PT ;  /* 0x0000000bf3f37212 */ /* 0x000fe200078efe1d */
[----:B------:R-:W-:Y:S01]  /*2680*/  IMAD.MOV.U32 R11, RZ, RZ, 0x10 ;  /* 0x00000010ff0b7424 */ /* 0x000fe200078e00ff */
[----:B------:R-:W-:Y:S01]  /*2690*/  LOP3.LUT R12, R7, R6, RZ, 0x3c, !PT ;  /* 0x00000006070c7212 */ /* 0x000fe200078e3cff */
[----:B------:R-:W-:Y:S01]  /*26a0*/  IMAD.IADD R7, R150, 0x1, -R0 ;  /* 0x0000000196077824 */ /* 0x000fe200078e0a00 */
[----:B------:R-:W-:Y:S01]  /*26b0*/  LOP3.LUT R242, R242, R10, R22, 0xfe, !PT ;  /* 0x0000000af2f27212 */ /* 0x000fe200078efe16 */
[----:B------:R-:W-:Y:S01]  /*26c0*/  IMAD.SHL.U32 R10, R20, 0x400, RZ ;  /* 0x00000400140a7824 */ /* 0x000fe200078e00ff */
[----:B------:R-:W-:Y:S01]  /*26d0*/  R2P PR, R16, 0x6 ;  /* 0x0000000610007804 */ /* 0x000fe20000000000 */
[C---:B------:R-:W-:Y:S01]  /*26e0*/  IMAD R0, R236.reuse, 0x200, R18 ;  /* 0x00000200ec007824 */ /* 0x040fe200078e0212 */
[----:B------:R-:W-:Y:S01]  /*26f0*/  LOP3.LUT R3, R3, 0x1c0, RZ, 0xc0, !PT ;  /* 0x000001c003037812 */ /* 0x000fe200078ec0ff */
[----:B------:R-:W-:Y:S01]  /*2700*/  IMAD.SHL.U32 R236, R236, 0x8, RZ ;  /* 0x00000008ecec7824 */ /* 0x000fe200078e00ff */
[----:B------:R-:W-:Y:S01]  /*2710*/  ULOP3.LUT UR4, URZ, UR4, URZ, 0x33, !UPT ;  /* 0x000000043f047292 */ /* 0x000fe2000f8e333f */
[----:B------:R-:W-:Y:S01]  /*2720*/  SEL R5, R11, 0xfffffff0, !P1 ;  /* 0xfffffff00b057807 */ /* 0x000fe20004800000 */
[----:B------:R-:W-:Y:S01]  /*2730*/  IMAD R7, R7, 0x2, R10 ;  /* 0x0000000207077824 */ /* 0x000fe200078e020a */
[----:B------:R-:W-:Y:S01]  /*2740*/  SEL R4, R246, 0xffffffe0, !P2 ;  /* 0xffffffe0f6047807 */ /* 0x000fe20005000000 */
[----:B------:R-:W-:Y:S01]  /*2750*/  IMAD.SHL.U32 R2, R2, 0x2, RZ ;  /* 0x0000000202027824 */ /* 0x000fe200078e00ff */
[----:B------:R-:W-:Y:S01]  /*2760*/  R2P PR, R32, 0x6 ;  /* 0x0000000620007804 */ /* 0x000fe20000000000 */
[----:B------:R-:W-:Y:S01]  /*2770*/  IMAD.IADD R12, R12, 0x1, R7 ;  /* 0x000000010c0c7824 */ /* 0x000fe200078e0207 */
[--C-:B------:R-:W-:Y:S01]  /*2780*/  SHF.R.U32.HI R6, RZ, 0x3, R3.reuse ;  /* 0x00000003ff067819 */ /* 0x100fe20000011603 */
[----:B------:R-:W-:Y:S01]  /*2790*/  IMAD.SHL.U32 R235, R0, 0x2, RZ ;  /* 0x0000000200eb7824 */ /* 0x000fe200078e00ff */
[----:B------:R-:W-:Y:S01]  /*27a0*/  LOP3.LUT R236, R3, 0x8, R236, 0xf8, !PT ;  /* 0x0000000803ec7812 */ /* 0x000fe200078ef8ec */
[----:B------:R-:W-:Y:S01]  /*27b0*/  IMAD.SHL.U32 R244, R12, 0x2, RZ ;  /* 0x000000020cf47824 */ /* 0x000fe200078e00ff */
[----:B------:R-:W-:Y:S01]  /*27c0*/  LOP3.LUT R7, R6, R13, R3, 0x1e, !PT ;  /* 0x0000000d06077212 */ /* 0x000fe200078e1e03 */
[----:B-1----:R-:W-:Y:S01]  /*27d0*/  CS2R R38, SRZ ;  /* 0x0000000000267805 */ /* 0x002fe2000001ff00 */
[----:B------:R-:W-:Y:S01]  /*27e0*/  SEL R3, R11, 0xfffffff0, !P1 ;  /* 0xfffffff00b037807 */ /* 0x000fe20004800000 */
[----:B------:R-:W-:Y:S01]  /*27f0*/  IMAD R11, R26, 0x400, R230 ;  /* 0x000004001a0b7824 */ /* 0x000fe200078e02e6 */
[----:B------:R-:W-:Y:S01]  /*2800*/  SEL R228, R246, 0xffffffe0, !P2 ;  /* 0xffffffe0f6e47807 */ /* 0x000fe20005000000 */
[----:B---3--:R-:W-:Y:S01]  /*2810*/  IMAD.IADD R8, R149, 0x1, R19 ;  /* 0x0000000195087824 */ /* 0x008fe200078e0213 */
[----:B------:R-:W-:Y:S01]  /*2820*/  R2P PR, R25, 0x6 ;  /* 0x0000000619007804 */ /* 0x000fe20000000000 */
[----:B------:R-:W-:Y:S01]  /*2830*/  IMAD R3, R3, 0x2, R2 ;  /* 0x0000000203037824 */ /* 0x000fe200078e0202 */
[----:B------:R-:W-:Y:S01]  /*2840*/  ISETP.GE.AND P6, PT, R150, 0x10, PT ;  /* 0x000000109600780c */ /* 0x000fe20003fc6270 */
[----:B------:R-:W-:Y:S01]  /*2850*/  IMAD.IADD R232, R0, 0x1, R228 ;  /* 0x0000000100e87824 */ /* 0x000fe200078e02e4 */
[----:B------:R-:W-:Y:S01]  /*2860*/  LOP3.LUT R236, R236, R6, RZ, 0x3c, !PT ;  /* 0x00000006ecec7212 */ /* 0x000fe200078e3cff */
[----:B------:R1:W-:Y:S01]  /*2870*/  STL [R1+0x2c], R8 ;  /* 0x00002c0801007387 */ /* 0x0003e20000100800 */
[-C--:B------:R-:W-:Y:S01]  /*2880*/  LOP3.LUT R6, R7, R230.reuse, RZ, 0xfc, !PT ;  /* 0x000000e607067212 */ /* 0x080fe200078efcff */
[----:B------:R-:W-:Y:S01]  /*2890*/  IMAD R229, R228, 0x2, R2 ;  /* 0x00000002e4e57824 */ /* 0x000fe200078e0202 */
[C---:B------:R-:W-:Y:S01]  /*28a0*/  IADD3 R7, R244.reuse, 0x20280, RZ ;  /* 0x00020280f4077810 */ /* 0x040fe20007ffe0ff */
[----:B--2---:R-:W-:Y:S01]  /*28b0*/  CS2R R36, SRZ ;  /* 0x0000000000247805 */ /* 0x004fe2000001ff00 */
[----:B------:R-:W-:Y:S01]  /*28c0*/  IADD3 R245, R244, 0x202c0, RZ ;  /* 0x000202c0f4f57810 */ /* 0x000fe20007ffe0ff */
[----:B------:R-:W-:Y:S01]  /*28d0*/  CS2R R34, SRZ ;  /* 0x0000000000227805 */ /* 0x000fe2000001ff00 */
[C---:B------:R-:W-:Y:S01]  /*28e0*/  IADD3 R230, R236.reuse, R230, R10 ;  /* 0x000000e6ece67210 */ /* 0x040fe20007ffe00a */
[----:B------:R-:W-:Y:S01]  /*28f0*/  IMAD.IADD R236, R236, 0x1, R11 ;  /* 0x00000001ecec7824 */ /* 0x000fe200078e020b */
[----:B------:R-:W-:Y:S01]  /*2900*/  @P2 IADD3 R245, R7, -0x40, RZ ;  /* 0xffffffc007f52810 */ /* 0x000fe20007ffe0ff */
[----:B------:R-:W-:Y:S01]  /*2910*/  @!P6 IMAD.SHL.U32 R7, R150, 0x10, RZ ;  /* 0x000000109607e824 */ /* 0x000fe200078e00ff */
[----:B------:R-:W-:Y:S01]  /*2920*/  SEL R246, R246, 0xffffffe0, !P1 ;  /* 0xffffffe0f6f67807 */ /* 0x000fe20004800000 */
[----:B------:R-:W-:Y:S01]  /*2930*/  IMAD.SHL.U32 R230, R230, 0x2, RZ ;  /* 0x00000002e6e67824 */ /* 0x000fe200078e00ff */
[----:B------:R-:W-:Y:S01]  /*2940*/  LEA R236, R236, 0x22280, 0x1 ;  /* 0x00022280ecec7811 */ /* 0x000fe200078e08ff */
[----:B------:R-:W-:Y:S01]  /*2950*/  CS2R R32, SRZ ;  /* 0x0000000000207805 */ /* 0x000fe2000001ff00 */
[----:B------:R2:W-:Y:S01]  /*2960*/  @!P6 LDGSTS.E.BYPASS.LTC128B.128 [R7+0x20180], [R14.64] ;  /* 0x201800000e07efae */ /* 0x0005e2000b901d4c */
[C---:B------:R-:W-:Y:S01]  /*2970*/  IMAD R231, R5.reuse, 0x2, R230 ;  /* 0x0000000205e77824 */ /* 0x040fe200078e02e6 */
[----:B------:R-:W-:Y:S01]  /*2980*/  CS2R R30, SRZ ;  /* 0x00000000001e7805 */ /* 0x000fe2000001ff00 */
[----:B------:R-:W-:Y:S01]  /*2990*/  IMAD R237, R5, 0x2, R236 ;  /* 0x0000000205ed7824 */ /* 0x000fe200078e02ec */
[----:B------:R-:W0:Y:S01]  /*29a0*/  LDGDEPBAR ;  /* 0x00000000000079af */ /* 0x000e220000000000 */
[----:B------:R-:W-:Y:S01]  /*29b0*/  IMAD.IADD R247, R244, 0x1, R246 ;  /* 0x00000001f4f77824 */ /* 0x000fe200078e02f6 */
[----:B------:R-:W-:Y:S01]  /*29c0*/  CS2R R28, SRZ ;  /* 0x00000000001c7805 */ /* 0x000fe2000001ff00 */
[----:B------:R-:W-:Y:S01]  /*29d0*/  CS2R R26, SRZ ;  /* 0x00000000001a7805 */ /* 0x000fe2000001ff00 */
[----:B------:R-:W-:Y:S01]  /*29e0*/  CS2R R24, SRZ ;  /* 0x0000000000187805 */ /* 0x000fe2000001ff00 */
[----:B------:R-:W-:Y:S01]  /*29f0*/  CS2R R22, SRZ ;  /* 0x0000000000167805 */ /* 0x000fe2000001ff00 */
[----:B------:R-:W-:Y:S01]  /*2a00*/  CS2R R20, SRZ ;  /* 0x0000000000147805 */ /* 0x000fe2000001ff00 */
[----:B------:R-:W-:Y:S01]  /*2a10*/  IADD3 R252, -R250, UR16, RZ ;  /* 0x00000010fafc7c10 */ /* 0x000fe2000fffe1ff */
[----:B------:R-:W-:Y:S01]  /*2a20*/  IMAD.SHL.U32 R0, R6, 0x2, RZ ;  /* 0x0000000206007824 */ /* 0x000fe200078e00ff */
[----:B------:R-:W-:Y:S01]  /*2a30*/  ULDC UR17, c[0x0][0x2a8] ;  /* 0x0000aa0000117ab9 */ /* 0x000fe20000000800 */
[----:B------:R-:W-:Y:S01]  /*2a40*/  IMAD R228, R228, 0x2, R3 ;  /* 0x00000002e4e47824 */ /* 0x000fe200078e0203 */
[----:B------:R-:W-:Y:S01]  /*2a50*/  UIADD3 UR14, UR14, -UR8, URZ ;  /* 0x800000080e0e7290 */ /* 0x000fe2000fffe03f */
[----:B------:R-:W-:Y:S01]  /*2a60*/  IMAD.SHL.U32 R232, R232, 0x2, RZ ;  /* 0x00000002e8e87824 */ /* 0x000fe200078e00ff */
[----:B------:R-:W-:Y:S01]  /*2a70*/  UISETP.GE.AND UP1, UPT, UR17, 0x1, UPT ;  /* 0x000000011100788c */ /* 0x000fe2000bf26270 */
[----:B------:R-:W-:-:S02]  /*2a80*/  IMAD.IADD R246, R246, 0x1, R245 ;  /* 0x00000001f6f67824 */ /* 0x000fc400078e02f5 */
[C---:B------:R-:W-:Y:S02]  /*2a90*/  IMAD R234, R4.reuse, 0x2, R230 ;  /* 0x0000000204ea7824 */ /* 0x040fe400078e02e6 */
[C---:B------:R-:W-:Y:S02]  /*2aa0*/  IMAD R239, R4.reuse, 0x2, R236 ;  /* 0x0000000204ef7824 */ /* 0x040fe400078e02ec */
[C---:B------:R-:W-:Y:S02]  /*2ab0*/  IMAD R233, R4.reuse, 0x2, R231 ;  /* 0x0000000204e97824 */ /* 0x040fe400078e02e7 */
[----:B------:R-:W-:Y:S02]  /*2ac0*/  IMAD R238, R4, 0x2, R237 ;  /* 0x0000000204ee7824 */ /* 0x000fe400078e02ed */
[----:B--2---:R-:W-:-:S05]  /*2ad0*/  IMAD.U32 R7, RZ, RZ, UR5 ;  /* 0x00000005ff077e24 */ /* 0x004fca000f8e00ff */
[----:B------:R-:W-:-:S04]  /*2ae0*/  IADD3 R7, R7, -UR8, -R250 ;  /* 0x8000000807077c10 */ /* 0x000fc8000fffe8fa */
[C---:B------:R-:W-:Y:S02]  /*2af0*/  IADD3 R249, R7.reuse, c[0x0][0x2a4], RZ ;  /* 0x0000a90007f97a10 */ /* 0x040fe40007ffe0ff */
[----:B-1----:R-:W-:Y:S02]  /*2b00*/  IADD3 R251, R7, UR4, RZ ;  /* 0x0000000407fb7c10 */ /* 0x002fe4000fffe0ff */
.L_x_895:
[----:B------:R-:W-:Y:S04]  /*2b10*/  DEPBAR.LE SB0, 0x0 ;  /* 0x000080000000791a */ /* 0x000fe80000000000 */
[----:B------:R-:W-:Y:S01]  /*2b20*/  BAR.SYNC.DEFER_BLOCKING 0x0 ;  /* 0x0000000000007b1d */ /* 0x000fe20000010000 */
[----:B------:R-:W-:Y:S05]  /*2b30*/  PLOP3.LUT P1, PT, PT, PT, UP1, 0x40, 0x0 ;  /* 0x000000000000781c */ /* 0x000fea0003f2e818 */
        /* <DEDUP_REMOVED lines=152> */
[----:B------:R-:W-:-:S05]  /*34c0*/  @P1 BRA `(.L_x_885) ;  /* 0x0000019000001947 */ /* 0x000fca0003800000 */
        /* <DEDUP_REMOVED lines=13> */
.L_x_887:
[----:B------:R-:W-:Y:S04]  /*35a0*/  MOV R6, c[0x0][0x2a8] ;  /* 0x0000aa0000067a02 */ /* 0x000fe80000000f00 */
[----:B------:R-:W-:Y:S11]  /*35b0*/  ISETP.NE.AND P1, PT, R6, 0x1, PT ;  /* 0x000000010600780c */ /* 0x000ff60003f25270 */
[----:B------:R-:W-:Y:S02]  /*35c0*/  @!UPT UIADD3 URZ, URZ, URZ, URZ ;  /* 0x0000003f3f3ff290 */ /* 0x000fe4000fffe03f */
[----:B------:R-:W-:Y:S05]  /*35d0*/  @P1 IMAD.HI.U32 R6, R4, c[0x0][0x2ac], RZ ;  /* 0x0000ab0004061a27 */ /* 0x000fea00078e00ff */
[----:B------:R-:W-:Y:S02]  /*35e0*/  @P1 SHF.R.U32.HI R4, RZ, c[0x0][0x2b0], R6 ;  /* 0x0000ac00ff041a19 */ /* 0x000fe40000011606 */
.L_x_888:
[----:B------:R-:W-:Y:S05]  /*35f0*/  BSYNC B0 ;  /* 0x0000000000007941 */ /* 0x000fea0003800000 */
.L_x_886:
[----:B------:R-:W-:Y:S04]  /*3600*/  IMAD.MOV.U32 R6, RZ, RZ, c[0x0][0x2a8] ;  /* 0x0000aa00ff067624 */ /* 0x000fe800078e00ff */
[----:B------:R-:W-:Y:S04]  /*3610*/  IMAD R4, R4, R6, -UR9 ;  /* 0x8000000904047e24 */ /* 0x000fe8000f8e0206 */
[----:B------:R-:W-:Y:S05]  /*3620*/  IMAD.IADD R4, R4, 0x1, -R250 ;  /* 0x0000000104047824 */ /* 0x000fea00078e0afa */
[----:B------:R-:W-:Y:S02]  /*3630*/  IADD3 R6, R4, c[0x0][0x2a8], RZ ;  /* 0x0000aa0004067a10 */ /* 0x000fe40007ffe0ff */
[----:B------:R-:W-:Y:S02]  /*3640*/  IMNMX R176, R176, R4, !PT ;  /* 0x00000004b0b07217 */ /* 0x000fe40007800200 */
[----:B------:R-:W-:Y:S02]  /*3650*/  IMNMX R177, R177, R6, PT ;  /* 0x00000006b1b17217 */ /* 0x000fe40003800200 */
.L_x_885:
[----:B---34-:R-:W-:Y:S02]  /*3660*/  PLOP3.LUT P1, PT, PT, PT, UP1, 0x40, 0x0 ;  /* 0x000000000000781c */ /* 0x018fe40003f2e818 */
[----:B-1----:R-:W-:Y:S05]  /*3670*/  IADD3 R4, R5, 0x8, RZ ;  /* 0x0000000805047810 */ /* 0x002fea0007ffe0ff */
[--C-:B------:R-:W-:Y:S02]  /*3680*/  IMAD.IADD R179, R249, 0x1, R4.reuse ;  /* 0x00000001f9b37824 */ /* 0x100fe400078e0204 */
[----:B------:R-:W-:Y:S03]  /*3690*/  IMAD.IADD R178, R251, 0x1, R4 ;  /* 0x00000001fbb27824 */ /* 0x000fe600078e0204 */
[----:B------:R-:W-:Y:S01]  /*36a0*/  IMNMX R179, R252, R179, PT ;  /* 0x000000b3fcb37217 */ /* 0x000fe20003800200 */
[----:B------:R-:W-:-:S05]  /*36b0*/  @P1 BRA `(.L_x_889) ;  /* 0x0000019000001947 */ /* 0x000fca0003800000 */
        /* <DEDUP_REMOVED lines=13> */
.L_x_891:
[----:B------:R-:W-:Y:S04]  /*3790*/  MOV R5, c[0x0][0x2a8] ;  /* 0x0000aa0000057a02 */ /* 0x000fe80000000f00 */
[----:B------:R-:W-:Y:S11]  /*37a0*/  ISETP.NE.AND P1, PT, R5, 0x1, PT ;  /* 0x000000010500780c */ /* 0x000ff60003f25270 */
[----:B------:R-:W-:Y:S02]  /*37b0*/  @!UPT UIADD3 URZ, URZ, URZ, URZ ;  /* 0x0000003f3f3ff290 */ /* 0x000fe4000fffe03f */
[----:B------:R-:W-:Y:S05]  /*37c0*/  @P1 IMAD.HI.U32 R5, R4, c[0x0][0x2ac], RZ ;  /* 0x0000ab0004051a27 */ /* 0x000fea00078e00ff */
[----:B------:R-:W-:Y:S02]  /*37d0*/  @P1 SHF.R.U32.HI R4, RZ, c[0x0][0x2b0], R5 ;  /* 0x0000ac00ff041a19 */ /* 0x000fe40000011605 */
.L_x_892:
[----:B------:R-:W-:Y:S05]  /*37e0*/  BSYNC B0 ;  /* 0x0000000000007941 */ /* 0x000fea0003800000 */
.L_x_890:
[----:B------:R-:W-:Y:S04]  /*37f0*/  IMAD.MOV.U32 R5, RZ, RZ, c[0x0][0x2a8] ;  /* 0x0000aa00ff057624 */ /* 0x000fe800078e00ff */
[----:B------:R-:W-:Y:S04]  /*3800*/  IMAD R4, R4, R5, -UR9 ;  /* 0x8000000904047e24 */ /* 0x000fe8000f8e0205 */
[----:B------:R-:W-:Y:S05]  /*3810*/  IMAD.IADD R4, R4, 0x1, -R250 ;  /* 0x0000000104047824 */ /* 0x000fea00078e0afa */
[----:B------:R-:W-:Y:S02]  /*3820*/  IADD3 R5, R4, c[0x0][0x2a8], RZ ;  /* 0x0000aa0004057a10 */ /* 0x000fe40007ffe0ff */
[----:B------:R-:W-:Y:S02]  /*3830*/  IMNMX R178, R178, R4, !PT ;  /* 0x00000004b2b27217 */ /* 0x000fe40007800200 */
[----:B------:R-:W-:Y:S02]  /*3840*/  IMNMX R179, R179, R5, PT ;  /* 0x00000005b3b37217 */ /* 0x000fe40003800200 */
.L_x_889:
        /* <DEDUP_REMOVED lines=114> */
[----:B------:R1:W-:Y:S04]  /*3f70*/  MUFU.EX2 R182, R160 ;  /* 0x000000a000b67308 */ /* 0x0003e80000000800 */
[--C-:B------:R-:W-:Y:S02]  /*3f80*/  FFMA.FTZ R148, R156, c[0x0][0x29c], -R180.reuse ;  /* 0x0000a7009c947a23 */ /* 0x100fe400000108b4 */
[----:B------:R-:W-:Y:S01]  /*3f90*/  LDSM.16.M88.4 R156, [R229+0xe080] ;  /* 0x00e08000e59c783b */ /* 0x000fe20000000200 */
[C---:B------:R-:W-:Y:S03]  /*3fa0*/  HMMA.16816.F32 R8, R168.reuse, R174, R8 ;  /* 0x000000aea808723c */ /* 0x040fe60000001808 */
[----:B------:R2:W4:Y:S05]  /*3fb0*/  MUFU.EX2 R183, R148 ;  /* 0x0000009400b77308 */ /* 0x00052a0000000800 */
[C---:B---3--:R-:W-:Y:S08]  /*3fc0*/  HMMA.16816.F32 R12, R168.reuse, R152, R12 ;  /* 0x00000098a80c723c */ /* 0x048ff0000000180c */
[----:B------:R-:W-:Y:S04]  /*3fd0*/  HMMA.16816.F32 R16, R168, R154, R16 ;  /* 0x0000009aa810723c */ /* 0x000fe80000001810 */
[----:B-1----:R-:W-:Y:S02]  /*3fe0*/  FSEL R160, R191, -INF , !P2 ;  /* 0xff800000bfa07808 */ /* 0x002fe40005000000 */
[----:B------:R-:W-:Y:S03]  /*3ff0*/  ISETP.GT.AND P2, PT, R176, 0x11, P1 ;  /* 0x00000011b000780c */ /* 0x000fe60000f44270 */
[--C-:B------:R-:W-:Y:S01]  /*4000*/  FFMA.FTZ R160, R160, c[0x0][0x29c], -R180.reuse ;  /* 0x0000a700a0a07a23 */ /* 0x100fe200000108b4 */
[C---:B------:R-:W-:Y:S01]  /*4010*/  ISETP.LT.OR P2, PT, R177.reuse, 0x12, P2 ;  /* 0x00000012b100780c */ /* 0x040fe20001741670 */
[----:B--2---:R-:W1:Y:S02]  /*4020*/  LDSM.16.M88.4 R148, [R234+0x1e080] ;  /* 0x01e08000ea94783b */ /* 0x004e640000000200 */
[----:B------:R2:W3:Y:S02]  /*4030*/  MUFU.EX2 R173, R160 ;  /* 0x000000a000ad7308 */ /* 0x0004e40000000800 */
        /* <DEDUP_REMOVED lines=8> */
[----:B-----5:R-:W-:Y:S02]  /*40c0*/  FSEL R152, R187, -INF , !P2 ;  /* 0xff800000bb987808 */ /* 0x020fe40005000000 */
        /* <DEDUP_REMOVED lines=45> */
[--C-:B------:R-:W-:Y:S01]  /*43a0*/  FFMA.FTZ R152, R151, c[0x0][0x29c], -R181.reuse ;  /* 0x0000a70097987a23 */ /* 0x100fe200000108b5 */
[C---:B----4-:R-:W-:Y:S01]  /*43b0*/  F2FP.PACK_AB R151, R182.reuse, R183 ;  /* 0x000000b7b697723e */ /* 0x050fe200000000ff */
[--C-:B------:R-:W-:Y:S01]  /*43c0*/  FFMA.FTZ R149, R149, c[0x0][0x29c], -R181.reuse ;  /* 0x0000a70095957a23 */ /* 0x100fe200000108b5 */
[----:B------:R-:W-:Y:S01]  /*43d0*/  ISETP.LT.OR P2, PT, R179, 0x12, P2 ;  /* 0x00000012b300780c */ /* 0x000fe20001741670 */
[----:B------:R1:W-:Y:S01]  /*43e0*/  MUFU.EX2 R158, R152 ;  /* 0x00000098009e7308 */ /* 0x0003e20000000800 */
[----:B------:R-:W-:Y:S02]  /*43f0*/  FMUL.FTZ R154, R182, R5 ;  /* 0x00000005b69a7220 */ /* 0x000fe40000410000 */
[----:B------:R-:W-:Y:S02]  /*4400*/  FFMA.FTZ R5, -R189, R189, 1 ;  /* 0x3f800000bd057423 */ /* 0x000fe400000101bd */
[----:B---3--:R-:W-:Y:S02]  /*4410*/  FMUL.FTZ R153, R173, R8 ;  /* 0x00000008ad997220 */ /* 0x008fe40000410000 */
        /* <DEDUP_REMOVED lines=43> */
[----:B------:R2:W5:Y:S01]  /*46d0*/  MUFU.EX2 R157, R149 ;  /* 0x00000095009d7308 */ /* 0x0005620000000800 */
        /* <DEDUP_REMOVED lines=20> */
[----:B-----5:R-:W-:Y:S03]  /*4820*/  FMUL.FTZ R18, R157, R18 ;  /* 0x000000129d127220 */ /* 0x020fe60000410000 */
        /* <DEDUP_REMOVED lines=147> */
[C---:B------:R-:W-:Y:S01]  /*5160*/  LOP3.LUT P5, RZ, R242.reuse, 0x1, RZ, 0xc0, !PT ;  /* 0x00000001f2ff7812 */ /* 0x040fe200078ac0ff */
[----:B------:R-:W-:Y:S01]  /*5170*/  IMAD.U32 R16, RZ, RZ, UR10 ;  /* 0x0000000aff107e24 */ /* 0x000fe2000f8e00ff */
[----:B------:R-:W3:Y:S01]  /*5180*/  LDL R200, [R1+0x10] ;  /* 0x0000100001c87983 */ /* 0x000ee20000100800 */
[----:B------:R-:W-:Y:S01]  /*5190*/  LOP3.LUT P4, RZ, R242, 0x2, RZ, 0xc0, !PT ;  /* 0x00000002f2ff7812 */ /* 0x000fe2000788c0ff */
[----:B------:R-:W-:Y:S02]  /*51a0*/  UIMAD.WIDE.U32 UR18, UR16, UR4, URZ ;  /* 0x00000004101272a5 */ /* 0x000fe4000f8e003f */
[----:B------:R-:W4:Y:S01]  /*51b0*/  LDL.64 R204, [R1+0x18] ;  /* 0x0000180001cc7983 */ /* 0x000f220000100a00 */
[----:B------:R-:W-:Y:S03]  /*51c0*/  USHF.R.S32.HI UR17, URZ, 0x1f, UR16 ;  /* 0x0000001f3f117899 */ /* 0x000fe60008011410 */
[----:B------:R-:W5:Y:S01]  /*51d0*/  LDL R201, [R1+0x28] ;  /* 0x0000280001c97983 */ /* 0x000f620000100800 */
[----:B------:R-:W-:Y:S02]  /*51e0*/  UIMAD UR17, UR17, UR4, URZ ;  /* 0x00000004111172a4 */ /* 0x000fe4000f8e023f */
[----:B------:R-:W-:Y:S02]  /*51f0*/  USHF.L.U32 UR4, UR18, 0x6, URZ ;  /* 0x0000000612047899 */ /* 0x000fe4000800063f */
[----:B------:R-:W-:Y:S02]  /*5200*/  UIMAD UR17, UR16, UR5, UR17 ;  /* 0x00000005101172a4 */ /* 0x000fe4000f8e0211 */
[----:B------:R-:W-:Y:S02]  /*5210*/  USHF.L.U32 UR5, UR16, 0x6, URZ ;  /* 0x0000000610057899 */ /* 0x000fe4000800063f */
[----:B------:R-:W-:Y:S04]  /*5220*/  UIADD3 UR17, UR19, UR17, URZ ;  /* 0x0000001113117290 */ /* 0x000fe8000fffe03f */
[----:B------:R-:W-:Y:S01]  /*5230*/  USHF.L.U64.HI UR17, UR18, 0x6, UR17 ;  /* 0x0000000612117899 */ /* 0x000fe20008010211 */
[----:B------:R-:W-:Y:S02]  /*5240*/  IMAD.U32 R10, RZ, RZ, UR5 ;  /* 0x00000005ff0a7e24 */ /* 0x000fe4000f8e00ff */
[----:B------:R-:W-:Y:S01]  /*5250*/  IMAD.U32 R15, RZ, RZ, UR5 ;  /* 0x00000005ff0f7e24 */ /* 0x000fe2000f8e00ff */
[----:B--2---:R-:W-:Y:S04]  /*5260*/  IADD3 R8, P2, R202, UR4, RZ ;  /* 0x00000004ca087c10 */ /* 0x004fe8000ff5e0ff */
[----:B------:R-:W-:Y:S02]  /*5270*/  LEA R12, P1, R8, c[0x0][0x1f0], 0x1 ;  /* 0x00007c00080c7a11 */ /* 0x000fe400078208ff */
[----:B---3--:R-:W-:Y:S04]  /*5280*/  IADD3.X R9, R200, UR17, RZ, P2, !PT ;  /* 0x00000011c8097c10 */ /* 0x008fe800097fe4ff */
[----:B------:R-:W-:Y:S01]  /*5290*/  LEA.HI.X R13, R8, c[0x0][0x1f4], R9, 0x1, P1 ;  /* 0x00007d00080d7a11 */ /* 0x000fe200008f0c09 */
[----:B------:R-:W-:Y:S01]  /*52a0*/  IMAD.U32 R9, RZ, RZ, UR15 ;  /* 0x0000000fff097e24 */ /* 0x000fe2000f8e00ff */
[----:B------:R-:W-:Y:S02]  /*52b0*/  IADD3 R8, -R248, UR8, -R10 ;  /* 0x00000008f8087c10 */ /* 0x000fe4000fffe90a */
[----:B----4-:R-:W-:Y:S02]  /*52c0*/  IADD3 R11, P1, R204, UR5, RZ ;  /* 0x00000005cc0b7c10 */ /* 0x010fe4000ff3e0ff */
[----:B------:R-:W-:Y:S02]  /*52d0*/  ISETP.LT.OR P6, PT, R8, 0x1, !P5 ;  /* 0x000000010800780c */ /* 0x000fe40006fc1670 */
[----:B------:R-:W-:Y:S02]  /*52e0*/  IADD3 R9, P3, P2, R202, UR4, R9 ;  /* 0x00000004ca097c10 */ /* 0x000fe4000fa7e009 */
[----:B-----5:R-:W-:Y:S02]  /*52f0*/  LEA.HI.X.SX32 R15, R15, R201, 0x1, P1 ;  /* 0x000000c90f0f7211 */ /* 0x020fe400008f0eff */
[----:B------:R-:W-:Y:S02]  /*5300*/  ISETP.LT.OR P1, PT, R8, 0x1, !P4 ;  /* 0x000000010800780c */ /* 0x000fe40006721670 */
[----:B------:R-:W-:Y:S02]  /*5310*/  IADD3.X R16, R200, UR17, R16, P3, P2 ;  /* 0x00000011c8107c10 */ /* 0x000fe40009fe4410 */
[----:B------:R-:W1:Y:S01]  /*5320*/  S2R R200, SR_TID.X ;  /* 0x0000000000c87919 */ /* 0x000e620000002100 */
[----:B------:R-:W-:Y:S02]  /*5330*/  LEA R14, P2, R11, c[0x0][0x280], 0x2 ;  /* 0x0000a0000b0e7a11 */ /* 0x000fe400078410ff */
[----:B------:R-:W-:Y:S01]  /*5340*/  LEA R10, P3, R9, c[0x0][0x1f0], 0x1 ;  /* 0x00007c00090a7a11 */ /* 0x000fe200078608ff */
[----:B------:R-:W-:Y:S01]  /*5350*/  @!PT LDS RZ, [RZ] ;  /* 0x00000000fffff984 */ /* 0x000fe20000000800 */
[----:B------:R-:W-:Y:S01]  /*5360*/  @!PT LDS RZ, [RZ] ;  /* 0x00000000fffff984 */ /* 0x000fe20000000800 */
[----:B------:R-:W-:Y:S01]  /*5370*/  @!PT LDS RZ, [RZ] ;  /* 0x00000000fffff984 */ /* 0x000fe20000000800 */
[----:B------:R2:W-:Y:S01]  /*5380*/  LDGSTS.E.BYPASS.LTC128B.128 [R240+0x18080], [R12.64], !P6 ;  /* 0x180800000cf07fae */ /* 0x0005e2000f101d4c */
[----:B------:R-:W-:Y:S02]  /*5390*/  LEA.HI.X R15, R11, c[0x0][0x284], R15, 0x2, P2 ;  /* 0x0000a1000b0f7a11 */ /* 0x000fe400010f140f */
[----:B------:R-:W-:Y:S02]  /*53a0*/  LOP3.LUT P2, RZ, R242, 0x4, RZ, 0xc0, !PT ;  /* 0x00000004f2ff7812 */ /* 0x000fe4000784c0ff */
[----:B------:R2:W-:Y:S01]  /*53b0*/  LDGSTS.E.BYPASS.LTC128B.128 [R240+0x1a080], [R12.64+0x80], !P1 ;  /* 0x1a0800800cf07fae */ /* 0x0005e2000c901d4c */
[----:B------:R-:W-:Y:S02]  /*53c0*/  LEA.HI.X R11, R9, c[0x0][0x1f4], R16, 0x1, P3 ;  /* 0x00007d00090b7a11 */ /* 0x000fe400018f0c10 */
[----:B------:R-:W-:Y:S02]  /*53d0*/  ISETP.LT.OR P6, PT, R8, 0x1, !P2 ;  /* 0x000000010800780c */ /* 0x000fe400057c1670 */
[----:B------:R-:W-:Y:S02]  /*53e0*/  LOP3.LUT P3, RZ, R242, 0x8, RZ, 0xc0, !PT ;  /* 0x00000008f2ff7812 */ /* 0x000fe4000786c0ff */
[C---:B------:R-:W-:Y:S02]  /*53f0*/  ISETP.LT.OR P5, PT, R8.reuse, 0x21, !P5 ;  /* 0x000000210800780c */ /* 0x040fe40006fa1670 */
[C---:B------:R-:W-:Y:S02]  /*5400*/  ISETP.LT.OR P1, PT, R8.reuse, 0x1, !P3 ;  /* 0x000000010800780c */ /* 0x040fe40005f21670 */
[C---:B------:R-:W-:Y:S02]  /*5410*/  ISETP.LT.OR P4, PT, R8.reuse, 0x21, !P4 ;  /* 0x000000210800780c */ /* 0x040fe40006781670 */
[C---:B------:R-:W-:Y:S02]  /*5420*/  ISETP.LT.OR P2, PT, R8.reuse, 0x21, !P2 ;  /* 0x000000210800780c */ /* 0x040fe40005741670 */
[----:B------:R-:W-:Y:S01]  /*5430*/  ISETP.LT.OR P3, PT, R8, 0x21, !P3 ;  /* 0x000000210800780c */ /* 0x000fe20005f61670 */
[----:B------:R2:W-:Y:S01]  /*5440*/  LDGSTS.E.BYPASS.LTC128B.128 [R240+0x1c080], [R12.64+0x100], !P6 ;  /* 0x1c0801000cf07fae */ /* 0x0005e2000f101d4c */
[----:B-1----:R-:W-:Y:S05]  /*5450*/  @!P0 IMAD.SHL.U32 R8, R200, 0x10, RZ ;  /* 0x00000010c8088824 */ /* 0x002fea00078e00ff */
[----:B------:R2:W-:Y:S04]  /*5460*/  LDGSTS.E.BYPASS.LTC128B.128 [R240+0x1e080], [R12.64+0x180], !P1 ;  /* 0x1e0801800cf07fae */ /* 0x0005e8000c901d4c */
[----:B------:R2:W-:Y:S04]  /*5470*/  LDGSTS.E.BYPASS.LTC128B.128 [R240+0x19080], [R10.64], !P5 ;  /* 0x190800000af07fae */ /* 0x0005e8000e901d4c */
[----:B------:R2:W-:Y:S04]  /*5480*/  LDGSTS.E.BYPASS.LTC128B.128 [R240+0x1b080], [R10.64+0x80], !P4 ;  /* 0x1b0800800af07fae */ /* 0x0005e8000e101d4c */
[----:B------:R2:W-:Y:S04]  /*5490*/  LDGSTS.E.BYPASS.LTC128B.128 [R240+0x1d080], [R10.64+0x100], !P2 ;  /* 0x1d0801000af07fae */ /* 0x0005e8000d101d4c */
[----:B------:R2:W-:Y:S04]  /*54a0*/  LDGSTS.E.BYPASS.LTC128B.128 [R240+0x1f080], [R10.64+0x180], !P3 ;  /* 0x1f0801800af07fae */ /* 0x0005e8000d901d4c */
[----:B------:R2:W-:Y:S02]  /*54b0*/  @!P0 LDGSTS.E.BYPASS.LTC128B.128 [R8+0x20180], [R14.64] ;  /* 0x201800000e088fae */ /* 0x0005e4000b901d4c */
.L_x_893:
        /* <DEDUP_REMOVED lines=94> */
[C---:B------:R-:W-:Y:S01]  /*5aa0*/  LOP3.LUT P4, RZ, R243.reuse, 0x1, RZ, 0xc0, !PT ;  /* 0x00000001f3ff7812 */ /* 0x040fe2000788c0ff */
[----:B------:R-:W-:Y:S01]  /*5ab0*/  UIMAD.WIDE.U32 UR20, UR16, UR4, URZ ;  /* 0x00000004101472a5 */ /* 0x000fe2000f8e003f */
[----:B------:R-:W5:Y:S01]  /*5ac0*/  LDL R224, [R1+0x14] ;  /* 0x0000140001e07983 */ /* 0x000f620000100800 */
[----:B------:R-:W-:Y:S01]  /*5ad0*/  LOP3.LUT P3, RZ, R243, 0x2, RZ, 0xc0, !PT ;  /* 0x00000002f3ff7812 */ /* 0x000fe2000786c0ff */
[----:B------:R-:W-:Y:S02]  /*5ae0*/  USHF.R.S32.HI UR17, URZ, 0x1f, UR16 ;  /* 0x0000001f3f117899 */ /* 0x000fe40008011410 */
[----:B----4-:R-:W4:Y:S01]  /*5af0*/  LDL.64 R180, [R1+0x20] ;  /* 0x0000200001b47983 */ /* 0x010f220000100a00 */
[----:B------:R-:W-:Y:S02]  /*5b00*/  USHF.L.U32 UR18, UR20, 0x6, URZ ;  /* 0x0000000614127899 */ /* 0x000fe4000800063f */
[----:B------:R-:W-:Y:S01]  /*5b10*/  UIMAD UR17, UR17, UR4, URZ ;  /* 0x00000004111172a4 */ /* 0x000fe2000f8e023f */
[----:B---3--:R-:W3:Y:S03]  /*5b20*/  LDL R225, [R1+0x38] ;  /* 0x0000380001e17983 */ /* 0x008ee60000100800 */
[----:B------:R-:W-:Y:S04]  /*5b30*/  UIMAD UR17, UR16, UR5, UR17 ;  /* 0x00000005101172a4 */ /* 0x000fe8000f8e0211 */
[----:B------:R-:W-:Y:S04]  /*5b40*/  UIADD3 UR17, UR21, UR17, URZ ;  /* 0x0000001115117290 */ /* 0x000fe8000fffe03f */
[----:B------:R-:W-:Y:S02]  /*5b50*/  USHF.L.U64.HI UR20, UR20, 0x6, UR17 ;  /* 0x0000000614147899 */ /* 0x000fe40008010211 */
[----:B------:R-:W-:Y:S06]  /*5b60*/  USHF.L.U32 UR17, UR16, 0x6, URZ ;  /* 0x0000000610117899 */ /* 0x000fec000800063f */
[----:B------:R-:W-:Y:S02]  /*5b70*/  IMAD.U32 R6, RZ, RZ, UR17 ;  /* 0x00000011ff067e24 */ /* 0x000fe4000f8e00ff */
[----:B------:R-:W-:Y:S01]  /*5b80*/  IMAD.U32 R11, RZ, RZ, UR17 ;  /* 0x00000011ff0b7e24 */ /* 0x000fe2000f8e00ff */
[----:B--2---:R-:W-:Y:S01]  /*5b90*/  IADD3 R4, P2, R226, UR18, RZ ;  /* 0x00000012e2047c10 */ /* 0x004fe2000ff5e0ff */
[----:B------:R-:W-:Y:S03]  /*5ba0*/  ULEA UR18, UP0, UR4, UR18, 0x5 ;  /* 0x0000001204127291 */ /* 0x000fe6000f80283f */
[----:B------:R-:W-:Y:S01]  /*5bb0*/  LEA R8, P1, R4, c[0x0][0x160], 0x1 ;  /* 0x0000580004087a11 */ /* 0x000fe200078208ff */
[----:B------:R-:W-:Y:S01]  /*5bc0*/  ULEA.HI.X UR4, UR4, UR20, UR5, 0x5, UP0 ;  /* 0x0000001404047291 */ /* 0x000fe200080f2c05 */
[----:B-----5:R-:W-:Y:S04]  /*5bd0*/  IADD3.X R5, R224, UR20, RZ, P2, !PT ;  /* 0x00000014e0057c10 */ /* 0x020fe800097fe4ff */
[----:B------:R-:W-:Y:S02]  /*5be0*/  LEA.HI.X R9, R4, c[0x0][0x164], R5, 0x1, P1 ;  /* 0x0000590004097a11 */ /* 0x000fe400008f0c05 */
[----:B------:R-:W-:Y:S02]  /*5bf0*/  IADD3 R4, -R248, UR8, -R6 ;  /* 0x00000008f8047c10 */ /* 0x000fe4000fffe906 */
[----:B----4-:R-:W-:Y:S02]  /*5c00*/  IADD3 R7, P1, R180, UR17, RZ ;  /* 0x00000011b4077c10 */ /* 0x010fe4000ff3e0ff */
[C---:B------:R-:W-:Y:S02]  /*5c10*/  ISETP.LT.OR P6, PT, R4.reuse, 0x1, !P4 ;  /* 0x000000010400780c */ /* 0x040fe400067c1670 */
[----:B------:R-:W-:Y:S02]  /*5c20*/  ISETP.LT.OR P5, PT, R4, 0x1, !P3 ;  /* 0x000000010400780c */ /* 0x000fe40005fa1670 */
[----:B------:R-:W-:Y:S02]  /*5c30*/  IADD3 R5, P2, R226, UR18, RZ ;  /* 0x00000012e2057c10 */ /* 0x000fe4000ff5e0ff */
[----:B---3--:R-:W-:Y:S02]  /*5c40*/  LEA.HI.X.SX32 R11, R11, R225, 0x1, P1 ;  /* 0x000000e10b0b7211 */ /* 0x008fe400008f0eff */
[----:B------:R-:W-:Y:S02]  /*5c50*/  LEA R10, P1, R7, c[0x0][0x258], 0x2 ;  /* 0x00009600070a7a11 */ /* 0x000fe400078210ff */
[----:B------:R-:W-:Y:S02]  /*5c60*/  IADD3.X R12, R224, UR4, RZ, P2, !PT ;  /* 0x00000004e00c7c10 */ /* 0x000fe400097fe4ff */
[----:B------:R-:W2:Y:S01]  /*5c70*/  S2R R224, SR_TID.X ;  /* 0x0000000000e07919 */ /* 0x000ea20000002100 */
[----:B------:R-:W-:Y:S02]  /*5c80*/  LEA R6, P2, R5, c[0x0][0x160], 0x1 ;  /* 0x0000580005067a11 */ /* 0x000fe400078408ff */
[----:B------:R-:W-:Y:S01]  /*5c90*/  LEA.HI.X R11, R7, c[0x0][0x25c], R11, 0x2, P1 ;  /* 0x00009700070b7a11 */ /* 0x000fe200008f140b */
[----:B------:R-:W-:Y:S01]  /*5ca0*/  @!PT LDS RZ, [RZ] ;  /* 0x00000000fffff984 */ /* 0x000fe20000000800 */
[----:B------:R-:W-:Y:S01]  /*5cb0*/  @!PT LDS RZ, [RZ] ;  /* 0x00000000fffff984 */ /* 0x000fe20000000800 */
[----:B------:R-:W-:Y:S01]  /*5cc0*/  @!PT LDS RZ, [RZ] ;  /* 0x00000000fffff984 */ /* 0x000fe20000000800 */
[----:B------:R3:W-:Y:S01]  /*5cd0*/  LDGSTS.E.BYPASS.LTC128B.128 [R240+0x10080], [R8.64], !P6 ;  /* 0x1008000008f07fae */ /* 0x0007e2000f101d4c */
[----:B------:R-:W-:Y:S02]  /*5ce0*/  LOP3.LUT P1, RZ, R243, 0x4, RZ, 0xc0, !PT ;  /* 0x00000004f3ff7812 */ /* 0x000fe4000782c0ff */
[----:B------:R-:W-:Y:S01]  /*5cf0*/  LEA.HI.X R7, R5, c[0x0][0x164], R12, 0x1, P2 ;  /* 0x0000590005077a11 */ /* 0x000fe200010f0c0c */
[----:B------:R3:W-:Y:S01]  /*5d00*/  LDGSTS.E.BYPASS.LTC128B.128 [R240+0x12080], [R8.64+0x80], !P5 ;  /* 0x1208008008f07fae */ /* 0x0007e2000e901d4c */
[C---:B------:R-:W-:Y:S02]  /*5d10*/  ISETP.LT.OR P6, PT, R4.reuse, 0x1, !P1 ;  /* 0x000000010400780c */ /* 0x040fe40004fc1670 */
[----:B------:R-:W-:Y:S02]  /*5d20*/  LOP3.LUT P2, RZ, R243, 0x8, RZ, 0xc0, !PT ;  /* 0x00000008f3ff7812 */ /* 0x000fe4000784c0ff */
[C---:B------:R-:W-:Y:S02]  /*5d30*/  ISETP.LT.OR P4, PT, R4.reuse, 0x21, !P4 ;  /* 0x000000210400780c */ /* 0x040fe40006781670 */
[C---:B------:R-:W-:Y:S02]  /*5d40*/  ISETP.LT.OR P5, PT, R4.reuse, 0x1, !P2 ;  /* 0x000000010400780c */ /* 0x040fe400057a1670 */
[C---:B------:R-:W-:Y:S02]  /*5d50*/  ISETP.LT.OR P3, PT, R4.reuse, 0x21, !P3 ;  /* 0x000000210400780c */ /* 0x040fe40005f61670 */
[C---:B------:R-:W-:Y:S02]  /*5d60*/  ISETP.LT.OR P1, PT, R4.reuse, 0x21, !P1 ;  /* 0x000000210400780c */ /* 0x040fe40004f21670 */
[----:B------:R-:W-:Y:S01]  /*5d70*/  ISETP.LT.OR P2, PT, R4, 0x21, !P2 ;  /* 0x000000210400780c */ /* 0x000fe20005741670 */
[----:B------:R3:W-:Y:S01]  /*5d80*/  LDGSTS.E.BYPASS.LTC128B.128 [R240+0x14080], [R8.64+0x100], !P6 ;  /* 0x1408010008f07fae */ /* 0x0007e2000f101d4c */
[----:B--2---:R-:W-:Y:S05]  /*5d90*/  @!P0 IMAD.SHL.U32 R4, R224, 0x10, RZ ;  /* 0x00000010e0048824 */ /* 0x004fea00078e00ff */
[----:B------:R3:W-:Y:S04]  /*5da0*/  LDGSTS.E.BYPASS.LTC128B.128 [R240+0x16080], [R8.64+0x180], !P5 ;  /* 0x1608018008f07fae */ /* 0x0007e8000e901d4c */
[----:B------:R3:W-:Y:S04]  /*5db0*/  LDGSTS.E.BYPASS.LTC128B.128 [R240+0x11080], [R6.64], !P4 ;  /* 0x1108000006f07fae */ /* 0x0007e8000e101d4c */
[----:B------:R3:W-:Y:S04]  /*5dc0*/  LDGSTS.E.BYPASS.LTC128B.128 [R240+0x13080], [R6.64+0x80], !P3 ;  /* 0x1308008006f07fae */ /* 0x0007e8000d901d4c */
[----:B------:R3:W-:Y:S04]  /*5dd0*/  LDGSTS.E.BYPASS.LTC128B.128 [R240+0x15080], [R6.64+0x100], !P1 ;  /* 0x1508010006f07fae */ /* 0x0007e8000c901d4c */
[----:B------:R3:W-:Y:S04]  /*5de0*/  LDGSTS.E.BYPASS.LTC128B.128 [R240+0x17080], [R6.64+0x180], !P2 ;  /* 0x1708018006f07fae */ /* 0x0007e8000d101d4c */
[----:B------:R3:W-:Y:S02]  /*5df0*/  @!P0 LDGSTS.E.BYPASS.LTC128B.128 [R4+0x20080], [R10.64] ;  /* 0x200800000a048fae */ /* 0x0007e4000b901d4c */
.L_x_894:
        /* <DEDUP_REMOVED lines=218> */
.L_x_884:
[----:B------:R-:W-:Y:S05]  /*6ba0*/  @P3 EXIT ;  /* 0x000000000000394d */ /* 0x000fea0003800000 */
[----:B------:R-:W2:Y:S01]  /*6bb0*/  LDL.LU R9, [R1+0x3c] ;  /* 0x00003c0001097983 */ /* 0x000ea20000300800 */
[----:B------:R-:W-:-:S04]  /*6bc0*/  ISETP.NE.U32.AND P2, PT, RZ, c[0x0][0x360], PT ;  /* 0x0000d800ff007a0c */ /* 0x000fc80003f45070 */
[----:B------:R-:W-:-:S13]  /*6bd0*/  ISETP.NE.AND.EX P2, PT, RZ, c[0x0][0x364], PT, P2 ;  /* 0x0000d900ff007a0c */ /* 0x000fda0003f45320 */
[----:B------:R-:W-:-:S04]  /*6be0*/  @P2 IMAD.MOV.U32 R2, RZ, RZ, 0x4 ;  /* 0x00000004ff022424 */ /* 0x000fc800078e00ff */
[----:B--2---:R-:W-:-:S05]  /*6bf0*/  @P2 IMAD.WIDE R2, R9, R2, c[0x0][0x360] ;  /* 0x0000d80009022625 */ /* 0x004fca00078e0202 */
[----:B------:R1:W2:Y:S01]  /*6c00*/  @P2 LDG.E R0, [R2.64] ;  /* 0x0000000c02002981 */ /* 0x0002a2000c1e1900 */
        /* <DEDUP_REMOVED lines=173> */
.L_x_896:
        /* <DEDUP_REMOVED lines=10> */
.L_x_1168:


//--------------------- .text._ZN7cutlass13device_kernelIN5flash19enable_sm80_to_sm89INS1_16FlashAttnBwdSm80INS1_25CollectiveMainloopBwdSm80ILi1ELi1EN4cute5tupleIJNS5_1CILi64EEES8_NS7_ILi256EEEEEENS_6half_tEfNS_4arch4Sm80ELb1ELb0ELb1ELb0ELb0ELb0ELb0ELb0ELi2ELi4ELi2ELi2ELb0EEENS1_21CollectiveEpilogueBwdISA_SB_SD_Li256ELb0ELb0ELi4EEENS1_25SingleTileBwdLPTSchedulerILb0ELi64ELb0EEEEEEEEEvNT_6ParamsE --------------------------
	.section	.text._ZN7cutlass13device_kernelIN5flash19enable_sm80_to_sm89INS1_16FlashAttnBwdSm80INS1_25CollectiveMainloopBwdSm80ILi1ELi1EN4cute5tupleIJNS5_1CILi64EEES8_NS7_ILi256EEEEEENS_6half_tEfNS_4arch4Sm80ELb1ELb0ELb1ELb0ELb0ELb0ELb0ELb0ELi2ELi4ELi2ELi2ELb0EEENS1_21CollectiveEpilogueBwdISA_SB_SD_Li256ELb0ELb0ELi4EEENS1_25SingleTileBwdLPTSchedulerILb0ELi64ELb0EEEEEEEEEvNT_6ParamsE,"ax",@progbits
	.sectioninfo	@"SHI_REGISTERS=255"
	.align	128
.text._ZN7cutlass13device_kernelIN5flash19enable_sm80_to_sm89INS1_16FlashAttnBwdSm80INS1_25CollectiveMainloopBwdSm80ILi1ELi1EN4cute5tupleIJNS5_1CILi64EEES8_NS7_ILi256EEEEEENS_6half_tEfNS_4arch4Sm80ELb1ELb0ELb1ELb0ELb0ELb0ELb0ELb0ELi2ELi4ELi2ELi2ELb0EEENS1_21CollectiveEpilogueBwdISA_SB_SD_Li256ELb0ELb0ELi4EEENS1_25SingleTileBwdLPTSchedulerILb0ELi64ELb0EEEEEEEEEvNT_6ParamsE:
        .type           _ZN7cutlass13device_kernelIN5flash19enable_sm80_to_sm89INS1_16FlashAttnBwdSm80INS1_25CollectiveMainloopBwdSm80ILi1ELi1EN4cute5tupleIJNS5_1CILi64EEES8_NS7_ILi256EEEEEENS_6half_tEfNS_4arch4Sm80ELb1ELb0ELb1ELb0ELb0ELb0ELb0ELb0ELi2ELi4ELi2ELi2ELb0EEENS1_21CollectiveEpilogueBwdISA_SB_SD_Li256ELb0ELb0ELi4EEENS1_25SingleTileBwdLPTSchedulerILb0ELi64ELb0EEEEEEEEEvNT_6ParamsE,@function
        .size           _ZN7cutlass13device_kernelIN5flash19enable_sm80_to_sm89INS1_16FlashAttnBwdSm80INS1_25CollectiveMainloopBwdSm80ILi1ELi1EN4cute5tupleIJNS5_1CILi64EEES8_NS7_ILi256EEEEEENS_6half_tEfNS_4arch4Sm80ELb1ELb0ELb1ELb0ELb0ELb0ELb0ELb0ELi2ELi4ELi2ELi2ELb0EEENS1_21CollectiveEpilogueBwdISA_SB_SD_Li256ELb0ELb0ELi4EEENS1_25SingleTileBwdLPTSchedulerILb0ELi64ELb0EEEEEEEEEvNT_6ParamsE,(.L_x_1169 - _ZN7cutlass13device_kernelIN5flash19enable_sm80_to_sm89INS1_16FlashAttnBwdSm80INS1_25CollectiveMainloopBwdSm80ILi1ELi1EN4cute5tupleIJNS5_1CILi64EEES8_NS7_ILi256EEEEEENS_6half_tEfNS_4arch4Sm80ELb1ELb0ELb1ELb0ELb0ELb0ELb0ELb0ELi2ELi4ELi2ELi2ELb0EEENS1_21CollectiveEpilogueBwdISA_SB_SD_Li256ELb0ELb0ELi4EEENS1_25SingleTileBwdLPTSchedulerILb0ELi64ELb0EEEEEEEEEvNT_6ParamsE)
        .other          _ZN7cutlass13device_kernelIN5flash19enable_sm80_to_sm89INS1_16FlashAttnBwdSm80INS1_25CollectiveMainloopBwdSm80ILi1ELi1EN4cute5tupleIJNS5_1CILi64EEES8_NS7_ILi256EEEEEENS_6half_tEfNS_4arch4Sm80ELb1ELb0ELb1ELb0ELb0ELb0ELb0ELb0ELi2ELi4ELi2ELi2ELb0EEENS1_21CollectiveEpilogueBwdISA_SB_SD_Li256ELb0ELb0ELi4EEENS1_25SingleTileBwdLPTSchedulerILb0ELi64ELb0EEEEEEEEEvNT_6ParamsE,@"STO_CUDA_ENTRY STV_DEFAULT"
_ZN7cutlass13device_kernelIN5flash19enable_sm80_to_sm89INS1_16FlashAttnBwdSm80INS1_25CollectiveMainloopBwdSm80ILi1ELi1EN4cute5tupleIJNS5_1CILi64EEES8_NS7_ILi256EEEEEENS_6half_tEfNS_4arch4Sm80ELb1ELb0ELb1ELb0ELb0ELb0ELb0ELb0ELi2ELi4ELi2ELi2ELb0EEENS1_21CollectiveEpilogueBwdISA_SB_SD_Li256ELb0ELb0ELi4EEENS1_25SingleTileBwdLPTSchedulerILb0ELi64ELb0EEEEEEEEEvNT_6ParamsE:
[----:B------:R-:W-:Y:S02]  /*0000*/  MOV R1, c[0x0][0x28] ;  /* 0x00000a0000017a02 */ /* 0x000fe40000000f00 */
[----:B------:R-:W1:Y:S01]  /*0010*/  S2R R248, SR_TID.X ;  /* 0x0000000000f87919 */ /* 0x000e620000002100 */
[----:B------:R-:W2:Y:S01]  /*0020*/  S2UR UR4, SR_CTAID.X ;  /* 0x00000000000479c3 */ /* 0x000ea20000002500 */
        /* <DEDUP_REMOVED lines=25> */
.L_x_898:
[----:B------:R-:W-:Y:S02]  /*01c0*/  ULDC UR7, c[0x0][0x3ac] ;  /* 0x0000eb0000077ab9 */ /* 0x000fe40000000800 */
[----:B------:R-:W-:Y:S02]  /*01d0*/  UISETP.NE.AND UP0, UPT, UR7, 0x1, UPT ;  /* 0x000000010700788c */ /* 0x000fe4000bf05270 */
[----:B------:R-:W-:Y:S02]  /*01e0*/  ULDC.64 UR4, c[0x0][0x3b0] ;  /* 0x0000ec0000047ab9 */ /* 0x000fe40000000a00 */
[----:B------:R-:W-:Y:S02]  /*01f0*/  UIMAD.WIDE.U32 UR10, UR6, UR4, URZ ;  /* 0x00000004060a72a5 */ /* 0x000fe4000f8e003f */
[----:B------:R-:W-:-:S05]  /*0200*/  UMOV UR15, UR6 ;  /* 0x00000006000f7c82 */ /* 0x000fca0008000000 */
[----:B------:R-:W-:-:S04]  /*0210*/  @UP0 USHF.R.U32.HI UR15, URZ, UR5, UR11 ;  /* 0x000000053f0f0299 */ /* 0x000fc8000801160b */
[----:B------:R-:W-:-:S04]  /*0220*/  UIMAD UR7, UR15, UR7, URZ ;  /* 0x000000070f0772a4 */ /* 0x000fc8000f8e023f */
.L_x_899:
[----:B------:R-:W-:Y:S02]  /*0230*/  UIADD3 UR9, UR6, -UR7, URZ ;  /* 0x8000000706097290 */ /* 0x000fe4000fffe03f */
[----:B------:R-:W-:Y:S02]  /*0240*/  ULDC.64 UR4, c[0x0][0x3a8] ;  /* 0x0000ea0000047ab9 */ /* 0x000fe40000000a00 */
[----:B------:R-:W-:Y:S02]  /*0250*/  ULDC.64 UR6, c[0x0][0x3a0] ;  /* 0x0000e80000067ab9 */ /* 0x000fe40000000a00 */
[----:B------:R-:W-:Y:S02]  /*0260*/  UISETP.NE.AND UP0, UPT, UR6, 0x1, UPT ;  /* 0x000000010600788c */ /* 0x000fe4000bf05270 */
[----:B------:R-:W-:-:S04]  /*0270*/  UIMAD UR5, UR8, UR5, UR9 ;  /* 0x00000005080572a4 */ /* 0x000fc8000f8e0209 */
[----:B------:R-:W-:-:S03]  /*0280*/  UIMAD.WIDE.U32 UR8, UR5, UR7, URZ ;  /* 0x00000007050872a5 */ /* 0x000fc6000f8e003f */
[----:B------:R-:W-:Y:S02]  /*0290*/  UMOV UR14, UR5 ;  /* 0x00000005000e7c82 */ /* 0x000fe40008000000 */
[----:B------:R-:W-:-:S04]  /*02a0*/  @UP0 USHF.R.U32.HI UR14, URZ, UR4, UR9 ;  /* 0x000000043f0e0299 */ /* 0x000fc80008011609 */
[----:B------:R-:W-:-:S04]  /*02b0*/  UIADD3 UR13, -UR14, URZ, URZ ;  /* 0x0000003f0e0d7290 */ /* 0x000fc8000fffe13f */
[----:B------:R-:W-:Y:S01]  /*02c0*/  UIMAD UR13, UR13, UR6, UR5 ;  /* 0x000000060d0d72a4 */ /* 0x000fe2000f8e0205 */
[----:B------:R-:W-:Y:S05]  /*02d0*/  BRA `(.L_x_900) ;  /* 0x0000025000007947 */ /* 0x000fea0003800000 */
.L_x_897:
        /* <DEDUP_REMOVED lines=20> */
.L_x_901:
[----:B------:R-:W-:Y:S02]  /*0420*/  ULDC UR7, c[0x0][0x3ac] ;  /* 0x0000eb0000077ab9 */ /* 0x000fe40000000800 */
[----:B------:R-:W-:Y:S02]  /*0430*/  UISETP.NE.AND UP0, UPT, UR7, 0x1, UPT ;  /* 0x000000010700788c */ /* 0x000fe4000bf05270 */
[----:B------:R-:W-:Y:S02]  /*0440*/  ULDC.64 UR4, c[0x0][0x3b0] ;  /* 0x0000ec0000047ab9 */ /* 0x000fe40000000a00 */
[----:B------:R-:W-:Y:S02]  /*0450*/  UIMAD.WIDE.U32 UR10, UR6, UR4, URZ ;  /* 0x00000004060a72a5 */ /* 0x000fe4000f8e003f */
[----:B------:R-:W-:-:S05]  /*0460*/  UMOV UR15, UR6 ;  /* 0x00000006000f7c82 */ /* 0x000fca0008000000 */
[----:B------:R-:W-:-:S04]  /*0470*/  @UP0 USHF.R.U32.HI UR15, URZ, UR5, UR11 ;  /* 0x000000053f0f0299 */ /* 0x000fc8000801160b */
[----:B------:R-:W-:-:S04]  /*0480*/  UIMAD UR7, UR15, UR7, URZ ;  /* 0x000000070f0772a4 */ /* 0x000fc8000f8e023f */
.L_x_902:
        /* <DEDUP_REMOVED lines=9> */
[----:B------:R-:W-:Y:S02]  /*0520*/  UIMAD UR13, UR13, UR6, UR5 ;  /* 0x000000060d0d72a4 */ /* 0x000fe4000f8e0205 */
.L_x_900:
        /* <DEDUP_REMOVED lines=16> */
[----:B------:R-:W-:Y:S01]  /*0630*/  UIADD3 UR6, UR6, 0x3f, URZ ;  /* 0x0000003f06067890 */ /* 0x000fe2000fffe03f */
[----:B------:R-:W-:Y:S01]  /*0640*/  CS2R R12, SRZ ;  /* 0x00000000000c7805 */ /* 0x000fe2000001ff00 */
[----:B------:R-:W-:Y:S01]  /*0650*/  USHF.R.S32.HI UR4, URZ, 0x1f, UR5 ;  /* 0x0000001f3f047899 */ /* 0x000fe20008011405 */
[----:B------:R-:W-:Y:S01]  /*0660*/  MOV R152, RZ ;  /* 0x000000ff00987202 */ /* 0x000fe20000000f00 */
[----:B------:R-:W-:Y:S01]  /*0670*/  ULDC.64 UR16, c[0x0][0x118] ;  /* 0x0000460000107ab9 */ /* 0x000fe20000000a00 */
        /* <DEDUP_REMOVED lines=15> */
[----:B------:R-:W-:Y:S01]  /*0770*/  MOV R144, RZ ;  /* 0x000000ff00907202 */ /* 0x000fe20000000f00 */
[----:B------:R-:W-:Y:S01]  /*0780*/  IMAD.MOV.U32 R138, RZ, RZ, RZ ;  /* 0x000000ffff8a7224 */ /* 0x000fe200078e00ff */
[----:B------:R-:W-:Y:S01]  /*0790*/  UISETP.GT.AND UP0, UPT, UR12, UR11, UPT ;  /* 0x0000000b0c00728c */ /* 0x000fe2000bf04270 */
[----:B------:R-:W-:Y:S01]  /*07a0*/  CS2R R20, SRZ ;  /* 0x0000000000147805 */ /* 0x000fe2000001ff00 */
[----:B------:R-:W-:Y:S01]  /*07b0*/  MOV R136, RZ ;  /* 0x000000ff00887202 */ /* 0x000fe20000000f00 */
[----:B------:R-:W-:Y:S01]  /*07c0*/  IMAD.MOV.U32 R134, RZ, RZ, RZ ;  /* 0x000000ffff867224 */ /* 0x000fe200078e00ff */
[----:B------:R-:W-:Y:S01]  /*07d0*/  CS2R R22, SRZ ;  /* 0x0000000000167805 */ /* 0x000fe2000001ff00 */
[----:B------:R-:W-:Y:S01]  /*07e0*/  MOV R132, RZ ;  /* 0x000000ff00847202 */ /* 0x000fe20000000f00 */
[----:B------:R-:W-:Y:S01]  /*07f0*/  IMAD.MOV.U32 R126, RZ, RZ, RZ ;  /* 0x000000ffff7e7224 */ /* 0x000fe200078e00ff */
[----:B------:R-:W-:Y:S01]  /*0800*/  PLOP3.LUT P1, PT, PT, PT, UP0, 0x80, 0x0 ;  /* 0x000000000000781c */ /* 0x000fe20003f2f008 */
        /* <DEDUP_REMOVED lines=54> */
[----:B------:R-:W-:Y:S01]  /*0b70*/  ULDC.64 UR4, c[0x0][0x248] ;  /* 0x0000920000047ab9 */ /* 0x000fe20000000a00 */
[--C-:B------:R-:W-:Y:S01]  /*0b80*/  SHF.R.S32.HI R20, RZ, 0x1f, R248.reuse ;  /* 0x0000001fff147819 */ /* 0x100fe200000114f8 */
[----:B------:R-:W-:Y:S01]  /*0b90*/  UISETP.NE.AND UP0, UPT, UR4, 0x1, UPT ;  /* 0x000000010400788c */ /* 0x000fe2000bf05270 */
[----:B------:R-:W-:Y:S01]  /*0ba0*/  SHF.R.S32.HI R249, RZ, 0x1f, R248 ;  /* 0x0000001ffff97819 */ /* 0x000fe200000114f8 */
[----:B------:R-:W-:Y:S01]  /*0bb0*/  UIMAD.WIDE.U32 UR8, UR13, UR5, URZ ;  /* 0x000000050d0872a5 */ /* 0x000fe2000f8e003f */
[----:B------:R-:W-:Y:S01]  /*0bc0*/  LEA.HI R0, R20, R248, RZ, 0x3 ;  /* 0x000000f814007211 */ /* 0x000fe200078f18ff */
[----:B------:R-:W-:Y:S01]  /*0bd0*/  ULDC UR4, c[0x0][0x250] ;  /* 0x0000940000047ab9 */ /* 0x000fe20000000800 */
[----:B------:R-:W-:Y:S01]  /*0be0*/  IMAD.U32 R2, RZ, RZ, UR13 ;  /* 0x0000000dff027e24 */ /* 0x000fe2000f8e00ff */
[----:B------:R-:W-:Y:S01]  /*0bf0*/  UMOV UR7, UR13 ;  /* 0x0000000d00077c82 */ /* 0x000fe20008000000 */
[----:B------:R-:W-:Y:S01]  /*0c00*/  LOP3.LUT R3, R0, 0xfffffff8, RZ, 0xc0, !PT ;  /* 0xfffffff800037812 */ /* 0x000fe200078ec0ff */
[----:B------:R-:W-:Y:S01]  /*0c10*/  IMAD.U32 R8, RZ, RZ, UR15 ;  /* 0x0000000fff087e24 */ /* 0x000fe2000f8e00ff */
[----:B------:R-:W-:Y:S01]  /*0c20*/  SHF.R.S32.HI R250, RZ, 0x3, R0 ;  /* 0x00000003fffa7819 */ /* 0x000fe20000011400 */
[----:B------:R-:W-:Y:S01]  /*0c30*/  IMAD.WIDE.U32 R22, R2, c[0x0][0x238], R248 ;  /* 0x00008e0002167a25 */ /* 0x000fe200078e00f8 */
[----:B------:R-:W-:Y:S01]  /*0c40*/  @UP0 UMOV UR5, UR9 ;  /* 0x0000000900050c82 */ /* 0x000fe20008000000 */
[----:B------:R-:W-:Y:S01]  /*0c50*/  LOP3.LUT R252, R252, 0xfffffffe, RZ, 0xc0, !PT ;  /* 0xfffffffefcfc7812 */ /* 0x000fe200078ec0ff */
[----:B------:R-:W-:Y:S01]  /*0c60*/  @UP0 USHF.R.U32.HI UR7, URZ, UR4, UR5 ;  /* 0x000000043f070299 */ /* 0x000fe20008011605 */
[----:B------:R-:W-:Y:S01]  /*0c70*/  IMAD.IADD R32, R248, 0x1, -R3 ;  /* 0x00000001f8207824 */ /* 0x000fe200078e0a03 */
[----:B------:R-:W-:Y:S01]  /*0c80*/  SHF.R.S32.HI R251, RZ, 0x1f, R250 ;  /* 0x0000001ffffb7819 */ /* 0x000fe200000114fa */
[----:B------:R-:W-:Y:S01]  /*0c90*/  ULDC.64 UR4, c[0x0][0x1e0] ;  /* 0x0000780000047ab9 */ /* 0x000fe20000000a00 */
[----:B------:R-:W-:Y:S01]  /*0ca0*/  IMAD.U32 R16, RZ, RZ, UR13 ;  /* 0x0000000dff107e24 */ /* 0x000fe2000f8e00ff */
[----:B------:R-:W-:Y:S01]  /*0cb0*/  USHF.R.S32.HI UR6, URZ, 0x1f, UR7 ;  /* 0x0000001f3f067899 */ /* 0x000fe20008011407 */
[----:B------:R-:W-:Y:S01]  /*0cc0*/  IMAD.SHL.U32 R2, R32, 0x8, RZ ;  /* 0x0000000820027824 */ /* 0x000fe200078e00ff */
[----:B------:R-:W-:Y:S01]  /*0cd0*/  USHF.R.S32.HI UR9, URZ, 0x1f, UR14 ;  /* 0x0000001f3f097899 */ /* 0x000fe2000801140e */
[----:B------:R-:W-:Y:S01]  /*0ce0*/  IMAD.U32 R10, RZ, RZ, UR7 ;  /* 0x00000007ff0a7e24 */ /* 0x000fe2000f8e00ff */
[----:B------:R-:W-:Y:S01]  /*0cf0*/  UIMAD UR4, UR6, UR4, URZ ;  /* 0x00000004060472a4 */ /* 0x000fe2000f8e023f */
[----:B------:R-:W-:Y:S01]  /*0d00*/  IMAD R0, R251, c[0x0][0x178], RZ ;  /* 0x00005e00fb007a24 */ /* 0x000fe200078e02ff */
[----:B------:R-:W-:Y:S01]  /*0d10*/  SHF.R.S32.HI R3, RZ, 0x1f, R2 ;  /* 0x0000001fff037819 */ /* 0x000fe20000011402 */
[----:B------:R-:W-:Y:S01]  /*0d20*/  IMAD.WIDE R8, R8, 0x40, R250 ;  /* 0x0000004008087825 */ /* 0x000fe200078e02fa */
[----:B------:R-:W-:Y:S01]  /*0d30*/  UIMAD UR8, UR7, UR5, UR4 ;  /* 0x00000005070872a4 */ /* 0x000fe2000f8e0204 */
[----:B------:R-:W-:Y:S01]  /*0d40*/  ISETP.GE.AND P4, PT, R2, c[0x0][0x1cc], PT ;  /* 0x0000730002007a0c */ /* 0x000fe20003f86270 */
[----:B------:R-:W-:Y:S01]  /*0d50*/  USHF.R.S32.HI UR20, URZ, 0x1f, UR13 ;  /* 0x0000001f3f147899 */ /* 0x000fe2000801140d */
[----:B------:R-:W-:Y:S01]  /*0d60*/  IMAD.WIDE.U32 R4, R10, c[0x0][0x1e0], R2 ;  /* 0x000078000a047a25 */ /* 0x000fe200078e0002 */
[----:B------:R-:W-:Y:S01]  /*0d70*/  ULDC.64 UR4, c[0x0][0x1b0] ;  /* 0x00006c0000047ab9 */ /* 0x000fe20000000a00 */
[----:B------:R-:W-:Y:S01]  /*0d80*/  IADD3 R28, R2, 0x40, RZ ;  /* 0x00000040021c7810 */ /* 0x000fe20007ffe0ff */
[----:B------:R-:W-:Y:S01]  /*0d90*/  UIMAD UR4, UR6, UR4, URZ ;  /* 0x00000004060472a4 */ /* 0x000fe2000f8e023f */
[C---:B------:R-:W-:Y:S01]  /*0da0*/  IMAD R0, R250.reuse, c[0x0][0x17c], R0 ;  /* 0x00005f00fa007a24 */ /* 0x040fe200078e0200 */
[----:B------:R-:W-:Y:S01]  /*0db0*/  IADD3 R7, R5, UR8, RZ ;  /* 0x0000000805077c10 */ /* 0x000fe2000fffe0ff */
[--C-:B------:R-:W-:Y:S01]  /*0dc0*/  IMAD.WIDE.U32 R12, R250, c[0x0][0x178], R2.reuse ;  /* 0x00005e00fa0c7a25 */ /* 0x100fe200078e0002 */
[----:B------:R-:W-:Y:S01]  /*0dd0*/  UIMAD UR8, UR7, UR5, UR4 ;  /* 0x00000005070872a4 */ /* 0x000fe2000f8e0204 */
[----:B------:R-:W-:Y:S01]  /*0de0*/  IADD3 R26, R2, 0x80, RZ ;  /* 0x00000080021a7810 */ /* 0x000fe20007ffe0ff */
[----:B------:R-:W-:Y:S01]  /*0df0*/  USHF.R.S32.HI UR19, URZ, 0x1f, UR11 ;  /* 0x0000001f3f137899 */ /* 0x000fe2000801140b */
[----:B------:R-:W-:Y:S01]  /*0e00*/  IMAD.WIDE.U32 R10, R10, c[0x0][0x1b0], R2 ;  /* 0x00006c000a0a7a25 */ /* 0x000fe200078e0002 */
[----:B------:R-:W-:Y:S01]  /*0e10*/  ULDC.64 UR6, c[0x0][0x1e8] ;  /* 0x00007a0000067ab9 */ /* 0x000fe20000000a00 */
[----:B------:R-:W-:Y:S01]  /*0e20*/  IADD3 R27, R2, 0xc0, RZ ;  /* 0x000000c0021b7810 */ /* 0x000fe20007ffe0ff */
[----:B------:R-:W-:Y:S01]  /*0e30*/  ULDC.64 UR4, c[0x0][0x1b8] ;  /* 0x00006e0000047ab9 */ /* 0x000fe20000000a00 */
[----:B------:R-:W-:Y:S01]  /*0e40*/  IMAD.IADD R13, R13, 0x1, R0 ;  /* 0x000000010d0d7824 */ /* 0x000fe200078e0200 */
[----:B------:R-:W-:Y:S01]  /*0e50*/  UIMAD UR6, UR9, UR6, URZ ;  /* 0x00000006090672a4 */ /* 0x000fe2000f8e023f */
[----:B------:R-:W-:Y:S01]  /*0e60*/  IMAD.MOV.U32 R6, RZ, RZ, R4 ;  /* 0x000000ffff067224 */ /* 0x000fe200078e0004 */
[----:B------:R-:W-:Y:S01]  /*0e70*/  IADD3 R5, R11, UR8, RZ ;  /* 0x000000080b057c10 */ /* 0x000fe2000fffe0ff */
[----:B------:R-:W-:Y:S01]  /*0e80*/  IMAD.U32 R0, RZ, RZ, UR14 ;  /* 0x0000000eff007e24 */ /* 0x000fe2000f8e00ff */
[----:B------:R-:W-:Y:S01]  /*0e90*/  UIMAD UR4, UR9, UR4, URZ ;  /* 0x00000004090472a4 */ /* 0x000fe2000f8e023f */
[----:B------:R-:W-:Y:S01]  /*0ea0*/  IMAD.U32 R11, RZ, RZ, UR14 ;  /* 0x0000000eff0b7e24 */ /* 0x000fe2000f8e00ff */
[----:B------:R-:W-:Y:S01]  /*0eb0*/  UIMAD UR7, UR14, UR7, UR6 ;  /* 0x000000070e0772a4 */ /* 0x000fe2000f8e0206 */
[----:B------:R-:W-:Y:S01]  /*0ec0*/  IMAD.MOV.U32 R4, RZ, RZ, R10 ;  /* 0x000000ffff047224 */ /* 0x000fe200078e000a */
[----:B------:R-:W-:Y:S01]  /*0ed0*/  UIMAD UR6, UR14, UR5, UR4 ;  /* 0x000000050e0672a4 */ /* 0x000fe2000f8e0204 */
[----:B------:R-:W-:Y:S01]  /*0ee0*/  IMAD.WIDE.U32 R6, R0, c[0x0][0x1e8], R6 ;  /* 0x00007a0000067a25 */ /* 0x000fe200078e0006 */
[----:B------:R-:W-:Y:S01]  /*0ef0*/  ULDC UR8, c[0x0][0x198] ;  /* 0x0000660000087ab9 */ /* 0x000fe20000000800 */
[----:B------:R-:W-:Y:S01]  /*0f00*/  ISETP.GE.AND P5, PT, R28, c[0x0][0x1cc], PT ;  /* 0x000073001c007a0c */ /* 0x000fe20003fa6270 */
[----:B------:R-:W-:Y:S01]  /*0f10*/  UIADD3 UR8, -UR10, UR8, URZ ;  /* 0x000000080a087290 */ /* 0x000fe2000fffe13f */
[----:B------:R-:W-:Y:S01]  /*0f20*/  IMAD.U32 R0, RZ, RZ, UR13 ;  /* 0x0000000dff007e24 */ /* 0x000fe2000f8e00ff */
[----:B------:R-:W-:Y:S01]  /*0f30*/  IADD3 R7, R7, UR7, RZ ;  /* 0x0000000707077c10 */ /* 0x000fe2000fffe0ff */
[----:B------:R-:W-:Y:S01]  /*0f40*/  IMAD.SHL.U32 R10, R250, 0x40, RZ ;  /* 0x00000040fa0a7824 */ /* 0x000fe200078e00ff */
[----:B------:R-:W-:Y:S01]  /*0f50*/  ULDC.64 UR4, c[0x0][0x180] ;  /* 0x0000600000047ab9 */ /* 0x000fe20000000a00 */
[----:B------:R-:W-:Y:S01]  /*0f60*/  IMAD.WIDE.U32 R4, R11, c[0x0][0x1b8], R4 ;  /* 0x00006e000b047a25 */ /* 0x000fe200078e0004 */
[----:B------:R-:W-:Y:S01]  /*0f70*/  UIMAD UR4, UR20, UR4, URZ ;  /* 0x00000004140472a4 */ /* 0x000fe2000f8e023f */
[----:B------:R-:W-:Y:S01]  /*0f80*/  ISETP.GE.AND P6, PT, R26, c[0x0][0x1cc], PT ;  /* 0x000073001a007a0c */ /* 0x000fe20003fc6270 */
[----:B------:R-:W-:Y:S01]  /*0f90*/  USHF.L.U32 UR18, UR11, 0x6, URZ ;  /* 0x000000060b127899 */ /* 0x000fe2000800063f */
[----:B------:R-:W-:Y:S01]  /*0fa0*/  IMAD.WIDE.U32 R12, R0, c[0x0][0x180], R12 ;  /* 0x00006000000c7a25 */ /* 0x000fe200078e000c */
[----:B------:R-:W-:Y:S01]  /*0fb0*/  LOP3.LUT R0, R10, 0x1c0, RZ, 0xc0, !PT ;  /* 0x000001c00a007812 */ /* 0x000fe200078ec0ff */
[----:B------:R-:W-:Y:S01]  /*0fc0*/  UIMAD UR4, UR13, UR5, UR4 ;  /* 0x000000050d0472a4 */ /* 0x000fe2000f8e0204 */
[----:B------:R-:W-:Y:S01]  /*0fd0*/  IADD3 R5, R5, UR6, RZ ;  /* 0x0000000605057c10 */ /* 0x000fe2000fffe0ff */
[C---:B------:R-:W-:Y:S01]  /*0fe0*/  IMAD R10, R9.reuse, c[0x0][0x1d8], RZ ;  /* 0x00007600090a7a24 */ /* 0x040fe200078e02ff */
[----:B------:R-:W-:Y:S01]  /*0ff0*/  LOP3.LUT R15, R0, 0x38, R2, 0xf8, !PT ;  /* 0x00000038000f7812 */ /* 0x000fe200078ef802 */
[----:B------:R-:W-:Y:S01]  /*1000*/  IMAD R9, R9, c[0x0][0x1a8], RZ ;  /* 0x00006a0009097a24 */ /* 0x000fe200078e02ff */
[----:B------:R-:W-:Y:S01]  /*1010*/  SHF.R.U32.HI R0, RZ, 0x3, R0 ;  /* 0x00000003ff007819 */ /* 0x000fe20000011600 */
[C---:B------:R-:W-:Y:S01]  /*1020*/  IMAD R14, R8.reuse, c[0x0][0x1dc], R10 ;  /* 0x00007700080e7a24 */ /* 0x040fe200078e020a */
[----:B------:R-:W-:Y:S01]  /*1030*/  IADD3 R13, R13, UR4, RZ ;  /* 0x000000040d0d7c10 */ /* 0x000fe2000fffe0ff */
[C---:B------:R-:W-:Y:S01]  /*1040*/  IMAD.WIDE.U32 R10, R8.reuse, c[0x0][0x1d8], R6 ;  /* 0x00007600080a7a25 */ /* 0x040fe200078e0006 */
[----:B------:R-:W-:Y:S01]  /*1050*/  LOP3.LUT R15, R15, R0, RZ, 0x3c, !PT ;  /* 0x000000000f0f7212 */ /* 0x000fe200078e3cff */
[----:B------:R-:W-:Y:S01]  /*1060*/  ULDC.64 UR4, c[0x0][0x188] ;  /* 0x0000620000047ab9 */ /* 0x000fe20000000a00 */
[----:B------:R-:W-:Y:S01]  /*1070*/  CS2R R162, SRZ ;  /* 0x0000000000a27805 */ /* 0x000fe2000001ff00 */
[C---:B------:R-:W-:Y:S01]  /*1080*/  IMAD R7, R8.reuse, c[0x0][0x1ac], R9 ;  /* 0x00006b0008077a24 */ /* 0x040fe200078e0209 */
[----:B------:R-:W-:Y:S01]  /*1090*/  UIMAD UR4, UR9, UR4, URZ ;  /* 0x00000004090472a4 */ /* 0x000fe2000f8e023f */
[----:B------:R-:W-:Y:S01]  /*10a0*/  IMAD.WIDE.U32 R8, R8, c[0x0][0x1a8], R4 ;  /* 0x00006a0008087a25 */ /* 0x000fe200078e0004 */
[----:B------:R-:W-:Y:S01]  /*10b0*/  LEA R4, P1, R10, c[0x0][0x1c0], 0x1 ;  /* 0x000070000a047a11 */ /* 0x000fe200078208ff */
[----:B------:R-:W-:Y:S01]  /*10c0*/  CS2R R160, SRZ ;  /* 0x0000000000a07805 */ /* 0x000fe2000001ff00 */
[----:B------:R-:W-:Y:S01]  /*10d0*/  UIMAD UR6, UR14, UR5, UR4 ;  /* 0x000000050e0672a4 */ /* 0x000fe2000f8e0204 */
[----:B------:R-:W-:Y:S01]  /*10e0*/  IMAD.IADD R7, R9, 0x1, R7 ;  /* 0x0000000109077824 */ /* 0x000fe200078e0207 */
[C---:B------:R-:W-:Y:S01]  /*10f0*/  LEA R6, P0, R8.reuse, c[0x0][0x190], 0x1 ;  /* 0x0000640008067a11 */ /* 0x040fe200078008ff */
[----:B------:R-:W-:Y:S01]  /*1100*/  IMAD.IADD R0, R11, 0x1, R14 ;  /* 0x000000010b007824 */ /* 0x000fe200078e020e */
[----:B------:R-:W-:Y:S01]  /*1110*/  ULDC.64 UR4, c[0x0][0x178] ;  /* 0x00005e0000047ab9 */ /* 0x000fe20000000a00 */
[----:B------:R-:W-:Y:S01]  /*1120*/  IMAD.MOV.U32 R9, RZ, RZ, c[0x0][0x1d8] ;  /* 0x00007600ff097624 */ /* 0x000fe200078e00ff */
[----:B------:R-:W-:Y:S01]  /*1130*/  LEA.HI.X R7, R8, c[0x0][0x194], R7, 0x1, P0 ;  /* 0x0000650008077a11 */ /* 0x000fe200000f0c07 */
[----:B------:R-:W-:Y:S01]  /*1140*/  IMAD.MOV.U32 R14, RZ, RZ, c[0x0][0x1a8] ;  /* 0x00006a00ff0e7624 */ /* 0x000fe200078e00ff */
[----:B------:R-:W-:Y:S01]  /*1150*/  LEA.HI R8, R20, R248, RZ, 0x6 ;  /* 0x000000f814087211 */ /* 0x000fe200078f30ff */
[----:B------:R-:W-:Y:S01]  /*1160*/  IMAD.U32 R11, RZ, RZ, UR14 ;  /* 0x0000000eff0b7e24 */ /* 0x000fe2000f8e00ff */
[----:B------:R-:W-:Y:S01]  /*1170*/  LEA.HI.X R5, R10, c[0x0][0x1c4], R0, 0x1, P1 ;  /* 0x000071000a057a11 */ /* 0x000fe200008f0c00 */
[----:B------:R-:W-:Y:S01]  /*1180*/  IMAD.MOV.U32 R10, RZ, RZ, c[0x0][0x1dc] ;  /* 0x00007700ff0a7624 */ /* 0x000fe200078e00ff */
[----:B------:R-:W-:Y:S01]  /*1190*/  IADD3 R0, -R250, UR8, RZ ;  /* 0x00000008fa007c10 */ /* 0x000fe2000fffe1ff */
[----:B------:R-:W-:Y:S01]  /*11a0*/  IMAD.WIDE.U32 R18, R11, c[0x0][0x188], R12 ;  /* 0x000062000b127a25 */ /* 0x000fe200078e000c */
[----:B------:R-:W-:Y:S01]  /*11b0*/  SHF.R.S32.HI R29, RZ, 0x6, R8 ;  /* 0x00000006ff1d7819 */ /* 0x000fe20000011408 */
[----:B------:R-:W-:Y:S01]  /*11c0*/  UIMAD UR7, UR19, UR4, URZ ;  /* 0x00000004130772a4 */ /* 0x000fe2000f8e023f */
[C---:B------:R-:W-:Y:S01]  /*11d0*/  LEA R8, P0, R9.reuse, R4, 0x6 ;  /* 0x0000000409087211 */ /* 0x040fe200078030ff */
[----:B------:R-:W-:Y:S01]  /*11e0*/  UIMAD.WIDE.U32 UR22, UR11, UR4, URZ ;  /* 0x000000040b1672a5 */ /* 0x000fe2000f8e003f */
[C---:B------:R-:W-:Y:S01]  /*11f0*/  ISETP.LT.OR P1, PT, R0.reuse, 0x1, P4 ;  /* 0x000000010000780c */ /* 0x040fe20002721670 */
[----:B------:R-:W-:Y:S01]  /*1200*/  UIMAD UR5, UR11, UR5, UR7 ;  /* 0x000000050b0572a4 */ /* 0x000fe2000f8e0207 */
[----:B------:R-:W-:Y:S01]  /*1210*/  LEA.HI.X R9, R9, R5, R10, 0x6, P0 ;  /* 0x0000000509097211 */ /* 0x000fe200000f340a */
[----:B------:R-:W-:Y:S01]  /*1220*/  IMAD R10, R29, 0x200, R15 ;  /* 0x000002001d0a7824 */ /* 0x000fe200078e020f */
[----:B------:R-:W-:Y:S01]  /*1230*/  ISETP.GE.AND P0, PT, R27, c[0x0][0x1cc], PT ;  /* 0x000073001b007a0c */ /* 0x000fe20003f06270 */
[----:B------:R-:W-:Y:S01]  /*1240*/  IMAD.MOV.U32 R15, RZ, RZ, c[0x0][0x1ac] ;  /* 0x00006b00ff0f7624 */ /* 0x000fe200078e00ff */
[----:B------:R-:W-:Y:S01]  /*1250*/  ISETP.LT.OR P3, PT, R0, 0x1, P5 ;  /* 0x000000010000780c */ /* 0x000fe20002f61670 */
[----:B------:R-:W-:Y:S01]  /*1260*/  IMAD.SHL.U32 R240, R10, 0x2, RZ ;  /* 0x000000020af07824 */ /* 0x000fe200078e00ff */
[----:B------:R-:W-:Y:S01]  /*1270*/  ISETP.LT.OR P2, PT, R0, 0x1, P6 ;  /* 0x000000010000780c */ /* 0x000fe20003741670 */
[----:B------:R-:W-:Y:S01]  /*1280*/  IMAD.SHL.U32 R12, R248, 0x4, RZ ;  /* 0x00000004f80c7824 */ /* 0x000fe200078e00ff */
[----:B------:R-:W-:Y:S01]  /*1290*/  UIADD3 UR5, UR23, UR5, URZ ;  /* 0x0000000517057290 */ /* 0x000fe2000fffe03f */
[C---:B------:R-:W-:Y:S01]  /*12a0*/  ISETP.LT.OR P6, PT, R0.reuse, 0x21, P6 ;  /* 0x000000210000780c */ /* 0x040fe200037c1670 */
[----:B------:R1:W-:Y:S01]  /*12b0*/  STL.64 [R1+0x8], R18 ;  /* 0x0000081201007387 */ /* 0x0003e20000100a00 */
[----:B------:R-:W-:Y:S01]  /*12c0*/  IADD3 R21, R19, UR6, RZ ;  /* 0x0000000613157c10 */ /* 0x000fe2000fffe0ff */
[----:B------:R-:W-:Y:S01]  /*12d0*/  ULDC.64 UR6, c[0x0][0x270] ;  /* 0x00009c0000067ab9 */ /* 0x000fe20000000a00 */
[--C-:B------:R-:W-:Y:S01]  /*12e0*/  SHF.R.S32.HI R13, RZ, 0x1f, R12.reuse ;  /* 0x0000001fff0d7819 */ /* 0x100fe2000001140c */
[----:B------:R-:W-:Y:S01]  /*12f0*/  @!PT LDS RZ, [RZ] ;  /* 0x00000000fffff984 */ /* 0x000fe20000000800 */
[----:B------:R-:W-:Y:S01]  /*1300*/  @!PT LDS RZ, [RZ] ;  /* 0x00000000fffff984 */ /* 0x000fe20000000800 */
[----:B------:R-:W-:Y:S01]  /*1310*/  @!PT LDS RZ, [RZ] ;  /* 0x00000000fffff984 */ /* 0x000fe20000000800 */
[----:B------:R2:W-:Y:S01]  /*1320*/  LDGSTS.E.BYPASS.LTC128B.128 [R240+0x8080], [R4.64], !P1 ;  /* 0x0808000004f07fae */ /* 0x0005e2000c901d50 */
[----:B------:R-:W-:Y:S01]  /*1330*/  ISETP.LT.OR P1, PT, R0, 0x1, P0 ;  /* 0x000000010000780c */ /* 0x000fe20000721670 */
[----:B------:R-:W-:Y:S01]  /*1340*/  IMAD.U32 R17, RZ, RZ, UR5 ;  /* 0x00000005ff117e24 */ /* 0x000fe2000f8e00ff */
[----:B------:R-:W-:Y:S01]  /*1350*/  LEA R10, P0, R14, R6, 0x6 ;  /* 0x000000060e0a7211 */ /* 0x000fe200078030ff */
[----:B------:R2:W-:Y:S01]  /*1360*/  LDGSTS.E.BYPASS.LTC128B.128 [R240+0xa080], [R4.64+0x80], !P3 ;  /* 0x0a08008004f07fae */ /* 0x0005e2000d901d50 */
[----:B------:R-:W-:Y:S01]  /*1370*/  ISETP.GE.AND P3, PT, R2, c[0x0][0x19c], PT ;  /* 0x0000670002007a0c */ /* 0x000fe20003f66270 */
[----:B------:R-:W-:Y:S01]  /*1380*/  ULDC.64 UR4, c[0x0][0x238] ;  /* 0x00008e0000047ab9 */ /* 0x000fe20000000a00 */
[----:B------:R-:W-:Y:S01]  /*1390*/  LEA.HI.X R11, R14, R7, R15, 0x6, P0 ;  /* 0x000000070e0b7211 */ /* 0x000fe200000f340f */
[----:B------:R2:W-:Y:S01]  /*13a0*/  LDGSTS.E.BYPASS.LTC128B.128 [R240+0xc080], [R4.64+0x100], !P2 ;  /* 0x0c08010004f07fae */ /* 0x0005e2000d101d50 */
[----:B------:R-:W-:Y:S01]  /*13b0*/  ISETP.LT.OR P0, PT, R0, 0x21, P5 ;  /* 0x000000210000780c */ /* 0x000fe20002f01670 */
[----:B------:R-:W-:Y:S01]  /*13c0*/  IMAD.U32 R14, RZ, RZ, UR13 ;  /* 0x0000000dff0e7e24 */ /* 0x000fe2000f8e00ff */
[C---:B------:R-:W-:Y:S01]  /*13d0*/  ISETP.GE.AND P2, PT, R27.reuse, c[0x0][0x1cc], PT ;  /* 0x000073001b007a0c */ /* 0x040fe20003f46270 */
[----:B------:R-:W-:Y:S01]  /*13e0*/  UIMAD UR4, UR20, UR4, URZ ;  /* 0x00000004140472a4 */ /* 0x000fe2000f8e023f */
[----:B------:R3:W-:Y:S01]  /*13f0*/  STL [R1+0x18], R21 ;  /* 0x0000181501007387 */ /* 0x0007e20000100800 */
[--C-:B------:R-:W-:Y:S01]  /*1400*/  IMAD.WIDE.U32 R14, R14, c[0x0][0x270], R12.reuse ;  /* 0x00009c000e0e7a25 */ /* 0x100fe200078e000c */
[C---:B------:R-:W-:Y:S01]  /*1410*/  ISETP.LT.OR P5, PT, R0.reuse, 0x21, P2 ;  /* 0x000000210000780c */ /* 0x040fe200017a1670 */
[----:B------:R-:W-:Y:S01]  /*1420*/  UIMAD UR4, UR13, UR5, UR4 ;  /* 0x000000050d0472a4 */ /* 0x000fe2000f8e0204 */
[----:B------:R2:W-:Y:S01]  /*1430*/  LDGSTS.E.BYPASS.LTC128B.128 [R240+0xe080], [R4.64+0x180], !P1 ;  /* 0x0e08018004f07fae */ /* 0x0005e2000c901d50 */
[----:B------:R-:W-:Y:S01]  /*1440*/  ISETP.LT.OR P1, PT, R0, 0x21, P4 ;  /* 0x000000210000780c */ /* 0x000fe20002721670 */
[----:B------:R-:W-:Y:S01]  /*1450*/  UIMAD UR6, UR20, UR6, URZ ;  /* 0x00000006140672a4 */ /* 0x000fe2000f8e023f */
[----:B------:R-:W-:Y:S01]  /*1460*/  ISETP.GE.AND P2, PT, R28, c[0x0][0x19c], PT ;  /* 0x000067001c007a0c */ /* 0x000fe20003f46270 */
[----:B------:R-:W-:Y:S01]  /*1470*/  IMAD.MOV.U32 R246, RZ, RZ, 0x20 ;  /* 0x00000020fff67424 */ /* 0x000fe200078e00ff */
[----:B------:R-:W-:Y:S01]  /*1480*/  CS2R R158, SRZ ;  /* 0x00000000009e7805 */ /* 0x000fe2000001ff00 */
[----:B------:R-:W-:Y:S01]  /*1490*/  UIMAD UR6, UR13, UR7, UR6 ;  /* 0x000000070d0672a4 */ /* 0x000fe2000f8e0206 */
[C---:B------:R-:W-:Y:S01]  /*14a0*/  ISETP.LT.OR P4, PT, R0.reuse, 0x1, P2 ;  /* 0x000000010000780c */ /* 0x040fe20001781670 */
[----:B------:R-:W-:Y:S01]  /*14b0*/  CS2R R156, SRZ ;  /* 0x00000000009c7805 */ /* 0x000fe2000001ff00 */
[----:B------:R-:W-:Y:S01]  /*14c0*/  CS2R R154, SRZ ;  /* 0x00000000009a7805 */ /* 0x000fe2000001ff00 */
[----:B------:R-:W-:Y:S01]  /*14d0*/  CS2R R152, SRZ ;  /* 0x0000000000987805 */ /* 0x000fe2000001ff00 */
[----:B------:R-:W-:Y:S01]  /*14e0*/  CS2R R150, SRZ ;  /* 0x0000000000967805 */ /* 0x000fe2000001ff00 */
[----:B------:R-:W-:Y:S01]  /*14f0*/  CS2R R148, SRZ ;  /* 0x0000000000947805 */ /* 0x000fe2000001ff00 */
[----:B------:R-:W-:Y:S01]  /*1500*/  CS2R R146, SRZ ;  /* 0x0000000000927805 */ /* 0x000fe2000001ff00 */
[----:B------:R4:W-:Y:S01]  /*1510*/  LDGSTS.E.BYPASS.LTC128B.128 [R240+0x9080], [R8.64], !P1 ;  /* 0x0908000008f07fae */ /* 0x0009e2000c901d50 */
[----:B------:R-:W-:Y:S01]  /*1520*/  ISETP.GE.AND P1, PT, R27, c[0x0][0x19c], PT ;  /* 0x000067001b007a0c */ /* 0x000fe20003f26270 */
[----:B------:R-:W-:Y:S01]  /*1530*/  CS2R R144, SRZ ;  /* 0x0000000000907805 */ /* 0x000fe2000001ff00 */
[----:B------:R-:W-:Y:S01]  /*1540*/  CS2R R142, SRZ ;  /* 0x00000000008e7805 */ /* 0x000fe2000001ff00 */
[----:B------:R4:W-:Y:S01]  /*1550*/  LDGSTS.E.BYPASS.LTC128B.128 [R240+0xb080], [R8.64+0x80], !P0 ;  /* 0x0b08008008f07fae */ /* 0x0009e2000c101d50 */
[----:B------:R-:W-:Y:S01]  /*1560*/  CS2R R140, SRZ ;  /* 0x00000000008c7805 */ /* 0x000fe2000001ff00 */
[----:B------:R-:W-:Y:S01]  /*1570*/  CS2R R138, SRZ ;  /* 0x00000000008a7805 */ /* 0x000fe2000001ff00 */
[----:B------:R-:W-:Y:S01]  /*1580*/  CS2R R136, SRZ ;  /* 0x0000000000887805 */ /* 0x000fe2000001ff00 */
[----:B------:R4:W-:Y:S01]  /*1590*/  LDGSTS.E.BYPASS.LTC128B.128 [R240+0xd080], [R8.64+0x100], !P6 ;  /* 0x0d08010008f07fae */ /* 0x0009e2000f101d50 */
[C---:B------:R-:W-:Y:S01]  /*15a0*/  ISETP.LT.OR P6, PT, R0.reuse, 0x1, P3 ;  /* 0x000000010000780c */ /* 0x040fe20001fc1670 */
[----:B------:R-:W-:Y:S01]  /*15b0*/  CS2R R134, SRZ ;  /* 0x0000000000867805 */ /* 0x000fe2000001ff00 */
[----:B------:R-:W-:Y:S01]  /*15c0*/  ISETP.LT.OR P3, PT, R0, 0x21, P3 ;  /* 0x000000210000780c */ /* 0x000fe20001f61670 */
[----:B------:R4:W-:Y:S01]  /*15d0*/  LDGSTS.E.BYPASS.LTC128B.128 [R240+0xf080], [R8.64+0x180], !P5 ;  /* 0x0f08018008f07fae */ /* 0x0009e2000e901d50 */
[----:B--2---:R-:W-:Y:S01]  /*15e0*/  IMAD.U32 R4, RZ, RZ, UR22 ;  /* 0x00000016ff047e24 */ /* 0x004fe2000f8e00ff */
[----:B------:R-:W-:Y:S01]  /*15f0*/  CS2R R132, SRZ ;  /* 0x0000000000847805 */ /* 0x000fe2000001ff00 */
[----:B------:R-:W-:Y:S01]  /*1600*/  IMAD.U32 R5, RZ, RZ, UR23 ;  /* 0x00000017ff057e24 */ /* 0x000fe2000f8e00ff */
[----:B------:R-:W-:Y:S01]  /*1610*/  CS2R R130, SRZ ;  /* 0x0000000000827805 */ /* 0x000fe2000001ff00 */
[----:B------:R-:W-:Y:S01]  /*1620*/  CS2R R128, SRZ ;  /* 0x0000000000807805 */ /* 0x000fe2000001ff00 */
[----:B------:R-:W-:Y:S01]  /*1630*/  LEA R5, P0, R4, R18, 0x6 ;  /* 0x0000001204057211 */ /* 0x000fe200078030ff */
[----:B-1----:R-:W-:Y:S01]  /*1640*/  IMAD.WIDE.U32 R18, R16, c[0x0][0x288], R12 ;  /* 0x0000a20010127a25 */ /* 0x002fe200078e000c */
[----:B------:R-:W-:Y:S01]  /*1650*/  IADD3 R13, R23, UR4, RZ ;  /* 0x00000004170d7c10 */ /* 0x000fe2000fffe0ff */
[----:B------:R-:W-:Y:S01]  /*1660*/  ULDC.64 UR4, c[0x0][0x278] ;  /* 0x00009e0000047ab9 */ /* 0x000fe20000000a00 */
[----:B------:R-:W-:Y:S01]  /*1670*/  LEA.HI.X R12, R4, R21, R17, 0x6, P0 ;  /* 0x00000015040c7211 */ /* 0x000fe200000f3411 */
[----:B------:R1:W-:Y:S01]  /*1680*/  LDGSTS.E.BYPASS.LTC128B.128 [R240+0x80], [R6.64], !P6 ;  /* 0x0008000006f07fae */ /* 0x0003e2000f101d50 */
[----:B------:R-:W-:Y:S01]  /*1690*/  ISETP.GE.AND P0, PT, R26, c[0x0][0x19c], PT ;  /* 0x000067001a007a0c */ /* 0x000fe20003f06270 */
[----:B------:R-:W-:Y:S01]  /*16a0*/  UIMAD UR4, UR9, UR4, URZ ;  /* 0x00000004090472a4 */ /* 0x000fe2000f8e023f */
[C---:B------:R-:W-:Y:S01]  /*16b0*/  ISETP.LT.OR P6, PT, R0.reuse, 0x21, P2 ;  /* 0x000000210000780c */ /* 0x040fe200017c1670 */
[----:B------:R1:W-:Y:S01]  /*16c0*/  LDGSTS.E.BYPASS.LTC128B.128 [R240+0x2080], [R6.64+0x80], !P4 ;  /* 0x0208008006f07fae */ /* 0x0003e2000e101d50 */
[C---:B------:R-:W-:Y:S01]  /*16d0*/  ISETP.LT.OR P5, PT, R0.reuse, 0x1, P0 ;  /* 0x000000010000780c */ /* 0x040fe200007a1670 */
[----:B------:R-:W-:Y:S01]  /*16e0*/  CS2R R126, SRZ ;  /* 0x00000000007e7805 */ /* 0x000fe2000001ff00 */
[C---:B------:R-:W-:Y:S01]  /*16f0*/  ISETP.LT.OR P4, PT, R0.reuse, 0x1, P1 ;  /* 0x000000010000780c */ /* 0x040fe20000f81670 */
[----:B------:R-:W-:Y:S01]  /*1700*/  CS2R R124, SRZ ;  /* 0x00000000007c7805 */ /* 0x000fe2000001ff00 */
[C---:B------:R-:W-:Y:S01]  /*1710*/  ISETP.LT.OR P2, PT, R0.reuse, 0x21, P0 ;  /* 0x000000210000780c */ /* 0x040fe20000741670 */
[----:B------:R-:W-:Y:S01]  /*1720*/  CS2R R122, SRZ ;  /* 0x00000000007a7805 */ /* 0x000fe2000001ff00 */
[C---:B------:R-:W-:Y:S01]  /*1730*/  LEA R4, P0, R5.reuse, c[0x0][0x160], 0x1 ;  /* 0x0000580005047a11 */ /* 0x040fe200078008ff */
[----:B------:R-:W-:Y:S01]  /*1740*/  CS2R R120, SRZ ;  /* 0x0000000000787805 */ /* 0x000fe2000001ff00 */
[----:B------:R-:W-:Y:S01]  /*1750*/  ISETP.LT.OR P1, PT, R0, 0x21, P1 ;  /* 0x000000210000780c */ /* 0x000fe20000f21670 */
[----:B------:R-:W-:Y:S01]  /*1760*/  IMAD.MOV.U32 R0, RZ, RZ, c[0x0][0x178] ;  /* 0x00005e00ff007624 */ /* 0x000fe200078e00ff */
[----:B------:R-:W-:Y:S01]  /*1770*/  LEA.HI.X R5, R5, c[0x0][0x164], R12, 0x1, P0 ;  /* 0x0000590005057a11 */ /* 0x000fe200000f0c0c */
[----:B----4-:R-:W-:Y:S01]  /*1780*/  IMAD.U32 R9, RZ, RZ, UR18 ;  /* 0x00000012ff097e24 */ /* 0x010fe2000f8e00ff */
[----:B------:R-:W-:Y:S01]  /*1790*/  P2R R8, PR, RZ, 0x8 ;  /* 0x00000008ff087803 */ /* 0x000fe20000000000 */
[----:B------:R1:W-:Y:S01]  /*17a0*/  LDGSTS.E.BYPASS.LTC128B.128 [R240+0x4080], [R6.64+0x100], !P5 ;  /* 0x0408010006f07fae */ /* 0x0003e2000e901d50 */
[----:B------:R-:W-:Y:S01]  /*17b0*/  ISETP.GE.AND P3, PT, R2, c[0x0][0x16c], PT ;  /* 0x00005b0002007a0c */ /* 0x000fe20003f66270 */
[----:B------:R-:W-:Y:S01]  /*17c0*/  IMAD.MOV.U32 R12, RZ, RZ, R22 ;  /* 0x000000ffff0c7224 */ /* 0x000fe200078e0016 */
[----:B------:R-:W-:Y:S01]  /*17d0*/  ISETP.NE.AND P5, PT, R8, RZ, PT ;  /* 0x000000ff0800720c */ /* 0x000fe20003fa5270 */
[----:B------:R1:W-:Y:S01]  /*17e0*/  LDGSTS.E.BYPASS.LTC128B.128 [R240+0x6080], [R6.64+0x180], !P4 ;  /* 0x0608018006f07fae */ /* 0x0003e2000e101d50 */
[----:B------:R-:W-:Y:S01]  /*17f0*/  IADD3 R9, -R9, c[0x0][0x168], -R250 ;  /* 0x00005a0009097a10 */ /* 0x000fe20007ffe9fa */
[----:B------:R-:W-:Y:S01]  /*1800*/  CS2R R118, SRZ ;  /* 0x0000000000767805 */ /* 0x000fe2000001ff00 */
[CC--:B------:R-:W-:Y:S01]  /*1810*/  LEA.HI R17, R20.reuse, R248.reuse, RZ, 0x4 ;  /* 0x000000f814117211 */ /* 0x0c0fe200078f20ff */
[----:B------:R-:W-:Y:S01]  /*1820*/  CS2R R116, SRZ ;  /* 0x0000000000747805 */ /* 0x000fe2000001ff00 */
[C---:B------:R-:W-:Y:S01]  /*1830*/  ISETP.LT.OR P0, PT, R9.reuse, 0x1, P3 ;  /* 0x000000010900780c */ /* 0x040fe20001f01670 */
[----:B------:R-:W-:Y:S01]  /*1840*/  CS2R R114, SRZ ;  /* 0x0000000000727805 */ /* 0x000fe2000001ff00 */
[----:B------:R-:W-:Y:S01]  /*1850*/  SHF.R.S32.HI R8, RZ, 0x4, R17 ;  /* 0x00000004ff087819 */ /* 0x000fe20000011411 */
[----:B------:R-:W-:Y:S01]  /*1860*/  CS2R R112, SRZ ;  /* 0x0000000000707805 */ /* 0x000fe2000001ff00 */
[----:B------:R-:W-:Y:S01]  /*1870*/  LEA.HI R16, R20, R248, RZ, 0x5 ;  /* 0x000000f814107211 */ /* 0x000fe200078f28ff */
        /* <DEDUP_REMOVED lines=17> */
[----:B-1----:R-:W-:Y:S01]  /*1990*/  IADD3 R7, R15, UR6, RZ ;  /* 0x000000060f077c10 */ /* 0x002fe2000fffe0ff */
[----:B------:R-:W0:Y:S01]  /*19a0*/  LDGDEPBAR ;  /* 0x00000000000079af */ /* 0x000e220000000000 */
[C---:B------:R-:W-:Y:S01]  /*19b0*/  ISETP.LT.OR P1, PT, R9.reuse, 0x1, P1 ;  /* 0x000000010900780c */ /* 0x040fe20000f21670 */
[----:B------:R-:W-:Y:S01]  /*19c0*/  IMAD.MOV.U32 R6, RZ, RZ, R14 ;  /* 0x000000ffff067224 */ /* 0x000fe200078e000e */
[----:B------:R-:W-:Y:S01]  /*19d0*/  ULDC.64 UR6, c[0x0][0x210] ;  /* 0x0000840000067ab9 */ /* 0x000fe20000000a00 */
[----:B------:R1:W-:Y:S01]  /*19e0*/  LDGSTS.E.BYPASS.LTC128B.128 [R240+0x10080], [R4.64], !P0 ;  /* 0x1008000004f07fae */ /* 0x0003e2000c101d50 */
[----:B------:R-:W-:Y:S01]  /*19f0*/  UIMAD UR21, UR20, UR6, URZ ;  /* 0x00000006141572a4 */ /* 0x000fe2000f8e023f */
[----:B------:R-:W-:Y:S01]  /*1a00*/  CS2R R94, SRZ ;  /* 0x00000000005e7805 */ /* 0x000fe2000001ff00 */
[----:B------:R-:W-:Y:S01]  /*1a10*/  UIMAD UR6, UR14, UR5, UR4 ;  /* 0x000000050e0672a4 */ /* 0x000fe2000f8e0204 */
[----:B------:R1:W-:Y:S01]  /*1a20*/  LDGSTS.E.BYPASS.LTC128B.128 [R240+0x12080], [R4.64+0x80], !P2 ;  /* 0x1208008004f07fae */ /* 0x0003e2000d101d50 */
[----:B------:R-:W-:Y:S01]  /*1a30*/  UIMAD UR7, UR13, UR7, UR21 ;  /* 0x000000070d0772a4 */ /* 0x000fe2000f8e0215 */
[----:B------:R-:W-:Y:S01]  /*1a40*/  ISETP.LT.OR P2, PT, R9, 0x21, P6 ;  /* 0x000000210900780c */ /* 0x000fe20003741670 */
[----:B------:R-:W-:Y:S01]  /*1a50*/  USHF.R.S32.HI UR21, URZ, 0x1f, UR18 ;  /* 0x0000001f3f157899 */ /* 0x000fe20008011412 */
[----:B------:R1:W-:Y:S01]  /*1a60*/  LDGSTS.E.BYPASS.LTC128B.128 [R240+0x14080], [R4.64+0x100], !P4 ;  /* 0x1408010004f07fae */ /* 0x0003e2000e101d50 */
[C---:B------:R-:W-:Y:S01]  /*1a70*/  ISETP.GE.AND P4, PT, R2.reuse, c[0x0][0x16c], PT ;  /* 0x00005b0002007a0c */ /* 0x040fe20003f86270 */
[----:B------:R-:W-:Y:S01]  /*1a80*/  ULDC.64 UR4, c[0x0][0x218] ;  /* 0x0000860000047ab9 */ /* 0x000fe20000000a00 */
[----:B------:R-:W-:Y:S01]  /*1a90*/  CS2R R92, SRZ ;  /* 0x00000000005c7805 */ /* 0x000fe2000001ff00 */
[----:B------:R1:W-:Y:S01]  /*1aa0*/  LDGSTS.E.BYPASS.LTC128B.128 [R240+0x16080], [R4.64+0x180], !P1 ;  /* 0x1608018004f07fae */ /* 0x0003e2000c901d50 */
[----:B------:R-:W-:Y:S01]  /*1ab0*/  ISETP.GE.AND P1, PT, R2, c[0x0][0x1fc], PT ;  /* 0x00007f0002007a0c */ /* 0x000fe20003f26270 */
[----:B------:R-:W-:Y:S01]  /*1ac0*/  UIMAD UR4, UR9, UR4, URZ ;  /* 0x00000004090472a4 */ /* 0x000fe2000f8e023f */
[----:B------:R-:W-:Y:S01]  /*1ad0*/  SEL R33, RZ, 0x1, P4 ;  /* 0x00000001ff217807 */ /* 0x000fe20002000000 */
[----:B------:R-:W-:Y:S01]  /*1ae0*/  CS2R R90, SRZ ;  /* 0x00000000005a7805 */ /* 0x000fe2000001ff00 */
[----:B------:R-:W-:Y:S01]  /*1af0*/  P2R R24, PR, RZ, 0x2 ;  /* 0x00000002ff187803 */ /* 0x000fe20000000000 */
[----:B------:R-:W-:Y:S01]  /*1b00*/  UIMAD UR22, UR14, UR5, UR4 ;  /* 0x000000050e1672a4 */ /* 0x000fe2000f8e0204 */
[----:B--2---:R-:W-:Y:S01]  /*1b10*/  IMAD.MOV.U32 R11, RZ, RZ, c[0x0][0x17c] ;  /* 0x00005f00ff0b7624 */ /* 0x004fe200078e00ff */
[----:B------:R-:W-:Y:S01]  /*1b20*/  LEA R10, P0, R0, R4, 0x6 ;  /* 0x00000004000a7211 */ /* 0x000fe200078030ff */
[----:B------:R-:W-:Y:S01]  /*1b30*/  ULDC.64 UR4, c[0x0][0x288] ;  /* 0x0000a20000047ab9 */ /* 0x000fe20000000a00 */
[----:B------:R-:W-:Y:S01]  /*1b40*/  ISETP.GT.AND P1, PT, R248, 0xf, PT ;  /* 0x0000000ff800780c */ /* 0x000fe20003f24270 */
[----:B------:R-:W-:Y:S01]  /*1b50*/  UIMAD UR4, UR20, UR4, URZ ;  /* 0x00000004140472a4 */ /* 0x000fe2000f8e023f */
[----:B------:R-:W-:Y:S01]  /*1b60*/  LEA.HI.X R11, R0, R5, R11, 0x6, P0 ;  /* 0x00000005000b7211 */ /* 0x000fe200000f340b */
[----:B------:R-:W-:Y:S01]  /*1b70*/  CS2R R88, SRZ ;  /* 0x0000000000587805 */ /* 0x000fe2000001ff00 */
[----:B------:R-:W-:Y:S01]  /*1b80*/  ISETP.GE.AND P0, PT, R2, c[0x0][0x1fc], PT ;  /* 0x00007f0002007a0c */ /* 0x000fe20003f06270 */
[----:B------:R-:W-:Y:S01]  /*1b90*/  IMAD.WIDE.U32 R2, R250, c[0x0][0x208], R2 ;  /* 0x00008200fa027a25 */ /* 0x000fe200078e0002 */
[----:B------:R-:W-:Y:S01]  /*1ba0*/  LEA.HI R0, R17, R8, RZ, 0x1 ;  /* 0x0000000811007211 */ /* 0x000fe200078f08ff */
[----:B------:R-:W-:Y:S01]  /*1bb0*/  UIMAD UR4, UR13, UR5, UR4 ;  /* 0x000000050d0472a4 */ /* 0x000fe2000f8e0204 */
[----:B------:R-:W-:Y:S01]  /*1bc0*/  P2R R23, PR, RZ, 0x1 ;  /* 0x00000001ff177803 */ /* 0x000fe20000000000 */
[----:B------:R-:W-:Y:S01]  /*1bd0*/  CS2R R86, SRZ ;  /* 0x0000000000567805 */ /* 0x000fe2000001ff00 */
[----:B------:R-:W-:Y:S01]  /*1be0*/  ISETP.LT.OR P0, PT, R9, 0x21, P3 ;  /* 0x000000210900780c */ /* 0x000fe20001f01670 */
[----:B------:R-:W-:Y:S01]  /*1bf0*/  CS2R R84, SRZ ;  /* 0x0000000000547805 */ /* 0x000fe2000001ff00 */
[----:B------:R-:W-:Y:S01]  /*1c00*/  LOP3.LUT R0, R0, 0xfffffffe, RZ, 0xc0, !PT ;  /* 0xfffffffe00007812 */ /* 0x000fe200078ec0ff */
[----:B------:R-:W-:Y:S01]  /*1c10*/  CS2R R82, SRZ ;  /* 0x0000000000527805 */ /* 0x000fe2000001ff00 */
[----:B------:R-:W-:Y:S01]  /*1c20*/  @P1 LOP3.LUT R252, R252, 0x1, RZ, 0xfc, !PT ;  /* 0x00000001fcfc1812 */ /* 0x000fe200078efcff */
[----:B------:R-:W-:Y:S01]  /*1c30*/  CS2R R80, SRZ ;  /* 0x0000000000507805 */ /* 0x000fe2000001ff00 */
[----:B------:R-:W-:Y:S01]  /*1c40*/  ISETP.GE.AND P3, PT, R28, c[0x0][0x1fc], PT ;  /* 0x00007f001c007a0c */ /* 0x000fe20003f66270 */
[----:B------:R-:W-:Y:S01]  /*1c50*/  IMAD.IADD R22, R8, 0x1, -R0 ;  /* 0x0000000108167824 */ /* 0x000fe200078e0a00 */
[----:B-1----:R-:W-:Y:S01]  /*1c60*/  SHF.R.S32.HI R5, RZ, 0x1f, R16 ;  /* 0x0000001fff057819 */ /* 0x002fe20000011410 */
[----:B------:R-:W-:Y:S01]  /*1c70*/  IMAD R0, R251, c[0x0][0x208], RZ ;  /* 0x00008200fb007a24 */ /* 0x000fe200078e02ff */
[----:B------:R-:W-:Y:S01]  /*1c80*/  LOP3.LUT P6, RZ, R252, 0x1, RZ, 0xc0, !PT ;  /* 0x00000001fcff7812 */ /* 0x000fe200078cc0ff */
[----:B------:R-:W-:Y:S01]  /*1c90*/  IMAD.U32 R4, RZ, RZ, UR14 ;  /* 0x0000000eff047e24 */ /* 0x000fe2000f8e00ff */
[----:B------:R-:W-:Y:S01]  /*1ca0*/  ISETP.GE.AND P4, PT, R28, c[0x0][0x1fc], PT ;  /* 0x00007f001c007a0c */ /* 0x000fe20003f86270 */
[----:B------:R1:W-:Y:S01]  /*1cb0*/  LDGSTS.E.BYPASS.LTC128B.128 [R240+0x11080], [R10.64], !P0 ;  /* 0x110800000af07fae */ /* 0x0003e2000c101d50 */
[----:B------:R-:W-:Y:S01]  /*1cc0*/  ISETP.LT.OR P0, PT, R9, 0x21, P5 ;  /* 0x000000210900780c */ /* 0x000fe20002f01670 */
[----:B------:R-:W-:Y:S01]  /*1cd0*/  IMAD R0, R250, c[0x0][0x20c], R0 ;  /* 0x00008300fa007a24 */ /* 0x000fe200078e0200 */
[----:B------:R-:W-:Y:S01]  /*1ce0*/  ISETP.NE.AND P5, PT, R23, RZ, PT ;  /* 0x000000ff1700720c */ /* 0x000fe20003fa5270 */
[----:B------:R-:W-:Y:S01]  /*1cf0*/  IMAD.WIDE.U32 R30, R4, c[0x0][0x278], R6 ;  /* 0x00009e00041e7a25 */ /* 0x000fe200078e0006 */
[----:B------:R-:W-:Y:S01]  /*1d00*/  SHF.R.S32.HI R4, RZ, 0x5, R16 ;  /* 0x00000005ff047819 */ /* 0x000fe20000011410 */
[----:B------:R-:W-:Y:S01]  /*1d10*/  CS2R R78, SRZ ;  /* 0x00000000004e7805 */ /* 0x000fe2000001ff00 */
[----:B------:R-:W-:Y:S01]  /*1d20*/  CS2R R76, SRZ ;  /* 0x00000000004c7805 */ /* 0x000fe2000001ff00 */
[----:B------:R-:W-:Y:S01]  /*1d30*/  IMAD.IADD R3, R3, 0x1, R0 ;  /* 0x0000000103037824 */ /* 0x000fe200078e0200 */
[-C--:B------:R-:W-:Y:S01]  /*1d40*/  LEA.HI R6, R5, R4.reuse, RZ, 0x2 ;  /* 0x0000000405067211 */ /* 0x080fe200078f10ff */
[----:B------:R-:W-:Y:S01]  /*1d50*/  IMAD.U32 R0, RZ, RZ, UR13 ;  /* 0x0000000dff007e24 */ /* 0x000fe2000f8e00ff */
[----:B------:R-:W-:Y:S01]  /*1d60*/  LEA.HI R5, R4, R4, RZ, 0x1 ;  /* 0x0000000404057211 */ /* 0x000fe200078f08ff */
[----:B------:R2:W-:Y:S01]  /*1d70*/  STL.64 [R1+0x28], R30 ;  /* 0x0000281e01007387 */ /* 0x0005e20000100a00 */
[----:B---3--:R-:W-:Y:S01]  /*1d80*/  IADD3 R21, R31, UR6, RZ ;  /* 0x000000061f157c10 */ /* 0x008fe2000fffe0ff */
[----:B------:R-:W-:Y:S01]  /*1d90*/  IMAD.WIDE.U32 R2, R0, c[0x0][0x210], R2 ;  /* 0x0000840000027a25 */ /* 0x000fe200078e0002 */
[----:B------:R-:W-:Y:S01]  /*1da0*/  LOP3.LUT R7, R5, 0xfffffffe, RZ, 0xc0, !PT ;  /* 0xfffffffe05077812 */ /* 0x000fe200078ec0ff */
[----:B------:R1:W-:Y:S01]  /*1db0*/  LDGSTS.E.BYPASS.LTC128B.128 [R240+0x13080], [R10.64+0x80], !P0 ;  /* 0x130800800af07fae */ /* 0x0003e2000c101d50 */
[----:B------:R-:W-:Y:S01]  /*1dc0*/  @!P1 IADD3 R0, P0, R30, UR18, RZ ;  /* 0x000000121e009c10 */ /* 0x000fe2000ff1e0ff */
[----:B------:R-:W-:Y:S01]  /*1dd0*/  CS2R R74, SRZ ;  /* 0x00000000004a7805 */ /* 0x000fe2000001ff00 */
[----:B------:R-:W-:Y:S01]  /*1de0*/  IADD3 R3, R3, UR7, RZ ;  /* 0x0000000703037c10 */ /* 0x000fe2000fffe0ff */
[----:B------:R-:W-:Y:S01]  /*1df0*/  ULDC.64 UR6, c[0x0][0x208] ;  /* 0x0000820000067ab9 */ /* 0x000fe20000000a00 */
[----:B------:R-:W-:Y:S01]  /*1e00*/  @!P1 IADD3.X R5, R21, UR21, RZ, P0, !PT ;  /* 0x0000001515059c10 */ /* 0x000fe200087fe4ff */
[----:B------:R3:W-:Y:S01]  /*1e10*/  STL [R1+0x34], R21 ;  /* 0x0000341501007387 */ /* 0x0007e20000100800 */
[----:B------:R-:W-:Y:S01]  /*1e20*/  LOP3.LUT R6, R6, 0xfffffffc, RZ, 0xc0, !PT ;  /* 0xfffffffc06067812 */ /* 0x000fe200078ec0ff */
[----:B------:R-:W-:Y:S01]  /*1e30*/  UIMAD UR19, UR19, UR6, URZ ;  /* 0x00000006131372a4 */ /* 0x000fe2000f8e023f */
[----:B------:R-:W-:Y:S01]  /*1e40*/  @!P1 LEA R14, P0, R0, c[0x0][0x258], 0x2 ;  /* 0x00009600000e9a11 */ /* 0x000fe200078010ff */
[----:B------:R-:W-:Y:S01]  /*1e50*/  UIMAD.WIDE.U32 UR24, UR11, UR6, URZ ;  /* 0x000000060b1872a5 */ /* 0x000fe2000f8e003f */
[----:B------:R1:W-:Y:S01]  /*1e60*/  LDGSTS.E.BYPASS.LTC128B.128 [R240+0x15080], [R10.64+0x100], !P2 ;  /* 0x150801000af07fae */ /* 0x0003e2000d101d50 */
[----:B------:R-:W-:Y:S01]  /*1e70*/  IMAD.IADD R25, R4, 0x1, -R6 ;  /* 0x0000000104197824 */ /* 0x000fe200078e0a06 */
[----:B------:R-:W-:Y:S01]  /*1e80*/  @!P1 LEA.HI.X R15, R0, c[0x0][0x25c], R5, 0x2, P0 ;  /* 0x00009700000f9a11 */ /* 0x000fe200000f1405 */
[----:B------:R-:W-:Y:S01]  /*1e90*/  IMAD.U32 R0, RZ, RZ, UR14 ;  /* 0x0000000eff007e24 */ /* 0x000fe2000f8e00ff */
[----:B------:R-:W-:Y:S01]  /*1ea0*/  UIMAD UR19, UR11, UR7, UR19 ;  /* 0x000000070b1372a4 */ /* 0x000fe2000f8e0213 */
[C---:B------:R-:W-:Y:S01]  /*1eb0*/  ISETP.GE.AND P1, PT, R27.reuse, c[0x0][0x16c], PT ;  /* 0x00005b001b007a0c */ /* 0x040fe20003f26270 */
[----:B------:R-:W-:Y:S01]  /*1ec0*/  IMAD.MOV.U32 R6, RZ, RZ, R18 ;  /* 0x000000ffff067224 */ /* 0x000fe200078e0012 */
[----:B------:R-:W-:Y:S01]  /*1ed0*/  ISETP.GE.AND P2, PT, R27, c[0x0][0x16c], PT ;  /* 0x00005b001b007a0c */ /* 0x000fe20003f46270 */
[----:B------:R-:W-:Y:S01]  /*1ee0*/  IMAD.WIDE.U32 R34, R0, c[0x0][0x218], R2 ;  /* 0x0000860000227a25 */ /* 0x000fe200078e0002 */
[----:B------:R-:W-:Y:S01]  /*1ef0*/  UIADD3 UR19, UR25, UR19, URZ ;  /* 0x0000001319137290 */ /* 0x000fe2000fffe03f */
[----:B------:R-:W-:Y:S01]  /*1f00*/  ISETP.LT.OR P1, PT, R9, 0x21, P1 ;  /* 0x000000210900780c */ /* 0x000fe20000f21670 */
[----:B------:R-:W-:Y:S01]  /*1f10*/  CS2R R72, SRZ ;  /* 0x0000000000487805 */ /* 0x000fe2000001ff00 */
[----:B--2---:R-:W-:Y:S01]  /*1f20*/  IMAD.IADD R30, R4, 0x1, -R7 ;  /* 0x00000001041e7824 */ /* 0x004fe200078e0a07 */
[----:B------:R-:W-:Y:S01]  /*1f30*/  IADD3 R31, R35, UR22, RZ ;  /* 0x00000016231f7c10 */ /* 0x000fe2000fffe0ff */
[----:B------:R-:W-:Y:S01]  /*1f40*/  IMAD.U32 R2, RZ, RZ, UR24 ;  /* 0x00000018ff027e24 */ /* 0x000fe2000f8e00ff */
[----:B------:R-:W-:Y:S01]  /*1f50*/  IADD3 R7, R19, UR4, RZ ;  /* 0x0000000413077c10 */ /* 0x000fe2000fffe0ff */
[----:B------:R-:W-:Y:S01]  /*1f60*/  IMAD.U32 R3, RZ, RZ, UR25 ;  /* 0x00000019ff037e24 */ /* 0x000fe2000f8e00ff */
[----:B------:R2:W-:Y:S01]  /*1f70*/  STL.64 [R1], R34 ;  /* 0x0000002201007387 */ /* 0x0005e20000100a00 */
[----:B------:R-:W-:Y:S01]  /*1f80*/  ULDC.64 UR4, c[0x0][0x290] ;  /* 0x0000a40000047ab9 */ /* 0x000fe20000000a00 */
[----:B------:R-:W-:Y:S01]  /*1f90*/  LEA R8, P0, R2, R34, 0x6 ;  /* 0x0000002202087211 */ /* 0x000fe200078030ff */
[----:B------:R-:W-:Y:S01]  /*1fa0*/  UIMAD UR4, UR9, UR4, URZ ;  /* 0x00000004090472a4 */ /* 0x000fe2000f8e023f */
[----:B---3--:R-:W-:Y:S01]  /*1fb0*/  LEA.HI R21, R20, R248, RZ, 0x2 ;  /* 0x000000f814157211 */ /* 0x008fe200078f10ff */
[----:B------:R3:W-:Y:S01]  /*1fc0*/  STL [R1+0x14], R31 ;  /* 0x0000141f01007387 */ /* 0x0007e20000100800 */
[----:B------:R-:W-:Y:S01]  /*1fd0*/  CS2R R70, SRZ ;  /* 0x0000000000467805 */ /* 0x000fe2000001ff00 */
[----:B------:R-:W-:Y:S01]  /*1fe0*/  UIMAD UR4, UR14, UR5, UR4 ;  /* 0x000000050e0472a4 */ /* 0x000fe2000f8e0204 */
[--C-:B------:R-:W-:Y:S01]  /*1ff0*/  SHF.R.S32.HI R5, RZ, 0x2, R21.reuse ;  /* 0x00000002ff057819 */ /* 0x100fe20000011415 */
[----:B------:R1:W-:Y:S01]  /*2000*/  LDGSTS.E.BYPASS.LTC128B.128 [R240+0x17080], [R10.64+0x180], !P1 ;  /* 0x170801800af07fae */ /* 0x0003e2000c901d50 */
[----:B------:R-:W-:Y:S01]  /*2010*/  SHF.R.S32.HI R4, RZ, 0x1f, R21 ;  /* 0x0000001fff047819 */ /* 0x000fe20000011415 */
[----:B------:R-:W-:Y:S01]  /*2020*/  CS2R R68, SRZ ;  /* 0x0000000000447805 */ /* 0x000fe2000001ff00 */
[----:B------:R-:W-:Y:S01]  /*2030*/  ISETP.GE.AND P1, PT, R28, c[0x0][0x16c], PT ;  /* 0x00005b001c007a0c */ /* 0x000fe20003f26270 */
[----:B------:R-:W-:Y:S01]  /*2040*/  CS2R R66, SRZ ;  /* 0x0000000000427805 */ /* 0x000fe2000001ff00 */
[----:B------:R-:W-:Y:S01]  /*2050*/  LEA.HI R0, R4, R5, RZ, 0x3 ;  /* 0x0000000504007211 */ /* 0x000fe200078f18ff */
[----:B------:R-:W-:Y:S01]  /*2060*/  IMAD.U32 R4, RZ, RZ, UR14 ;  /* 0x0000000eff047e24 */ /* 0x000fe2000f8e00ff */
[----:B------:R-:W-:Y:S01]  /*2070*/  SEL R28, RZ, 0x8, P2 ;  /* 0x00000008ff1c7807 */ /* 0x000fe20001000000 */
[----:B------:R-:W-:Y:S01]  /*2080*/  CS2R R64, SRZ ;  /* 0x0000000000407805 */ /* 0x000fe2000001ff00 */
[----:B------:R-:W-:Y:S01]  /*2090*/  LOP3.LUT R3, R0, 0xfffffff8, RZ, 0xc0, !PT ;  /* 0xfffffff800037812 */ /* 0x000fe200078ec0ff */
[----:B------:R-:W-:Y:S01]  /*20a0*/  IMAD.U32 R0, RZ, RZ, UR19 ;  /* 0x00000013ff007e24 */ /* 0x000fe2000f8e00ff */
[----:B------:R-:W-:Y:S01]  /*20b0*/  ISETP.GE.AND P2, PT, R26, c[0x0][0x1fc], PT ;  /* 0x00007f001a007a0c */ /* 0x000fe20003f46270 */
[----:B------:R-:W-:Y:S01]  /*20c0*/  CS2R R62, SRZ ;  /* 0x00000000003e7805 */ /* 0x000fe2000001ff00 */
[----:B------:R-:W-:Y:S01]  /*20d0*/  CS2R R60, SRZ ;  /* 0x00000000003c7805 */ /* 0x000fe2000001ff00 */
[----:B------:R-:W-:Y:S01]  /*20e0*/  IMAD.IADD R23, R5, 0x1, -R3 ;  /* 0x0000000105177824 */ /* 0x000fe200078e0a03 */
[----:B------:R-:W-:Y:S01]  /*20f0*/  LEA.HI.X R5, R2, R31, R0, 0x6, P0 ;  /* 0x0000001f02057211 */ /* 0x000fe200000f3400 */
[----:B------:R-:W-:Y:S01]  /*2100*/  IMAD.U32 R0, RZ, RZ, UR14 ;  /* 0x0000000eff007e24 */ /* 0x000fe2000f8e00ff */
[----:B------:R-:W-:Y:S01]  /*2110*/  LOP3.LUT R2, R17, 0xfffffff0, RZ, 0xc0, !PT ;  /* 0xfffffff011027812 */ /* 0x000fe200078ec0ff */
[----:B--2---:R-:W-:Y:S01]  /*2120*/  IMAD.WIDE.U32 R34, R4, c[0x0][0x240], R12 ;  /* 0x0000900004227a25 */ /* 0x004fe200078e000c */
[----:B------:R-:W-:Y:S01]  /*2130*/  ISETP.GE.AND P0, PT, R26, c[0x0][0x16c], PT ;  /* 0x00005b001a007a0c */ /* 0x000fe20003f06270 */
[----:B------:R-:W-:Y:S01]  /*2140*/  CS2R R58, SRZ ;  /* 0x00000000003a7805 */ /* 0x000fe2000001ff00 */
[----:B------:R-:W-:Y:S01]  /*2150*/  LOP3.LUT R3, R16, 0xffffffe0, RZ, 0xc0, !PT ;  /* 0xffffffe010037812 */ /* 0x000fe200078ec0ff */
[----:B------:R-:W-:Y:S01]  /*2160*/  IMAD.IADD R2, R248, 0x1, -R2 ;  /* 0x00000001f8027824 */ /* 0x000fe200078e0a02 */
[----:B------:R-:W-:Y:S01]  /*2170*/  SEL R243, RZ, 0x4, P0 ;  /* 0x00000004fff37807 */ /* 0x000fe20000000000 */
[----:B------:R-:W-:Y:S01]  /*2180*/  IMAD.WIDE.U32 R38, R0, c[0x0][0x290], R6 ;  /* 0x0000a40000267a25 */ /* 0x000fe200078e0006 */
[----:B------:R-:W-:Y:S01]  /*2190*/  ISETP.GE.AND P0, PT, R26, c[0x0][0x1fc], PT ;  /* 0x00007f001a007a0c */ /* 0x000fe20003f06270 */
[----:B------:R-:W-:Y:S01]  /*21a0*/  STL.64 [R1+0x38], R34 ;  /* 0x0000382201007387 */ /* 0x000fe20000100a00 */
[----:B------:R-:W-:Y:S01]  /*21b0*/  SHF.R.S32.HI R6, RZ, 0x1f, R2 ;  /* 0x0000001fff067819 */ /* 0x000fe20000011402 */
[C---:B------:R-:W-:Y:S01]  /*21c0*/  IMAD.IADD R0, R248.reuse, 0x1, -R3 ;  /* 0x00000001f8007824 */ /* 0x040fe200078e0a03 */
[----:B------:R-:W-:Y:S01]  /*21d0*/  SEL R26, RZ, 0x4, P0 ;  /* 0x00000004ff1a7807 */ /* 0x000fe20000000000 */
[----:B------:R-:W-:Y:S01]  /*21e0*/  @!P6 IMAD.SHL.U32 R3, R248, 0x10, RZ ;  /* 0x00000010f803e824 */ /* 0x000fe200078e00ff */
[----:B------:R-:W-:Y:S01]  /*21f0*/  LEA R4, P0, R8, c[0x0][0x1f0], 0x1 ;  /* 0x00007c0008047a11 */ /* 0x000fe200078008ff */
[----:B-1----:R-:W-:Y:S01]  /*2200*/  IMAD.SHL.U32 R10, R29, 0x8, RZ ;  /* 0x000000081d0a7824 */ /* 0x002fe200078e00ff */
[----:B---3--:R-:W-:Y:S01]  /*2210*/  SEL R31, RZ, 0xffffffff, P1 ;  /* 0xffffffffff1f7807 */ /* 0x008fe20000800000 */
[----:B------:R1:W-:Y:S01]  /*2220*/  STL.64 [R1+0x20], R38 ;  /* 0x0000202601007387 */ /* 0x0003e20000100a00 */
[----:B------:R-:W-:Y:S01]  /*2230*/  LEA.HI R230, R6, R2, RZ, 0x3 ;  /* 0x0000000206e67211 */ /* 0x000fe200078f18ff */
[----:B------:R-:W-:Y:S01]  /*2240*/  CS2R R56, SRZ ;  /* 0x0000000000387805 */ /* 0x000fe2000001ff00 */
[----:B------:R-:W-:Y:S01]  /*2250*/  ISETP.NE.AND P1, PT, R24, RZ, PT ;  /* 0x000000ff1800720c */ /* 0x000fe20003f25270 */
[----:B------:R2:W-:Y:S01]  /*2260*/  @!P6 LDGSTS.E.BYPASS.LTC128B.128 [R3+0x20080], [R14.64] ;  /* 0x200800000e03efae */ /* 0x0005e2000b901d50 */
[----:B------:R-:W-:Y:S01]  /*2270*/  SHF.R.S32.HI R7, RZ, 0x1f, R0 ;  /* 0x0000001fff077819 */ /* 0x000fe20000011400 */
[----:B------:R-:W-:Y:S01]  /*2280*/  CS2R R54, SRZ ;  /* 0x0000000000367805 */ /* 0x000fe2000001ff00 */
[----:B------:R-:W-:Y:S01]  /*2290*/  LEA.HI.X R5, R8, c[0x0][0x1f4], R5, 0x1, P0 ;  /* 0x00007d0008057a11 */ /* 0x000fe200000f0c05 */
[----:B------:R-:W0:Y:S01]  /*22a0*/  LDGDEPBAR ;  /* 0x00000000000079af */ /* 0x000e220000000000 */
[----:B------:R-:W-:Y:S01]  /*22b0*/  ISETP.LT.OR P0, PT, R9, 0x1, P5 ;  /* 0x000000010900780c */ /* 0x000fe20002f01670 */
[----:B------:R-:W-:Y:S01]  /*22c0*/  CS2R R52, SRZ ;  /* 0x0000000000347805 */ /* 0x000fe2000001ff00 */
[----:B------:R-:W-:Y:S01]  /*22d0*/  SEL R19, RZ, 0x1, P1 ;  /* 0x00000001ff137807 */ /* 0x000fe20000800000 */
[----:B------:R-:W-:Y:S01]  /*22e0*/  CS2R R50, SRZ ;  /* 0x0000000000327805 */ /* 0x000fe2000001ff00 */
[----:B------:R-:W-:Y:S01]  /*22f0*/  LEA.HI R16, R7, R0, RZ, 0x2 ;  /* 0x0000000007107211 */ /* 0x000fe200078f10ff */
[----:B------:R-:W-:Y:S01]  /*2300*/  CS2R R48, SRZ ;  /* 0x0000000000307805 */ /* 0x000fe2000001ff00 */
[----:B------:R-:W-:Y:S01]  /*2310*/  ISETP.GE.AND P1, PT, R27, c[0x0][0x1fc], PT ;  /* 0x00007f001b007a0c */ /* 0x000fe20003f26270 */
[----:B------:R-:W-:Y:S01]  /*2320*/  CS2R R46, SRZ ;  /* 0x00000000002e7805 */ /* 0x000fe2000001ff00 */
[----:B------:R-:W-:Y:S01]  /*2330*/  LOP3.LUT R6, R16, 0x7ffffffc, RZ, 0xc0, !PT ;  /* 0x7ffffffc10067812 */ /* 0x000fe200078ec0ff */
[----:B------:R-:W-:Y:S01]  /*2340*/  CS2R R44, SRZ ;  /* 0x00000000002c7805 */ /* 0x000fe2000001ff00 */
[----:B------:R-:W-:Y:S01]  /*2350*/  SEL R242, RZ, 0x8, P1 ;  /* 0x00000008fff27807 */ /* 0x000fe20000800000 */
[----:B------:R-:W-:Y:S01]  /*2360*/  CS2R R42, SRZ ;  /* 0x00000000002a7805 */ /* 0x000fe2000001ff00 */
[----:B------:R-:W-:Y:S01]  /*2370*/  LEA.HI R7, R20, R248, RZ, 0x7 ;  /* 0x000000f814077211 */ /* 0x000fe200078f38ff */
[----:B------:R-:W-:Y:S01]  /*2380*/  IMAD.IADD R11, R0, 0x1, -R6 ;  /* 0x00000001000b7824 */ /* 0x000fe200078e0a06 */
[C---:B------:R-:W-:Y:S01]  /*2390*/  ISETP.LT.OR P1, PT, R9.reuse, 0x1, P4 ;  /* 0x000000010900780c */ /* 0x040fe20002721670 */
[----:B------:R3:W-:Y:S01]  /*23a0*/  LDGSTS.E.BYPASS.LTC128B.128 [R240+0x18080], [R4.64], !P0 ;  /* 0x1808000004f07fae */ /* 0x0007e2000c101d50 */
[----:B------:R-:W-:Y:S01]  /*23b0*/  SHF.R.S32.HI R12, RZ, 0x7, R7 ;  /* 0x00000007ff0c7819 */ /* 0x000fe20000011407 */
[----:B------:R-:W-:Y:S01]  /*23c0*/  IMAD.SHL.U32 R7, R30, 0x10, RZ ;  /* 0x000000101e077824 */ /* 0x000fe200078e00ff */
[----:B------:R-:W-:Y:S01]  /*23d0*/  ISETP.LT.OR P0, PT, R9, 0x1, P2 ;  /* 0x000000010900780c */ /* 0x000fe20001701670 */
[----:B------:R-:W-:Y:S01]  /*23e0*/  IMAD.SHL.U32 R6, R22, 0x20, RZ ;  /* 0x0000002016067824 */ /* 0x000fe200078e00ff */
[----:B------:R-:W-:Y:S01]  /*23f0*/  SEL R24, RZ, 0xffffffff, P3 ;  /* 0xffffffffff187807 */ /* 0x000fe20001800000 */
[----:B------:R-:W-:Y:S01]  /*2400*/  CS2R R40, SRZ ;  /* 0x0000000000287805 */ /* 0x000fe2000001ff00 */
[C---:B--2---:R-:W-:Y:S01]  /*2410*/  LOP3.LUT R3, R230.reuse, 0xfffffff8, RZ, 0xc0, !PT ;  /* 0xfffffff8e6037812 */ /* 0x044fe200078ec0ff */
[----:B------:R-:W-:Y:S01]  /*2420*/  IMAD.SHL.U32 R230, R230, 0x40, RZ ;  /* 0x00000040e6e67824 */ /* 0x000fe200078e00ff */
[----:B------:R-:W-:-:S02]  /*2430*/  ISETP.GE.AND P3, PT, R27, c[0x0][0x1fc], PT ;  /* 0x00007f001b007a0c */ /* 0x000fc40003f66270 */
[C---:B------:R-:W-:Y:S01]  /*2440*/  ISETP.LT.OR P6, PT, R9.reuse, 0x21, P5 ;  /* 0x000000210900780c */ /* 0x040fe20002fc1670 */
[----:B------:R-:W-:Y:S01]  /*2450*/  IMAD.IADD R13, R2, 0x1, -R3 ;  /* 0x00000001020d7824 */ /* 0x000fe200078e0a03 */
[----:B------:R3:W-:Y:S01]  /*2460*/  LDGSTS.E.BYPASS.LTC128B.128 [R240+0x1a080], [R4.64+0x80], !P1 ;  /* 0x1a08008004f07fae */ /* 0x0007e2000c901d50 */
[----:B------:R-:W-:Y:S01]  /*2470*/  IMAD.SHL.U32 R2, R32, 0x40, RZ ;  /* 0x0000004020027824 */ /* 0x000fe200078e00ff */
[C---:B------:R-:W-:Y:S01]  /*2480*/  ISETP.LT.OR P5, PT, R9.reuse, 0x21, P4 ;  /* 0x000000210900780c */ /* 0x040fe200027a1670 */
[----:B------:R-:W-:Y:S01]  /*2490*/  IMAD.SHL.U32 R3, R250, 0x8, RZ ;  /* 0x00000008fa037824 */ /* 0x000fe200078e00ff */
[----:B------:R-:W-:Y:S01]  /*24a0*/  ISETP.LT.OR P1, PT, R9, 0x1, P3 ;  /* 0x000000010900780c */ /* 0x000fe20001f21670 */
[----:B------:R3:W-:Y:S01]  /*24b0*/  LDGSTS.E.BYPASS.LTC128B.128 [R240+0x1c080], [R4.64+0x100], !P0 ;  /* 0x1c08010004f07fae */ /* 0x0007e2000c101d50 */
[----:B------:R-:W-:Y:S02]  /*24c0*/  LOP3.LUT R0, R2, 0x1c0, RZ, 0xc0, !PT ;  /* 0x000001c002007812 */ /* 0x000fe400078ec0ff */
[----:B------:R-:W-:-:S02]  /*24d0*/  LOP3.LUT R3, R3, 0x8, RZ, 0xc0, !PT ;  /* 0x0000000803037812 */ /* 0x000fc400078ec0ff */
[--C-:B------:R-:W-:Y:S02]  /*24e0*/  SHF.R.U32.HI R2, RZ, 0x3, R0.reuse ;  /* 0x00000003ff027819 */ /* 0x100fe40000011600 */
[----:B------:R-:W-:Y:S02]  /*24f0*/  LOP3.LUT R7, R0, 0x10, R7, 0xf8, !PT ;  /* 0x0000001000077812 */ /* 0x000fe400078ef807 */
[----:B------:R-:W-:Y:S02]  /*2500*/  LOP3.LUT R8, R2, R3, R0, 0x1e, !PT ;  /* 0x0000000302087212 */ /* 0x000fe400078e1e00 */
[----:B------:R-:W-:Y:S01]  /*2510*/  LOP3.LUT R0, R6, 0x20, RZ, 0xc0, !PT ;  /* 0x0000002006007812 */ /* 0x000fe200078ec0ff */
[----:B------:R-:W-:Y:S01]  /*2520*/  IMAD.U32 R6, RZ, RZ, UR6 ;  /* 0x00000006ff067e24 */ /* 0x000fe2000f8e00ff */
[----:B------:R-:W-:Y:S01]  /*2530*/  LOP3.LUT R17, R2, R7, R3, 0x1e, !PT ;  /* 0x0000000702117212 */ /* 0x000fe200078e1e03 */
[----:B------:R-:W-:Y:S01]  /*2540*/  IMAD.U32 R7, RZ, RZ, UR7 ;  /* 0x00000007ff077e24 */ /* 0x000fe2000f8e00ff */
[----:B------:R-:W-:Y:S01]  /*2550*/  LEA.HI R3, R12, R12, RZ, 0x1 ;  /* 0x0000000c0c037211 */ /* 0x000fe200078f08ff */
[----:B------:R3:W-:Y:S01]  /*2560*/  LDGSTS.E.BYPASS.LTC128B.128 [R240+0x1e080], [R4.64+0x180], !P1 ;  /* 0x1e08018004f07fae */ /* 0x0007e2000c901d50 */
[C---:B------:R-:W-:Y:S01]  /*2570*/  ISETP.LT.OR P4, PT, R9.reuse, 0x21, P2 ;  /* 0x000000210900780c */ /* 0x040fe20001781670 */
[----:B------:R-:W-:Y:S01]  /*2580*/  USHF.L.U64.HI UR7, UR6, 0x5, UR7 ;  /* 0x0000000506077899 */ /* 0x000fe20008010207 */
[----:B------:R-:W-:Y:S01]  /*2590*/  ISETP.LT.OR P3, PT, R9, 0x21, P3 ;  /* 0x000000210900780c */ /* 0x000fe20001f61670 */
[----:B------:R-:W-:Y:S01]  /*25a0*/  IMAD R9, R22, 0x2, R12 ;  /* 0x0000000216097824 */ /* 0x000fe200078e020c */
[----:B------:R-:W-:Y:S01]  /*25b0*/  LOP3.LUT R18, R0, 0x18, R10, 0xf8, !PT ;  /* 0x0000001800127812 */ /* 0x000fe200078ef80a */
[----:B------:R-:W-:Y:S01]  /*25c0*/  IMAD.SHL.U32 R10, R31, 0x2, RZ ;  /* 0x000000021f0a7824 */ /* 0x000fe200078e00ff */
[----:B------:R-:W-:Y:S01]  /*25d0*/  LOP3.LUT R0, R3, 0x1ffffffe, RZ, 0xc0, !PT ;  /* 0x1ffffffe03007812 */ /* 0x000fe200078ec0ff */
[----:B------:R-:W-:Y:S01]  /*25e0*/  IMAD.U32 R2, R9, 0x200, R8 ;  /* 0x0000020009027824 */ /* 0x000fe200078e0008 */
[----:B------:R-:W-:Y:S01]  /*25f0*/  LEA R8, P0, R6, R4, 0x6 ;  /* 0x0000000406087211 */ /* 0x000fe200078030ff */
[----:B------:R-:W-:Y:S01]  /*2600*/  IMAD.SHL.U32 R3, R23, 0x40, RZ ;  /* 0x0000004017037824 */ /* 0x000fe200078e00ff */
[----:B------:R-:W-:Y:S01]  /*2610*/  IADD3 R36, R39, UR4, RZ ;  /* 0x0000000427247c10 */ /* 0x000fe2000fffe0ff */
[----:B------:R-:W-:Y:S01]  /*2620*/  IMAD.IADD R0, R12, 0x1, -R0 ;  /* 0x000000010c007824 */ /* 0x000fe200078e0a00 */
[----:B------:R-:W-:Y:S01]  /*2630*/  LEA.HI.X R9, R6, R5, R7, 0x6, P0 ;  /* 0x0000000506097211 */ /* 0x000fe200000f3407 */
[----:B------:R-:W-:Y:S01]  /*2640*/  IMAD.SHL.U32 R7, R12, 0x8, RZ ;  /* 0x000000080c077824 */ /* 0x000fe200078e00ff */
[----:B------:R-:W-:Y:S01]  /*2650*/  LOP3.LUT R3, R3, 0x1c0, RZ, 0xc0, !PT ;  /* 0x000001c003037812 */ /* 0x000fe200078ec0ff */
[----:B------:R-:W-:Y:S01]  /*2660*/  IMAD R20, R0, 0x4, R11 ;  /* 0x0000000400147824 */ /* 0x000fe200078e020b */
[----:B------:R-:W-:Y:S01]  /*2670*/  IADD3 R0, P0, R38, UR18, RZ ;  /* 0x0000001226007c10 */ /* 0x000fe2000ff1e0ff */
[----:B------:R-:W-:Y:S01]  /*2680*/  IMAD.SHL.U32 R11, R24, 0x2, RZ ;  /* 0x00000002180b7824 */ /* 0x000fe200078e00ff */
[----:B------:R-:W-:Y:S01]  /*2690*/  LOP3.LUT R7, R3, 0x8, R7, 0xf8, !PT ;  /* 0x0000000803077812 */ /* 0x000fe200078ef807 */
[----:B------:R-:W-:Y:S01]  /*26a0*/  ULDC.64 UR4, c[0x0][0x240] ;  /* 0x0000900000047ab9 */ /* 0x000fe20000000a00 */
[----:B------:R-:W-:Y:S01]  /*26b0*/  SHF.R.U32.HI R6, RZ, 0x3, R3 ;  /* 0x00000003ff067819 */ /* 0x000fe20000011603 */
[----:B------:R-:W-:Y:S01]  /*26c0*/  UIMAD UR4, UR9, UR4, URZ ;  /* 0x00000004090472a4 */ /* 0x000fe2000f8e023f */
[----:B------:R-:W-:Y:S01]  /*26d0*/  IADD3.X R3, R36, UR21, RZ, P0, !PT ;  /* 0x0000001524037c10 */ /* 0x000fe200087fe4ff */
[----:B------:R2:W-:Y:S01]  /*26e0*/  LDGSTS.E.BYPASS.LTC128B.128 [R240+0x19080], [R8.64], !P6 ;  /* 0x1908000008f07fae */ /* 0x0005e2000f101d50 */
[----:B------:R-:W-:Y:S01]  /*26f0*/  LEA R14, P0, R0, c[0x0][0x280], 0x2 ;  /* 0x0000a000000e7a11 */ /* 0x000fe200078010ff */
[----:B------:R-:W-:Y:S01]  /*2700*/  UIMAD UR4, UR14, UR5, UR4 ;  /* 0x000000050e0472a4 */ /* 0x000fe2000f8e0204 */
[----:B------:R-:W-:Y:S01]  /*2710*/  LOP3.LUT R10, R10, 0x2, R33, 0xe2, !PT ;  /* 0x000000020a0a7812 */ /* 0x000fe200078ee221 */
[----:B------:R2:W-:Y:S01]  /*2720*/  LDGSTS.E.BYPASS.LTC128B.128 [R240+0x1b080], [R8.64+0x80], !P5 ;  /* 0x1b08008008f07fae */ /* 0x0005e2000e901d50 */
[----:B------:R-:W-:Y:S01]  /*2730*/  LEA.HI.X R15, R0, c[0x0][0x284], R3, 0x2, P0 ;  /* 0x0000a100000f7a11 */ /* 0x000fe200000f1403 */
[----:B------:R-:W-:Y:S01]  /*2740*/  IMAD.SHL.U32 R20, R20, 0x2, RZ ;  /* 0x0000000214147824 */ /* 0x000fe200078e00ff */
[----:B------:R-:W-:Y:S01]  /*2750*/  SHF.R.S32.HI R3, RZ, 0x2, R16 ;  /* 0x00000002ff037819 */ /* 0x000fe20000011410 */
[----:B------:R-:W-:Y:S01]  /*2760*/  IMAD.MOV.U32 R16, RZ, RZ, 0x10 ;  /* 0x00000010ff107424 */ /* 0x000fe200078e00ff */
[----:B------:R-:W-:Y:S01]  /*2770*/  LOP3.LUT R0, R21, 0x3ffffffc, RZ, 0xc0, !PT ;  /* 0x3ffffffc15007812 */ /* 0x000fe200078ec0ff */
[----:B------:R2:W-:Y:S01]  /*2780*/  LDGSTS.E.BYPASS.LTC128B.128 [R240+0x1d080], [R8.64+0x100], !P4 ;  /* 0x1d08010008f07fae */ /* 0x0005e2000e101d50 */
[----:B------:R-:W-:Y:S01]  /*2790*/  LOP3.LUT R243, R28, R10, R243, 0xfe, !PT ;  /* 0x0000000a1cf37212 */ /* 0x000fe200078efef3 */
[----:B------:R-:W-:Y:S01]  /*27a0*/  IMAD R241, R25, 0x10, R3 ;  /* 0x0000001019f17824 */ /* 0x000fe200078e0203 */
[----:B------:R-:W-:Y:S01]  /*27b0*/  LOP3.LUT R11, R11, 0x2, R19, 0xe2, !PT ;  /* 0x000000020b0b7812 */ /* 0x000fe200078ee213 */
[C---:B------:R-:W-:Y:S01]  /*27c0*/  IMAD.SHL.U32 R3, R13.reuse, 0x40, RZ ;  /* 0x000000400d037824 */ /* 0x040fe200078e00ff */
[----:B------:R-:W-:Y:S01]  /*27d0*/  R2P PR, R13, 0x6 ;  /* 0x000000060d007804 */ /* 0x000fe20000000000 */
[----:B---3--:R-:W-:Y:S01]  /*27e0*/  IMAD.IADD R4, R248, 0x1, -R0 ;  /* 0x00000001f8047824 */ /* 0x008fe200078e0a00 */
[----:B------:R-:W-:Y:S01]  /*27f0*/  LOP3.LUT R12, R7, R6, RZ, 0x3c, !PT ;  /* 0x00000006070c7212 */ /* 0x000fe200078e3cff */
[----:B------:R-:W-:Y:S01]  /*2800*/  IMAD.SHL.U32 R10, R25, 0x400, RZ ;  /* 0x00000400190a7824 */ /* 0x000fe200078e00ff */
[----:B------:R-:W-:Y:S01]  /*2810*/  LOP3.LUT R3, R3, 0x1c0, RZ, 0xc0, !PT ;  /* 0x000001c003037812 */ /* 0x000fe200078ec0ff */
[----:B------:R2:W-:Y:S01]  /*2820*/  LDGSTS.E.BYPASS.LTC128B.128 [R240+0x1f080], [R8.64+0x180], !P3 ;  /* 0x1f08018008f07fae */ /* 0x0005e2000d901d50 */
[----:B------:R-:W-:Y:S01]  /*2830*/  LOP3.LUT R242, R242, R11, R26, 0xfe, !PT ;  /* 0x0000000bf2f27212 */ /* 0x000fe200078efe1a */
[----:B------:R-:W-:Y:S01]  /*2840*/  IMAD R7, R4, 0x2, R10 ;  /* 0x0000000204077824 */ /* 0x000fe200078e020a */
[----:B------:R-:W-:Y:S01]  /*2850*/  SEL R5, R16, 0xfffffff0, !P1 ;  /* 0xfffffff010057807 */ /* 0x000fe20004800000 */
[----:B------:R-:W-:Y:S01]  /*2860*/  IMAD.SHL.U32 R11, R22, 0x8, RZ ;  /* 0x00000008160b7824 */ /* 0x000fe200078e00ff */
[----:B------:R-:W-:Y:S01]  /*2870*/  SEL R4, R246, 0xffffffe0, !P2 ;  /* 0xffffffe0f6047807 */ /* 0x000fe20005000000 */
[----:B------:R-:W-:Y:S01]  /*2880*/  IMAD.IADD R12, R12, 0x1, R7 ;  /* 0x000000010c0c7824 */ /* 0x000fe200078e0207 */
[----:B------:R-:W-:Y:S01]  /*2890*/  SHF.R.U32.HI R6, RZ, 0x3, R3 ;  /* 0x00000003ff067819 */ /* 0x000fe20000011603 */
[----:B------:R3:W-:Y:S01]  /*28a0*/  STL [R1+0x30], R36 ;  /* 0x0000302401007387 */ /* 0x0007e20000100800 */
[----:B------:R-:W-:Y:S01]  /*28b0*/  R2P PR, R32, 0x6 ;  /* 0x0000000620007804 */ /* 0x000fe20000000000 */
[----:B------:R-:W-:Y:S01]  /*28c0*/  IMAD.SHL.U32 R244, R12, 0x2, RZ ;  /* 0x000000020cf47824 */ /* 0x000fe200078e00ff */
[----:B------:R-:W-:Y:S01]  /*28d0*/  LOP3.LUT R11, R3, 0x8, R11, 0xf8, !PT ;  /* 0x00000008030b7812 */ /* 0x000fe200078ef80b */
[----:B------:R-:W-:Y:S01]  /*28e0*/  STL [R1+0x1c], R20 ;  /* 0x00001c1401007387 */ /* 0x000fe20000100800 */
[----:B------:R-:W-:Y:S01]  /*28f0*/  LOP3.LUT R7, R6, R18, R3, 0x1e, !PT ;  /* 0x0000001206077212 */ /* 0x000fe200078e1e03 */
[----:B------:R-:W-:Y:S01]  /*2900*/  IMAD R0, R22, 0x200, R17 ;  /* 0x0000020016007824 */ /* 0x000fe200078e0211 */
[----:B------:R-:W-:Y:S01]  /*2910*/  SEL R3, R16, 0xfffffff0, !P1 ;  /* 0xfffffff010037807 */ /* 0x000fe20004800000 */
[----:B------:R-:W-:Y:S01]  /*2920*/  IMAD.SHL.U32 R2, R2, 0x2, RZ ;  /* 0x0000000202027824 */ /* 0x000fe200078e00ff */
[----:B------:R-:W-:Y:S01]  /*2930*/  SEL R228, R246, 0xffffffe0, !P2 ;  /* 0xffffffe0f6e47807 */ /* 0x000fe20005000000 */
[----:B------:R-:W-:Y:S01]  /*2940*/  IMAD.SHL.U32 R235, R0, 0x2, RZ ;  /* 0x0000000200eb7824 */ /* 0x000fe200078e00ff */
[----:B------:R-:W-:Y:S01]  /*2950*/  R2P PR, R23, 0x6 ;  /* 0x0000000617007804 */ /* 0x000fe20000000000 */
[----:B------:R-:W-:Y:S01]  /*2960*/  IMAD R3, R3, 0x2, R2 ;  /* 0x0000000203037824 */ /* 0x000fe200078e0202 */
[----:B------:R-:W-:Y:S01]  /*2970*/  ISETP.GE.AND P0, PT, R248, 0x10, PT ;  /* 0x00000010f800780c */ /* 0x000fe20003f06270 */
[----:B------:R-:W-:Y:S01]  /*2980*/  IMAD.IADD R232, R0, 0x1, R228 ;  /* 0x0000000100e87824 */ /* 0x000fe200078e02e4 */
[----:B------:R-:W-:Y:S01]  /*2990*/  LOP3.LUT R230, R230, 0xfffffe00, RZ, 0xc0, !PT ;  /* 0xfffffe00e6e67812 */ /* 0x000fe200078ec0ff */
[----:B------:R-:W-:Y:S01]  /*29a0*/  IMAD R229, R228, 0x2, R2 ;  /* 0x00000002e4e57824 */ /* 0x000fe200078e0202 */
[----:B------:R-:W-:Y:S01]  /*29b0*/  LOP3.LUT R236, R11, R6, RZ, 0x3c, !PT ;  /* 0x000000060bec7212 */ /* 0x000fe200078e3cff */
[----:B-1----:R-:W-:Y:S01]  /*29c0*/  CS2R R38, SRZ ;  /* 0x0000000000267805 */ /* 0x002fe2000001ff00 */
[-C--:B------:R-:W-:Y:S01]  /*29d0*/  LOP3.LUT R6, R7, R230.reuse, RZ, 0xfc, !PT ;  /* 0x000000e607067212 */ /* 0x080fe200078efcff */
[----:B------:R-:W-:Y:S01]  /*29e0*/  IMAD R11, R30, 0x400, R230 ;  /* 0x000004001e0b7824 */ /* 0x000fe200078e02e6 */
[----:B------:R-:W-:Y:S01]  /*29f0*/  IADD3 R7, R244, 0x20280, RZ ;  /* 0x00020280f4077810 */ /* 0x000fe20007ffe0ff */
[----:B------:R-:W-:Y:S01]  /*2a00*/  IMAD R228, R228, 0x2, R3 ;  /* 0x00000002e4e47824 */ /* 0x000fe200078e0203 */
[----:B------:R-:W-:Y:S01]  /*2a10*/  IADD3 R245, R244, 0x202c0, RZ ;  /* 0x000202c0f4f57810 */ /* 0x000fe20007ffe0ff */
[----:B------:R-:W-:Y:S01]  /*2a20*/  IMAD.SHL.U32 R0, R6, 0x2, RZ ;  /* 0x0000000206007824 */ /* 0x000fe200078e00ff */
[----:B------:R-:W-:Y:S01]  /*2a30*/  @P2 IADD3 R245, R7, -0x40, RZ ;  /* 0xffffffc007f52810 */ /* 0x000fe20007ffe0ff */
[----:B------:R-:W-:Y:S01]  /*2a40*/  @!P0 IMAD.SHL.U32 R7, R248, 0x10, RZ ;  /* 0x00000010f8078824 */ /* 0x000fe200078e00ff */
[C---:B------:R-:W-:Y:S01]  /*2a50*/  IADD3 R230, R236.reuse, R230, R10 ;  /* 0x000000e6ece67210 */ /* 0x040fe20007ffe00a */
[----:B------:R-:W-:Y:S01]  /*2a60*/  IMAD.IADD R236, R236, 0x1, R11 ;  /* 0x00000001ecec7824 */ /* 0x000fe200078e020b */
[----:B------:R-:W-:Y:S01]  /*2a70*/  SEL R246, R246, 0xffffffe0, !P1 ;  /* 0xffffffe0f6f67807 */ /* 0x000fe20004800000 */
[----:B---3--:R-:W-:Y:S01]  /*2a80*/  CS2R R36, SRZ ;  /* 0x0000000000247805 */ /* 0x008fe2000001ff00 */
[----:B------:R1:W-:Y:S01]  /*2a90*/  @!P0 LDGSTS.E.BYPASS.LTC128B.128 [R7+0x20180], [R14.64] ;  /* 0x201800000e078fae */ /* 0x0003e2000b901d50 */
[----:B------:R-:W-:Y:S01]  /*2aa0*/  IMAD.SHL.U32 R230, R230, 0x2, RZ ;  /* 0x00000002e6e67824 */ /* 0x000fe200078e00ff */
[----:B------:R-:W-:Y:S01]  /*2ab0*/  LEA R236, R236, 0x22280, 0x1 ;  /* 0x00022280ecec7811 */ /* 0x000fe200078e08ff */
[----:B------:R-:W-:Y:S01]  /*2ac0*/  IMAD.IADD R247, R244, 0x1, R246 ;  /* 0x00000001f4f77824 */ /* 0x000fe200078e02f6 */
[----:B------:R-:W0:Y:S01]  /*2ad0*/  LDGDEPBAR ;  /* 0x00000000000079af */ /* 0x000e220000000000 */
[C---:B------:R-:W-:Y:S01]  /*2ae0*/  IMAD R231, R5.reuse, 0x2, R230 ;  /* 0x0000000205e77824 */ /* 0x040fe200078e02e6 */
[----:B------:R-:W-:Y:S01]  /*2af0*/  USHF.L.U32 UR6, UR6, 0x5, URZ ;  /* 0x0000000506067899 */ /* 0x000fe2000800063f */
[----:B------:R-:W-:-:S02]  /*2b00*/  IMAD R237, R5, 0x2, R236 ;  /* 0x0000000205ed7824 */ /* 0x000fc400078e02ec */
[----:B------:R-:W-:Y:S02]  /*2b10*/  IMAD.SHL.U32 R232, R232, 0x2, RZ ;  /* 0x00000002e8e87824 */ /* 0x000fe400078e00ff */
[----:B------:R-:W-:Y:S02]  /*2b20*/  IMAD.IADD R246, R246, 0x1, R245 ;  /* 0x00000001f6f67824 */ /* 0x000fe400078e02f5 */
[C---:B------:R-:W-:Y:S02]  /*2b30*/  IMAD R234, R4.reuse, 0x2, R230 ;  /* 0x0000000204ea7824 */ /* 0x040fe400078e02e6 */
[C---:B------:R-:W-:Y:S02]  /*2b40*/  IMAD R239, R4.reuse, 0x2, R236 ;  /* 0x0000000204ef7824 */ /* 0x040fe400078e02ec */
[C---:B------:R-:W-:Y:S02]  /*2b50*/  IMAD R233, R4.reuse, 0x2, R231 ;  /* 0x0000000204e97824 */ /* 0x040fe400078e02e7 */
[----:B------:R-:W-:Y:S01]  /*2b60*/  IMAD R238, R4, 0x2, R237 ;  /* 0x0000000204ee7824 */ /* 0x000fe200078e02ed */
[----:B-1----:R-:W-:-:S05]  /*2b70*/  IADD3 R7, R35, UR4, RZ ;  /* 0x0000000423077c10 */ /* 0x002fca000fffe0ff */
[----:B------:R1:W-:Y:S02]  /*2b80*/  STL [R1+0x40], R7 ;  /* 0x0000400701007387 */ /* 0x0003e40000100800 */
[----:B-1----:R-:W-:Y:S01]  /*2b90*/  IADD3 R7, -R20, UR8, RZ ;  /* 0x0000000814077c10 */ /* 0x002fe2000fffe1ff */
[----:B------:R-:W-:-:S04]  /*2ba0*/  ULDC UR8, c[0x0][0x198] ;  /* 0x0000660000087ab9 */ /* 0x000fc80000000800 */
[----:B------:R2:W-:Y:S02]  /*2bb0*/  STL [R1+0x10], R7 ;  /* 0x0000100701007387 */ /* 0x0005e40000100800 */
.L_x_906:
[----:B------:R-:W-:Y:S04]  /*2bc0*/  DEPBAR.LE SB0, 0x0 ;  /* 0x000080000000791a */ /* 0x000fe80000000000 */
[----:B------:R-:W-:Y:S01]  /*2bd0*/  BAR.SYNC.DEFER_BLOCKING 0x0 ;  /* 0x0000000000007b1d */ /* 0x000fe20000010000 */
[----:B------:R-:W-:Y:S02]  /*2be0*/  ULEA UR4, UR11, 0x1, 0x6 ;  /* 0x000000010b047891 */ /* 0x000fe4000f8e303f */
[----:B------:R-:W-:Y:S02]  /*2bf0*/  UIADD3 UR9, UR11, 0x1, URZ ;  /* 0x000000010b097890 */ /* 0x000fe4000fffe03f */
[----:B------:R-:W-:Y:S02]  /*2c00*/  UIADD3 UR4, UR4, UR8, -UR10 ;  /* 0x0000000804047290 */ /* 0x000fe4000fffe80a */
[----:B------:R-:W-:Y:S01]  /*2c10*/  UISETP.GE.AND UP0, UPT, UR9, UR12, UPT ;  /* 0x0000000c0900728c */ /* 0x000fe2000bf06270 */
[----:B-1----:R-:W-:Y:S05]  /*2c20*/  LDSM.16.M88.4 R16, [R230+0x10080] ;  /* 0x01008000e610783b */ /* 0x002fea0000000200 */
[----:B--2---:R-:W1:Y:S05]  /*2c30*/  LDSM.16.M88.4 R8, [R2+0x80] ;  /* 0x000080000208783b */ /* 0x004e6a0000000200 */
        /* <DEDUP_REMOVED lines=11> */
[----:B------:R-:W5:Y:S04]  /*2cf0*/  LDL R201, [R1+0x1c] ;  /* 0x00001c0001c97983 */ /* 0x000f680000100800 */
[C---:B--2---:R-:W-:Y:S01]  /*2d00*/  HMMA.16816.F32 R12, R16.reuse, R20, RZ ;  /* 0x00000014100c723c */ /* 0x044fe200000018ff */
[----:B------:R-:W2:Y:S07]  /*2d10*/  LDL R200, [R1+0x10] ;  /* 0x0000100001c87983 */ /* 0x000eae0000100800 */
[----:B------:R-:W-:Y:S01]  /*2d20*/  HMMA.16816.F32 R16, R16, R22, RZ ;  /* 0x000000161010723c */ /* 0x000fe200000018ff */
[----:B------:R-:W1:Y:S07]  /*2d30*/  LDSM.16.M88.4 R20, [R229+0x1080] ;  /* 0x00108000e514783b */ /* 0x000e6e0000000200 */
        /* <DEDUP_REMOVED lines=9> */
[----:B------:R-:W4:Y:S07]  /*2dd0*/  LDSM.16.M88.4 R168, [R2+0x2080] ;  /* 0x0020800002a8783b */ /* 0x000f2e0000000200 */
[C---:B-1----:R-:W-:Y:S08]  /*2de0*/  HMMA.16816.F32 R12, R164.reuse, R20, R12 ;  /* 0x00000014a40c723c */ /* 0x042ff0000000180c */
[----:B------:R-:W-:Y:S01]  /*2df0*/  HMMA.16816.F32 R16, R164, R22, R16 ;  /* 0x00000016a410723c */ /* 0x000fe20000001810 */
[----:B------:R-:W1:Y:S05]  /*2e00*/  LDSM.16.M88.4 R20, [R2+0x3080] ;  /* 0x003080000214783b */ /* 0x000e6a0000000200 */
        /* <DEDUP_REMOVED lines=38> */
[----:B------:R-:W2:Y:S07]  /*3070*/  LDSM.16.M88.4 R168, [R229+0x4080] ;  /* 0x00408000e5a8783b */ /* 0x000eae0000000200 */
        /* <DEDUP_REMOVED lines=11> */
[C---:B--2---:R-:W-:Y:S08]  /*3130*/  HMMA.16816.F32 R4, R32.reuse, R168, R4 ;  /* 0x000000a82004723c */ /* 0x044ff00000001804 */
        /* <DEDUP_REMOVED lines=25> */
[----:B------:R-:W4:Y:S01]  /*32d0*/  LDSM.16.M88.4 R24, [R228+0x7080] ;  /* 0x00708000e418783b */ /* 0x000f220000000200 */
[----:B------:R-:W-:Y:S04]  /*32e0*/  DEPBAR.LE SB0, 0x0 ;  /* 0x000080000000791a */ /* 0x000fe80000000000 */
[----:B------:R-:W-:Y:S02]  /*32f0*/  BAR.SYNC.DEFER_BLOCKING 0x0 ;  /* 0x0000000000007b1d */ /* 0x000fe40000010000 */
[C---:B--2---:R-:W-:Y:S08]  /*3300*/  HMMA.16816.F32 R4, R164.reuse, R168, R4 ;  /* 0x000000a8a404723c */ /* 0x044ff00000001804 */
[C---:B------:R-:W-:Y:S08]  /*3310*/  HMMA.16816.F32 R8, R164.reuse, R170, R8 ;  /* 0x000000aaa408723c */ /* 0x040ff00000001808 */
[C---:B-1----:R-:W-:Y:S01]  /*3320*/  HMMA.16816.F32 R12, R164.reuse, R20, R12 ;  /* 0x00000014a40c723c */ /* 0x042fe2000000180c */
[----:B------:R-:W-:Y:S07]  /*3330*/  LDSM.16.M88.4 R32, [R230+0x18080] ;  /* 0x01808000e620783b */ /* 0x000fee0000000200 */
[----:B------:R-:W-:Y:S01]  /*3340*/  HMMA.16816.F32 R16, R164, R22, R16 ;  /* 0x00000016a410723c */ /* 0x000fe20000001810 */
[----:B------:R-:W1:Y:S07]  /*3350*/  LDSM.16.M88.4 R176, [R2+0x8080] ;  /* 0x0080800002b0783b */ /* 0x000e6e0000000200 */
[C---:B---3--:R-:W-:Y:S01]  /*3360*/  HMMA.16816.F32 R4, R28.reuse, R172, R4 ;  /* 0x000000ac1c04723c */ /* 0x048fe20000001804 */
[----:B------:R-:W2:Y:S05]  /*3370*/  LDSM.16.M88.4 R168, [R2+0x9080] ;  /* 0x0090800002a8783b */ /* 0x000eaa0000000200 */
[----:B------:R-:W-:Y:S02]  /*3380*/  LDSM.16.M88.4 R164, [R231+0x18080] ;  /* 0x01808000e7a4783b */ /* 0x000fe40000000200 */
[C---:B------:R-:W-:Y:S03]  /*3390*/  HMMA.16816.F32 R8, R28.reuse, R174, R8 ;  /* 0x000000ae1c08723c */ /* 0x040fe60000001808 */
[----:B------:R-:W3:Y:S05]  /*33a0*/  LDSM.16.M88.4 R180, [R3+0x8080] ;  /* 0x0080800003b4783b */ /* 0x000eea0000000200 */
[C---:B----4-:R-:W-:Y:S01]  /*33b0*/  HMMA.16816.F32 R12, R28.reuse, R24, R12 ;  /* 0x000000181c0c723c */ /* 0x050fe2000000180c */
[----:B------:R-:W4:Y:S05]  /*33c0*/  LDSM.16.M88.4 R172, [R3+0x9080] ;  /* 0x0090800003ac783b */ /* 0x000f2a0000000200 */
[----:B------:R-:W-:Y:S02]  /*33d0*/  LDSM.16.M88.4 R184, [R229+0x8080] ;  /* 0x00808000e5b8783b */ /* 0x000fe40000000200 */
[----:B------:R-:W-:Y:S03]  /*33e0*/  HMMA.16816.F32 R16, R28, R26, R16 ;  /* 0x0000001a1c10723c */ /* 0x000fe60000001810 */
[----:B------:R-:W-:Y:S01]  /*33f0*/  LDSM.16.M88.4 R188, [R229+0x9080] ;  /* 0x00908000e5bc783b */ /* 0x000fe20000000200 */
[----:B------:R-:W-:Y:S02]  /*3400*/  FMUL.FTZ R4, R4, c[0x0][0x2b4] ;  /* 0x0000ad0004047a20 */ /* 0x000fe40000410000 */
[----:B------:R-:W-:Y:S02]  /*3410*/  FMUL.FTZ R5, R5, c[0x0][0x2b4] ;  /* 0x0000ad0005057a20 */ /* 0x000fe40000410000 */
[----:B------:R-:W-:Y:S01]  /*3420*/  LDSM.16.M88.4 R192, [R228+0x9080] ;  /* 0x00908000e4c0783b */ /* 0x000fe20000000200 */
[----:B------:R-:W-:Y:S01]  /*3430*/  FMUL.FTZ R6, R6, c[0x0][0x2b4] ;  /* 0x0000ad0006067a20 */ /* 0x000fe20000410000 */
[C---:B-1----:R-:W-:Y:S03]  /*3440*/  HMMA.16816.F32 R20, R32.reuse, R176, RZ ;  /* 0x000000b02014723c */ /* 0x042fe600000018ff */
[----:B------:R-:W-:Y:S01]  /*3450*/  MUFU.TANH R199, R6 ;  /* 0x0000000600c77308 */ /* 0x000fe20000002400 */
[----:B------:R-:W-:Y:S02]  /*3460*/  FMUL.FTZ R7, R7, c[0x0][0x2b4] ;  /* 0x0000ad0007077a20 */ /* 0x000fe40000410000 */
[----:B------:R-:W-:Y:S02]  /*3470*/  FMUL.FTZ R8, R8, c[0x0][0x2b4] ;  /* 0x0000ad0008087a20 */ /* 0x000fe40000410000 */
[----:B------:R-:W-:Y:S01]  /*3480*/  FMUL.FTZ R9, R9, c[0x0][0x2b4] ;  /* 0x0000ad0009097a20 */ /* 0x000fe20000410000 */
[C---:B------:R-:W-:Y:S01]  /*3490*/  HMMA.16816.F32 R24, R32.reuse, R178, RZ ;  /* 0x000000b22018723c */ /* 0x040fe200000018ff */
[----:B------:R-:W1:Y:S03]  /*34a0*/  LDSM.16.M88.4 R176, [R234+0x18080] ;  /* 0x01808000eab0783b */ /* 0x000e660000000200 */
[----:B------:R-:W-:Y:S01]  /*34b0*/  MUFU.TANH R198, R7 ;  /* 0x0000000700c67308 */ /* 0x000fe20000002400 */
[----:B------:R-:W-:Y:S02]  /*34c0*/  FMUL.FTZ R10, R10, c[0x0][0x2b4] ;  /* 0x0000ad000a0a7a20 */ /* 0x000fe40000410000 */
[----:B------:R-:W-:Y:S01]  /*34d0*/  FMUL.FTZ R12, R12, c[0x0][0x2b4] ;  /* 0x0000ad000c0c7a20 */ /* 0x000fe20000410000 */
[C---:B--2---:R-:W-:Y:S01]  /*34e0*/  HMMA.16816.F32 R28, R32.reuse, R168, RZ ;  /* 0x000000a8201c723c */ /* 0x044fe200000018ff */
[----:B------:R-:W-:Y:S03]  /*34f0*/  FMUL.FTZ R13, R13, c[0x0][0x2b4] ;  /* 0x0000ad000d0d7a20 */ /* 0x000fe60000410000 */
[----:B------:R-:W-:Y:S02]  /*3500*/  FMUL.FTZ R14, R14, c[0x0][0x2b4] ;  /* 0x0000ad000e0e7a20 */ /* 0x000fe40000410000 */
[----:B------:R-:W-:Y:S02]  /*3510*/  FMUL.FTZ R15, R15, c[0x0][0x2b4] ;  /* 0x0000ad000f0f7a20 */ /* 0x000fe40000410000 */
[----:B------:R-:W-:Y:S01]  /*3520*/  HMMA.16816.F32 R32, R32, R170, RZ ;  /* 0x000000aa2020723c */ /* 0x000fe200000018ff */
[----:B------:R-:W-:Y:S03]  /*3530*/  LDSM.16.M88.4 R168, [R233+0x18080] ;  /* 0x01808000e9a8783b */ /* 0x000fe60000000200 */
[----:B------:R-:W-:Y:S02]  /*3540*/  FMUL.FTZ R17, R17, c[0x0][0x2b4] ;  /* 0x0000ad0011117a20 */ /* 0x000fe40000410000 */
[----:B------:R-:W-:Y:S02]  /*3550*/  FMUL.FTZ R18, R18, c[0x0][0x2b4] ;  /* 0x0000ad0012127a20 */ /* 0x000fe40000410000 */
[C---:B---3--:R-:W-:Y:S05]  /*3560*/  HMMA.16816.F32 R20, R164.reuse, R180, R20 ;  /* 0x000000b4a414723c */ /* 0x048fea0000001814 */
[----:B------:R-:W-:Y:S03]  /*3570*/  FMUL.FTZ R16, R16, c[0x0][0x2b4] ;  /* 0x0000ad0010107a20 */ /* 0x000fe60000410000 */
[C---:B------:R-:W-:Y:S01]  /*3580*/  HMMA.16816.F32 R24, R164.reuse, R182, R24 ;  /* 0x000000b6a418723c */ /* 0x040fe20000001818 */
[----:B------:R-:W2:Y:S07]  /*3590*/  LDSM.16.M88.4 R180, [R228+0x8080] ;  /* 0x00808000e4b4783b */ /* 0x000eae0000000200 */
[C---:B----4-:R-:W-:Y:S08]  /*35a0*/  HMMA.16816.F32 R28, R164.reuse, R172, R28 ;  /* 0x000000aca41c723c */ /* 0x050ff0000000181c */
[----:B------:R-:W-:Y:S01]  /*35b0*/  HMMA.16816.F32 R32, R164, R174, R32 ;  /* 0x000000aea420723c */ /* 0x000fe20000001820 */
[----:B------:R-:W-:Y:S05]  /*35c0*/  LDSM.16.M88.4 R164, [R230+0x1a080] ;  /* 0x01a08000e6a4783b */ /* 0x000fea0000000200 */
[----:B------:R-:W3:Y:S02]  /*35d0*/  LDSM.16.M88.4 R172, [R2+0xa080] ;  /* 0x00a0800002ac783b */ /* 0x000ee40000000200 */
[C---:B-1----:R-:W-:Y:S08]  /*35e0*/  HMMA.16816.F32 R20, R176.reuse, R184, R20 ;  /* 0x000000b8b014723c */ /* 0x042ff00000001814 */
[C---:B------:R-:W-:Y:S01]  /*35f0*/  HMMA.16816.F32 R24, R176.reuse, R186, R24 ;  /* 0x000000bab018723c */ /* 0x040fe20000001818 */
[----:B------:R-:W1:Y:S07]  /*3600*/  LDSM.16.M88.4 R184, [R2+0xb080] ;  /* 0x00b0800002b8783b */ /* 0x000e6e0000000200 */
[C---:B------:R-:W-:Y:S08]  /*3610*/  HMMA.16816.F32 R28, R176.reuse, R188, R28 ;  /* 0x000000bcb01c723c */ /* 0x040ff0000000181c */
[----:B------:R-:W-:Y:S01]  /*3620*/  HMMA.16816.F32 R32, R176, R190, R32 ;  /* 0x000000beb020723c */ /* 0x000fe20000001820 */
[----:B------:R-:W-:Y:S05]  /*3630*/  LDSM.16.M88.4 R176, [R231+0x1a080] ;  /* 0x01a08000e7b0783b */ /* 0x000fea0000000200 */
[----:B------:R-:W-:Y:S02]  /*3640*/  LDSM.16.M88.4 R188, [R3+0xb080] ;  /* 0x00b0800003bc783b */ /* 0x000fe40000000200 */
[C---:B--2---:R-:W-:Y:S08]  /*3650*/  HMMA.16816.F32 R20, R168.reuse, R180, R20 ;  /* 0x000000b4a814723c */ /* 0x044ff00000001814 */
[C---:B------:R-:W-:Y:S01]  /*3660*/  HMMA.16816.F32 R24, R168.reuse, R182, R24 ;  /* 0x000000b6a818723c */ /* 0x040fe20000001818 */
[----:B------:R-:W2:Y:S07]  /*3670*/  LDSM.16.M88.4 R180, [R3+0xa080] ;  /* 0x00a0800003b4783b */ /* 0x000eae0000000200 */
[C---:B------:R-:W-:Y:S08]  /*3680*/  HMMA.16816.F32 R28, R168.reuse, R192, R28 ;  /* 0x000000c0a81c723c */ /* 0x040ff0000000181c */
[----:B------:R-:W-:Y:S01]  /*3690*/  HMMA.16816.F32 R32, R168, R194, R32 ;  /* 0x000000c2a820723c */ /* 0x000fe20000001820 */
[----:B------:R-:W-:Y:S05]  /*36a0*/  LDSM.16.M88.4 R168, [R234+0x1a080] ;  /* 0x01a08000eaa8783b */ /* 0x000fea0000000200 */
[----:B------:R-:W-:Y:S02]  /*36b0*/  LDSM.16.M88.4 R192, [R229+0xb080] ;  /* 0x00b08000e5c0783b */ /* 0x000fe40000000200 */
[C---:B---3--:R-:W-:Y:S08]  /*36c0*/  HMMA.16816.F32 R20, R164.reuse, R172, R20 ;  /* 0x000000aca414723c */ /* 0x048ff00000001814 */
[C---:B------:R-:W-:Y:S01]  /*36d0*/  HMMA.16816.F32 R24, R164.reuse, R174, R24 ;  /* 0x000000aea418723c */ /* 0x040fe20000001818 */
[----:B------:R-:W3:Y:S07]  /*36e0*/  LDSM.16.M88.4 R172, [R229+0xa080] ;  /* 0x00a08000e5ac783b */ /* 0x000eee0000000200 */
[C---:B-1----:R-:W-:Y:S08]  /*36f0*/  HMMA.16816.F32 R28, R164.reuse, R184, R28 ;  /* 0x000000b8a41c723c */ /* 0x042ff0000000181c */
[----:B------:R-:W-:Y:S01]  /*3700*/  HMMA.16816.F32 R32, R164, R186, R32 ;  /* 0x000000baa420723c */ /* 0x000fe20000001820 */
[----:B------:R-:W-:Y:S05]  /*3710*/  LDSM.16.M88.4 R164, [R233+0x1a080] ;  /* 0x01a08000e9a4783b */ /* 0x000fea0000000200 */
[----:B------:R-:W-:Y:S02]  /*3720*/  LDSM.16.M88.4 R184, [R2+0xc080] ;  /* 0x00c0800002b8783b */ /* 0x000fe40000000200 */
[C---:B--2---:R-:W-:Y:S08]  /*3730*/  HMMA.16816.F32 R20, R176.reuse, R180, R20 ;  /* 0x000000b4b014723c */ /* 0x044ff00000001814 */
[C---:B------:R-:W-:Y:S01]  /*3740*/  HMMA.16816.F32 R24, R176.reuse, R182, R24 ;  /* 0x000000b6b018723c */ /* 0x040fe20000001818 */
[----:B------:R-:W1:Y:S07]  /*3750*/  LDSM.16.M88.4 R180, [R228+0xa080] ;  /* 0x00a08000e4b4783b */ /* 0x000e6e0000000200 */
[C---:B------:R-:W-:Y:S08]  /*3760*/  HMMA.16816.F32 R28, R176.reuse, R188, R28 ;  /* 0x000000bcb01c723c */ /* 0x040ff0000000181c */
[----:B------:R-:W-:Y:S01]  /*3770*/  HMMA.16816.F32 R32, R176, R190, R32 ;  /* 0x000000beb020723c */ /* 0x000fe20000001820 */
[----:B------:R-:W2:Y:S05]  /*3780*/  LDSM.16.M88.4 R176, [R228+0xb080] ;  /* 0x00b08000e4b0783b */ /* 0x000eaa0000000200 */
[----:B------:R-:W-:Y:S02]  /*3790*/  LDSM.16.M88.4 R188, [R3+0xc080] ;  /* 0x00c0800003bc783b */ /* 0x000fe40000000200 */
[C---:B---3--:R-:W-:Y:S08]  /*37a0*/  HMMA.16816.F32 R20, R168.reuse, R172, R20 ;  /* 0x000000aca814723c */ /* 0x048ff00000001814 */
[C---:B------:R-:W-:Y:S01]  /*37b0*/  HMMA.16816.F32 R24, R168.reuse, R174, R24 ;  /* 0x000000aea818723c */ /* 0x040fe20000001818 */
[----:B------:R-:W3:Y:S07]  /*37c0*/  LDSM.16.M88.4 R172, [R230+0x1c080] ;  /* 0x01c08000e6ac783b */ /* 0x000eee0000000200 */
[C---:B------:R-:W-:Y:S01]  /*37d0*/  HMMA.16816.F32 R28, R168.reuse, R192, R28 ;  /* 0x000000c0a81c723c */ /* 0x040fe2000000181c */
[----:B------:R-:W-:Y:S07]  /*37e0*/  MUFU.TANH R193, R5 ;  /* 0x0000000500c17308 */ /* 0x000fee0000002400 */
[----:B------:R-:W-:Y:S01]  /*37f0*/  HMMA.16816.F32 R32, R168, R194, R32 ;  /* 0x000000c2a820723c */ /* 0x000fe20000001820 */
[----:B------:R-:W4:Y:S02]  /*3800*/  LDSM.16.M88.4 R168, [R2+0xd080] ;  /* 0x00d0800002a8783b */ /* 0x000f240000000200 */
[----:B------:R3:W3:Y:S05]  /*3810*/  MUFU.TANH R194, R4 ;  /* 0x0000000400c27308 */ /* 0x0006ea0000002400 */
[C---:B-1----:R-:W-:Y:S05]  /*3820*/  HMMA.16816.F32 R20, R164.reuse, R180, R20 ;  /* 0x000000b4a414723c */ /* 0x042fea0000001814 */
[----:B------:R-:W1:Y:S03]  /*3830*/  MUFU.TANH R192, R8 ;  /* 0x0000000800c07308 */ /* 0x000e660000002400 */
[C---:B------:R-:W-:Y:S01]  /*3840*/  HMMA.16816.F32 R24, R164.reuse, R182, R24 ;  /* 0x000000b6a418723c */ /* 0x040fe20000001818 */
[----:B------:R-:W1:Y:S06]  /*3850*/  LDSM.16.M88.4 R180, [R231+0x1c080] ;  /* 0x01c08000e7b4783b */ /* 0x000e6c0000000200 */
[----:B------:R-:W-:Y:S01]  /*3860*/  MUFU.TANH R195, R10 ;  /* 0x0000000a00c37308 */ /* 0x000fe20000002400 */
[C---:B--2---:R-:W-:Y:S01]  /*3870*/  HMMA.16816.F32 R28, R164.reuse, R176, R28 ;  /* 0x000000b0a41c723c */ /* 0x044fe2000000181c */
[----:B---3--:R-:W-:Y:S07]  /*3880*/  LDSM.16.M88.4 R4, [R228+0xd080] ;  /* 0x00d08000e404783b */ /* 0x008fee0000000200 */
[----:B------:R-:W-:Y:S01]  /*3890*/  HMMA.16816.F32 R32, R164, R178, R32 ;  /* 0x000000b2a420723c */ /* 0x000fe20000001820 */
[----:B------:R-:W2:Y:S05]  /*38a0*/  LDSM.16.M88.4 R164, [R3+0xd080] ;  /* 0x00d0800003a4783b */ /* 0x000eaa0000000200 */
[----:B------:R-:W-:Y:S02]  /*38b0*/  LDSM.16.M88.4 R176, [R234+0x1c080] ;  /* 0x01c08000eab0783b */ /* 0x000fe40000000200 */
[C---:B------:R-:W-:Y:S08]  /*38c0*/  HMMA.16816.F32 R20, R172.reuse, R184, R20 ;  /* 0x000000b8ac14723c */ /* 0x040ff00000001814 */
        /* <DEDUP_REMOVED lines=9> */
[C---:B--2---:R-:W-:Y:S07]  /*3960*/  HMMA.16816.F32 R28, R180.reuse, R164, R28 ;  /* 0x000000a4b41c723c */ /* 0x044fee000000181c */
[----:B------:R-:W-:Y:S01]  /*3970*/  FMUL.FTZ R164, R11, c[0x0][0x2b4] ;  /* 0x0000ad000ba47a20 */ /* 0x000fe20000410000 */
[----:B------:R-:W-:Y:S01]  /*3980*/  HMMA.16816.F32 R32, R180, R166, R32 ;  /* 0x000000a6b420723c */ /* 0x000fe20000001820 */
[----:B------:R-:W-:Y:S07]  /*3990*/  MUFU.TANH R183, R12 ;  /* 0x0000000c00b77308 */ /* 0x000fee0000002400 */
[C---:B---3--:R-:W-:Y:S03]  /*39a0*/  HMMA.16816.F32 R20, R176.reuse, R184, R20 ;  /* 0x000000b8b014723c */ /* 0x048fe60000001814 */
[----:B------:R2:W3:Y:S05]  /*39b0*/  MUFU.TANH R185, R9 ;  /* 0x0000000900b97308 */ /* 0x0004ea0000002400 */
[C---:B------:R-:W-:Y:S05]  /*39c0*/  HMMA.16816.F32 R24, R176.reuse, R186, R24 ;  /* 0x000000bab018723c */ /* 0x040fea0000001818 */
[----:B------:R3:W-:Y:S03]  /*39d0*/  MUFU.TANH R187, R164 ;  /* 0x000000a400bb7308 */ /* 0x0007e60000002400 */
[C---:B----4-:R-:W-:Y:S07]  /*39e0*/  HMMA.16816.F32 R28, R176.reuse, R168, R28 ;  /* 0x000000a8b01c723c */ /* 0x050fee000000181c */
[----:B------:R-:W-:Y:S01]  /*39f0*/  MUFU.TANH R182, R13 ;  /* 0x0000000d00b67308 */ /* 0x000fe20000002400 */
[----:B------:R-:W-:Y:S01]  /*3a00*/  HMMA.16816.F32 R32, R176, R170, R32 ;  /* 0x000000aab020723c */ /* 0x000fe20000001820 */
[----:B------:R-:W-:Y:S05]  /*3a10*/  LDSM.16.M88.4 R168, [R2+0xf080] ;  /* 0x00f0800002a8783b */ /* 0x000fea0000000200 */
[----:B--2---:R-:W-:Y:S02]  /*3a20*/  LDSM.16.M88.4 R8, [R230+0x1e080] ;  /* 0x01e08000e608783b */ /* 0x004fe40000000200 */
[C---:B-1----:R-:W-:Y:S01]  /*3a30*/  HMMA.16816.F32 R20, R172.reuse, R188, R20 ;  /* 0x000000bcac14723c */ /* 0x042fe20000001814 */
[----:B------:R-:W-:Y:S02]  /*3a40*/  MUFU.TANH R186, R14 ;  /* 0x0000000e00ba7308 */ /* 0x000fe40000002400 */
[----:B---3--:R-:W1:Y:S05]  /*3a50*/  LDSM.16.M88.4 R164, [R2+0xe080] ;  /* 0x00e0800002a4783b */ /* 0x008e6a0000000200 */
[C---:B------:R-:W-:Y:S03]  /*3a60*/  HMMA.16816.F32 R24, R172.reuse, R190, R24 ;  /* 0x000000beac18723c */ /* 0x040fe60000001818 */
[----:B------:R2:W-:Y:S05]  /*3a70*/  MUFU.TANH R184, R15 ;  /* 0x0000000f00b87308 */ /* 0x0005ea0000002400 */
[C---:B------:R-:W-:Y:S05]  /*3a80*/  HMMA.16816.F32 R28, R172.reuse, R4, R28 ;  /* 0x00000004ac1c723c */ /* 0x040fea000000181c */
[----:B------:R3:W-:Y:S03]  /*3a90*/  MUFU.TANH R179, R16 ;  /* 0x0000001000b37308 */ /* 0x0007e60000002400 */
[----:B------:R-:W-:Y:S01]  /*3aa0*/  HMMA.16816.F32 R32, R172, R6, R32 ;  /* 0x00000006ac20723c */ /* 0x000fe20000001820 */
[----:B------:R-:W-:Y:S06]  /*3ab0*/  LDSM.16.M88.4 R4, [R231+0x1e080] ;  /* 0x01e08000e704783b */ /* 0x000fec0000000200 */
[----:B------:R-:W-:Y:S01]  /*3ac0*/  MUFU.TANH R178, R17 ;  /* 0x0000001100b27308 */ /* 0x000fe20000002400 */
[----:B--2---:R-:W2:Y:S09]  /*3ad0*/  LDSM.16.M88.4 R12, [R3+0xe080] ;  /* 0x00e08000030c783b */ /* 0x004eb20000000200 */
[----:B------:R4:W-:Y:S01]  /*3ae0*/  MUFU.TANH R181, R18 ;  /* 0x0000001200b57308 */ /* 0x0009e20000002400 */
[C---:B-1----:R-:W-:Y:S01]  /*3af0*/  HMMA.16816.F32 R20, R8.reuse, R164, R20 ;  /* 0x000000a40814723c */ /* 0x042fe20000001814 */
[----:B---3--:R-:W-:Y:S04]  /*3b00*/  MOV R16, UR4 ;  /* 0x0000000400107c02 */ /* 0x008fe80008000f00 */
[----:B------:R-:W-:Y:S02]  /*3b10*/  IADD3 R16, R241, -c[0x0][0x168], R16 ;  /* 0x80005a00f1107a10 */ /* 0x000fe40007ffe010 */
[----:B------:R-:W-:Y:S01]  /*3b20*/  FMUL.FTZ R165, R19, c[0x0][0x2b4] ;  /* 0x0000ad0013a57a20 */ /* 0x000fe20000410000 */
[C---:B------:R-:W-:Y:S03]  /*3b30*/  HMMA.16816.F32 R24, R8.reuse, R166, R24 ;  /* 0x000000a60818723c */ /* 0x040fe60000001818 */
[----:B------:R1:W-:Y:S01]  /*3b40*/  MUFU.TANH R180, R165 ;  /* 0x000000a500b47308 */ /* 0x0003e20000002400 */
[----:B-----5:R-:W-:Y:S04]  /*3b50*/  IADD3 R164, -R201, R16, RZ ;  /* 0x00000010c9a47210 */ /* 0x020fe80007ffe1ff */
[C---:B------:R-:W-:Y:S04]  /*3b60*/  HMMA.16816.F32 R28, R8.reuse, R168, R28 ;  /* 0x000000a8081c723c */ /* 0x040fe8000000181c */
[----:B------:R-:W-:Y:S01]  /*3b70*/  IMNMX R172, R200, R164, PT ;  /* 0x000000a4c8ac7217 */ /* 0x000fe20003800200 */
[----:B----4-:R-:W3:Y:S02]  /*3b80*/  LDSM.16.M88.4 R16, [R3+0xf080] ;  /* 0x00f080000310783b */ /* 0x010ee40000000200 */
[----:B------:R-:W-:Y:S01]  /*3b90*/  IADD3 R168, R164, 0x8, RZ ;  /* 0x00000008a4a87810 */ /* 0x000fe20007ffe0ff */
[----:B------:R-:W-:Y:S03]  /*3ba0*/  HMMA.16816.F32 R32, R8, R170, R32 ;  /* 0x000000aa0820723c */ /* 0x000fe60000001820 */
[----:B------:R-:W-:Y:S02]  /*3bb0*/  ISETP.GT.AND P0, PT, R172, RZ, PT ;  /* 0x000000ffac00720c */ /* 0x000fe40003f04270 */
[----:B------:R-:W-:Y:S02]  /*3bc0*/  IMNMX R168, R200, R168, PT ;  /* 0x000000a8c8a87217 */ /* 0x000fe40003800200 */
[----:B------:R-:W-:Y:S01]  /*3bd0*/  ISETP.GT.AND P2, PT, R172, 0x31, PT ;  /* 0x00000031ac00780c */ /* 0x000fe20003f44270 */
[C---:B--2---:R-:W-:Y:S05]  /*3be0*/  HMMA.16816.F32 R20, R4.reuse, R12, R20 ;  /* 0x0000000c0414723c */ /* 0x044fea0000001814 */
[----:B-1----:R-:W-:Y:S02]  /*3bf0*/  FSEL R165, R194, -INF , P0 ;  /* 0xff800000c2a57808 */ /* 0x002fe40000000000 */
[----:B------:R-:W-:Y:S01]  /*3c00*/  ISETP.GT.AND P0, PT, R172, 0x1, PT ;  /* 0x00000001ac00780c */ /* 0x000fe20003f04270 */
[C---:B------:R-:W-:Y:S03]  /*3c10*/  HMMA.16816.F32 R24, R4.reuse, R14, R24 ;  /* 0x0000000e0418723c */ /* 0x040fe60000001818 */
[C---:B------:R-:W-:Y:S01]  /*3c20*/  ISETP.GT.AND P1, PT, R168.reuse, 0x30, PT ;  /* 0x00000030a800780c */ /* 0x040fe20003f24270 */
[--C-:B------:R-:W-:Y:S01]  /*3c30*/  FFMA.FTZ R8, R165, c[0x0][0x29c], -R197.reuse ;  /* 0x0000a700a5087a23 */ /* 0x100fe200000108c5 */
[----:B------:R-:W-:Y:S01]  /*3c40*/  FSEL R174, R193, -INF , P0 ;  /* 0xff800000c1ae7808 */ /* 0x000fe20000000000 */
[----:B------:R-:W-:Y:S01]  /*3c50*/  LDSM.16.M88.4 R164, [R229+0xe080] ;  /* 0x00e08000e5a4783b */ /* 0x000fe20000000200 */
[----:B------:R-:W-:Y:S01]  /*3c60*/  ISETP.GT.AND P0, PT, R168, RZ, PT ;  /* 0x000000ffa800720c */ /* 0x000fe20003f04270 */
[----:B------:R1:W-:Y:S04]  /*3c70*/  MUFU.EX2 R175, R8 ;  /* 0x0000000800af7308 */ /* 0x0003e80000000800 */
[----:B------:R-:W-:Y:S01]  /*3c80*/  FSEL R12, R199, -INF , P0 ;  /* 0xff800000c70c7808 */ /* 0x000fe20000000000 */
[--C-:B------:R-:W-:Y:S01]  /*3c90*/  FFMA.FTZ R174, R174, c[0x0][0x29c], -R197.reuse ;  /* 0x0000a700aeae7a23 */ /* 0x100fe200000108c5 */
[----:B------:R-:W-:Y:S03]  /*3ca0*/  ISETP.GT.AND P0, PT, R168, 0x1, PT ;  /* 0x00000001a800780c */ /* 0x000fe60003f04270 */
[--C-:B------:R-:W-:Y:S02]  /*3cb0*/  FFMA.FTZ R12, R12, c[0x0][0x29c], -R196.reuse ;  /* 0x0000a7000c0c7a23 */ /* 0x100fe400000108c4 */
[----:B------:R-:W-:Y:S01]  /*3cc0*/  MUFU.EX2 R174, R174 ;  /* 0x000000ae00ae7308 */ /* 0x000fe20000000800 */
[C---:B---3--:R-:W-:Y:S08]  /*3cd0*/  HMMA.16816.F32 R28, R4.reuse, R16, R28 ;  /* 0x00000010041c723c */ /* 0x048ff0000000181c */
[----:B------:R-:W-:Y:S01]  /*3ce0*/  HMMA.16816.F32 R32, R4, R18, R32 ;  /* 0x000000120420723c */ /* 0x000fe20000001820 */
[----:B------:R2:W-:Y:S01]  /*3cf0*/  MUFU.EX2 R177, R12 ;  /* 0x0000000c00b17308 */ /* 0x0005e20000000800 */
[----:B-1----:R-:W1:Y:S02]  /*3d00*/  LDSM.16.M88.4 R8, [R234+0x1e080] ;  /* 0x01e08000ea08783b */ /* 0x002e640000000200 */
[----:B--2---:R-:W-:Y:S02]  /*3d10*/  FSEL R12, R198, -INF , P0 ;  /* 0xff800000c60c7808 */ /* 0x004fe40000000000 */
[----:B------:R-:W-:Y:S03]  /*3d20*/  ISETP.GT.AND P0, PT, R172, 0x10, PT ;  /* 0x00000010ac00780c */ /* 0x000fe60003f04270 */
[--C-:B------:R-:W-:Y:S03]  /*3d30*/  FFMA.FTZ R16, R12, c[0x0][0x29c], -R196.reuse ;  /* 0x0000a7000c107a23 */ /* 0x100fe600000108c4 */
[----:B------:R-:W-:Y:S01]  /*3d40*/  FSEL R171, R192, -INF , P0 ;  /* 0xff800000c0ab7808 */ /* 0x000fe20000000000 */
[----:B------:R-:W2:Y:S01]  /*3d50*/  LDSM.16.M88.4 R12, [R229+0xf080] ;  /* 0x00f08000e50c783b */ /* 0x000ea20000000200 */
[----:B------:R-:W-:Y:S01]  /*3d60*/  ISETP.GT.AND P0, PT, R172, 0x11, PT ;  /* 0x00000011ac00780c */ /* 0x000fe20003f04270 */
[----:B------:R3:W-:Y:S02]  /*3d70*/  MUFU.EX2 R176, R16 ;  /* 0x0000001000b07308 */ /* 0x0007e40000000800 */
[--C-:B------:R-:W-:Y:S01]  /*3d80*/  FFMA.FTZ R171, R171, c[0x0][0x29c], -R197.reuse ;  /* 0x0000a700abab7a23 */ /* 0x100fe200000108c5 */
[----:B------:R-:W-:Y:S02]  /*3d90*/  FSEL R4, R185, -INF , P0 ;  /* 0xff800000b9047808 */ /* 0x000fe40000000000 */
[----:B------:R-:W-:Y:S03]  /*3da0*/  ISETP.GT.AND P0, PT, R168, 0x10, PT ;  /* 0x00000010a800780c */ /* 0x000fe60003f04270 */
[--C-:B------:R-:W-:Y:S01]  /*3db0*/  FFMA.FTZ R169, R4, c[0x0][0x29c], -R197.reuse ;  /* 0x0000a70004a97a23 */ /* 0x100fe200000108c5 */
[C---:B-1----:R-:W-:Y:S01]  /*3dc0*/  HMMA.16816.F32 R20, R8.reuse, R164, R20 ;  /* 0x000000a40814723c */ /* 0x042fe20000001814 */
[----:B------:R-:W-:Y:S01]  /*3dd0*/  LDSM.16.M88.4 R4, [R233+0x1e080] ;  /* 0x01e08000e904783b */ /* 0x000fe20000000200 */
[----:B------:R-:W-:Y:S05]  /*3de0*/  MUFU.EX2 R171, R171 ;  /* 0x000000ab00ab7308 */ /* 0x000fea0000000800 */
[----:B------:R-:W-:Y:S01]  /*3df0*/  FSEL R164, R195, -INF , P0 ;  /* 0xff800000c3a47808 */ /* 0x000fe20000000000 */
[C---:B------:R-:W-:Y:S03]  /*3e00*/  HMMA.16816.F32 R24, R8.reuse, R166, R24 ;  /* 0x000000a60818723c */ /* 0x040fe60000001818 */
[----:B------:R-:W-:Y:S01]  /*3e10*/  ISETP.GT.AND P0, PT, R168, 0x11, PT ;  /* 0x00000011a800780c */ /* 0x000fe20003f04270 */
[--C-:B------:R-:W-:Y:S01]  /*3e20*/  FFMA.FTZ R164, R164, c[0x0][0x29c], -R196.reuse ;  /* 0x0000a700a4a47a23 */ /* 0x100fe200000108c4 */
[----:B------:R-:W1:Y:S01]  /*3e30*/  MUFU.EX2 R169, R169 ;  /* 0x000000a900a97308 */ /* 0x000e620000000800 */
[----:B---3--:R-:W3:Y:S09]  /*3e40*/  LDSM.16.M88.4 R16, [R228+0xe080] ;  /* 0x00e08000e410783b */ /* 0x008ef20000000200 */
[----:B------:R4:W-:Y:S01]  /*3e50*/  MUFU.EX2 R173, R164 ;  /* 0x000000a400ad7308 */ /* 0x0009e20000000800 */
[C---:B--2---:R-:W-:Y:S07]  /*3e60*/  HMMA.16816.F32 R28, R8.reuse, R12, R28 ;  /* 0x0000000c081c723c */ /* 0x044fee000000181c */
[----:B------:R-:W-:Y:S01]  /*3e70*/  FFMA.FTZ R13, -R183, R183, 1 ;  /* 0x3f800000b70d7423 */ /* 0x000fe200000101b7 */
[----:B------:R-:W-:Y:S01]  /*3e80*/  HMMA.16816.F32 R32, R8, R14, R32 ;  /* 0x0000000e0820723c */ /* 0x000fe20000001820 */
[----:B------:R-:W2:Y:S06]  /*3e90*/  LDS R8, [R241.X4+0x20180] ;  /* 0x02018000f1087984 */ /* 0x000eac0000004800 */
[----:B-1----:R-:W-:Y:S01]  /*3ea0*/  F2FP.PACK_AB R15, R169, R171 ;  /* 0x000000aba90f723e */ /* 0x002fe200000000ff */
[----:B------:R-:W-:Y:S01]  /*3eb0*/  FFMA.FTZ R14, -R182, R182, 1 ;  /* 0x3f800000b60e7423 */ /* 0x000fe200000101b6 */
[----:B----4-:R-:W-:Y:S02]  /*3ec0*/  FSEL R164, R187, -INF , P0 ;  /* 0xff800000bba47808 */ /* 0x010fe40000000000 */
[----:B------:R-:W-:Y:S03]  /*3ed0*/  ISETP.GT.AND P0, PT, R172, 0x20, PT ;  /* 0x00000020ac00780c */ /* 0x000fe60003f04270 */
[----:B------:R-:W-:Y:S01]  /*3ee0*/  FFMA.FTZ R170, R164, c[0x0][0x29c], -R196 ;  /* 0x0000a700a4aa7a23 */ /* 0x000fe200000108c4 */
[C---:B---3--:R-:W-:Y:S01]  /*3ef0*/  HMMA.16816.F32 R20, R4.reuse, R16, R20 ;  /* 0x000000100414723c */ /* 0x048fe20000001814 */
[----:B------:R-:W1:Y:S04]  /*3f00*/  LDSM.16.M88.4 R164, [R228+0xf080] ;  /* 0x00f08000e4a4783b */ /* 0x000e680000000200 */
[----:B------:R-:W-:Y:S01]  /*3f10*/  FSEL R12, R183, -INF , P0 ;  /* 0xff800000b70c7808 */ /* 0x000fe20000000000 */
[----:B------:R-:W-:Y:S01]  /*3f20*/  MUFU.EX2 R170, R170 ;  /* 0x000000aa00aa7308 */ /* 0x000fe20000000800 */
[----:B------:R-:W-:Y:S01]  /*3f30*/  ISETP.GT.AND P0, PT, R172, 0x21, PT ;  /* 0x00000021ac00780c */ /* 0x000fe20003f04270 */
[C---:B------:R-:W-:Y:S04]  /*3f40*/  HMMA.16816.F32 R24, R4.reuse, R18, R24 ;  /* 0x000000120418723c */ /* 0x040fe80000001818 */
[----:B------:R-:W-:Y:S01]  /*3f50*/  FSEL R9, R182, -INF , P0 ;  /* 0xff800000b6097808 */ /* 0x000fe20000000000 */
[--C-:B------:R-:W-:Y:S01]  /*3f60*/  FFMA.FTZ R12, R12, c[0x0][0x29c], -R197.reuse ;  /* 0x0000a7000c0c7a23 */ /* 0x100fe200000108c5 */
[----:B------:R-:W-:Y:S03]  /*3f70*/  ISETP.GT.AND P0, PT, R168, 0x20, PT ;  /* 0x00000020a800780c */ /* 0x000fe60003f04270 */
[--C-:B------:R-:W-:Y:S01]  /*3f80*/  FFMA.FTZ R9, R9, c[0x0][0x29c], -R197.reuse ;  /* 0x0000a70009097a23 */ /* 0x100fe200000108c5 */
[----:B------:R3:W-:Y:S06]  /*3f90*/  MUFU.EX2 R11, R12 ;  /* 0x0000000c000b7308 */ /* 0x0007ec0000000800 */
[--C-:B--2---:R-:W-:Y:S02]  /*3fa0*/  FADD.FTZ R20, R20, -R8.reuse ;  /* 0x8000000814147221 */ /* 0x104fe40000010000 */
[--C-:B------:R-:W-:Y:S02]  /*3fb0*/  FADD.FTZ R21, R21, -R8.reuse ;  /* 0x8000000815157221 */ /* 0x100fe40000010000 */
[----:B------:R2:W4:Y:S01]  /*3fc0*/  MUFU.EX2 R10, R9 ;  /* 0x00000009000a7308 */ /* 0x0005220000000800 */
[----:B------:R-:W-:Y:S02]  /*3fd0*/  FMUL.FTZ R20, R175, R20 ;  /* 0x00000014af147220 */ /* 0x000fe40000410000 */
[----:B------:R-:W-:Y:S02]  /*3fe0*/  FMUL.FTZ R21, R174, R21 ;  /* 0x00000015ae157220 */ /* 0x000fe40000410000 */
[--C-:B------:R-:W-:Y:S02]  /*3ff0*/  FADD.FTZ R25, R25, -R8.reuse ;  /* 0x8000000819197221 */ /* 0x100fe40000010000 */
[----:B------:R-:W-:Y:S04]  /*4000*/  FADD.FTZ R24, R24, -R8 ;  /* 0x8000000818187221 */ /* 0x000fe80000010000 */
[----:B------:R-:W-:Y:S01]  /*4010*/  FMUL.FTZ R24, R171, R24 ;  /* 0x00000018ab187220 */ /* 0x000fe20000410000 */
[C---:B-1----:R-:W-:Y:S03]  /*4020*/  HMMA.16816.F32 R28, R4.reuse, R164, R28 ;  /* 0x000000a4041c723c */ /* 0x042fe6000000181c */
[----:B---3--:R-:W-:Y:S05]  /*4030*/  FSEL R12, R178, -INF , P2 ;  /* 0xff800000b20c7808 */ /* 0x008fea0001000000 */
[----:B------:R-:W-:Y:S04]  /*4040*/  HMMA.16816.F32 R32, R4, R166, R32 ;  /* 0x000000a60420723c */ /* 0x000fe80000001820 */
[----:B--2---:R-:W-:Y:S02]  /*4050*/  FSEL R9, R186, -INF , P0 ;  /* 0xff800000ba097808 */ /* 0x004fe40000000000 */
[----:B------:R-:W-:Y:S01]  /*4060*/  ISETP.GT.AND P0, PT, R168, 0x21, PT ;  /* 0x00000021a800780c */ /* 0x000fe20003f04270 */
[----:B------:R-:W-:Y:S01]  /*4070*/  FFMA.FTZ R7, -R193, R193, 1 ;  /* 0x3f800000c1077423 */ /* 0x000fe200000101c1 */
[----:B------:R-:W-:Y:S01]  /*4080*/  FSEL R4, R181, -INF , P1 ;  /* 0xff800000b5047808 */ /* 0x000fe20000800000 */
[--C-:B------:R-:W-:Y:S03]  /*4090*/  FFMA.FTZ R9, R9, c[0x0][0x29c], -R196.reuse ;  /* 0x0000a70009097a23 */ /* 0x100fe600000108c4 */
[----:B------:R-:W-:Y:S01]  /*40a0*/  F2FP.PACK_AB R6, R174, R175 ;  /* 0x000000afae06723e */ /* 0x000fe200000000ff */
[----:B------:R1:W-:Y:S01]  /*40b0*/  MUFU.EX2 R18, R9 ;  /* 0x0000000900127308 */ /* 0x0003e20000000800 */
[----:B------:R-:W-:Y:S02]  /*40c0*/  FFMA.FTZ R16, R4, c[0x0][0x29c], -R196 ;  /* 0x0000a70004107a23 */ /* 0x000fe400000108c4 */
[----:B------:R-:W-:Y:S02]  /*40d0*/  FFMA.FTZ R4, -R194, R194, 1 ;  /* 0x3f800000c2047423 */ /* 0x000fe400000101c2 */
[--C-:B------:R-:W-:Y:S02]  /*40e0*/  FADD.FTZ R29, R29, -R8.reuse ;  /* 0x800000081d1d7221 */ /* 0x100fe40000010000 */
[--C-:B------:R-:W-:Y:S02]  /*40f0*/  FADD.FTZ R28, R28, -R8.reuse ;  /* 0x800000081c1c7221 */ /* 0x100fe40000010000 */
[----:B------:R-:W-:Y:S01]  /*4100*/  FMUL.FTZ R21, R7, R21 ;  /* 0x0000001507157220 */ /* 0x000fe20000410000 */
[----:B----4-:R-:W-:Y:S01]  /*4110*/  F2FP.PACK_AB R7, R10, R11 ;  /* 0x0000000b0a07723e */ /* 0x010fe200000000ff */
[--C-:B------:R-:W-:Y:S01]  /*4120*/  FADD.FTZ R32, R32, -R8.reuse ;  /* 0x8000000820207221 */ /* 0x100fe20000010000 */
[----:B------:R-:W-:Y:S01]  /*4130*/  MUFU.EX2 R16, R16 ;  /* 0x0000001000107308 */ /* 0x000fe20000000800 */
[----:B------:R-:W-:Y:S02]  /*4140*/  FADD.FTZ R33, R33, -R8 ;  /* 0x8000000821217221 */ /* 0x000fe40000010000 */
[----:B------:R-:W-:Y:S02]  /*4150*/  FFMA.FTZ R8, -R185, R185, 1 ;  /* 0x3f800000b9087423 */ /* 0x000fe400000101b9 */
[----:B------:R-:W-:Y:S02]  /*4160*/  FMUL.FTZ R19, R11, R28 ;  /* 0x0000001c0b137220 */ /* 0x000fe40000410000 */
[----:B------:R-:W-:Y:S02]  /*4170*/  FFMA.FTZ R28, -R178, R178, 1 ;  /* 0x3f800000b21c7423 */ /* 0x000fe400000101b2 */
[----:B------:R-:W-:Y:S02]  /*4180*/  FMUL.FTZ R19, R13, R19 ;  /* 0x000000130d137220 */ /* 0x000fe40000410000 */
[----:B------:R-:W-:Y:S01]  /*4190*/  FMUL.FTZ R11, R10, R29 ;  /* 0x0000001d0a0b7220 */ /* 0x000fe20000410000 */
[----:B-1----:R-:W-:Y:S02]  /*41a0*/  FSEL R9, R184, -INF , P0 ;  /* 0xff800000b8097808 */ /* 0x002fe40000000000 */
[----:B------:R-:W-:Y:S01]  /*41b0*/  ISETP.GT.AND P0, PT, R172, 0x30, PT ;  /* 0x00000030ac00780c */ /* 0x000fe20003f04270 */
[----:B------:R-:W-:Y:S02]  /*41c0*/  FMUL.FTZ R14, R14, R11 ;  /* 0x0000000b0e0e7220 */ /* 0x000fe40000410000 */
[--C-:B------:R-:W-:Y:S03]  /*41d0*/  FFMA.FTZ R9, R9, c[0x0][0x29c], -R196.reuse ;  /* 0x0000a70009097a23 */ /* 0x100fe600000108c4 */
[----:B------:R-:W-:Y:S01]  /*41e0*/  F2FP.PACK_AB R14, R14, R19 ;  /* 0x000000130e0e723e */ /* 0x000fe200000000ff */
[----:B------:R1:W-:Y:S02]  /*41f0*/  MUFU.EX2 R17, R9 ;  /* 0x0000000900117308 */ /* 0x0003e40000000800 */
[----:B-1----:R-:W-:Y:S02]  /*4200*/  FSEL R9, R179, -INF , P0 ;  /* 0xff800000b3097808 */ /* 0x002fe40000000000 */
[----:B------:R-:W-:Y:S03]  /*4210*/  ISETP.GT.AND P0, PT, R168, 0x31, PT ;  /* 0x00000031a800780c */ /* 0x000fe60003f04270 */
[--C-:B------:R-:W-:Y:S01]  /*4220*/  FFMA.FTZ R9, R9, c[0x0][0x29c], -R197.reuse ;  /* 0x0000a70009097a23 */ /* 0x100fe200000108c5 */
[----:B------:R-:W-:Y:S01]  /*4230*/  FSEL R5, R180, -INF , P0 ;  /* 0xff800000b4057808 */ /* 0x000fe20000000000 */
[----:B------:R-:W-:Y:S01]  /*4240*/  FFMA.FTZ R197, R12, c[0x0][0x29c], -R197 ;  /* 0x0000a7000cc57a23 */ /* 0x000fe200000108c5 */
[----:B------:R-:W-:Y:S01]  /*4250*/  PLOP3.LUT P0, PT, PT, PT, UP0, 0x80, 0x0 ;  /* 0x000000000000781c */ /* 0x000fe20003f0f008 */
[----:B------:R-:W-:Y:S02]  /*4260*/  FMUL.FTZ R12, R169, R25 ;  /* 0x00000019a90c7220 */ /* 0x000fe40000410000 */
[----:B------:R-:W-:Y:S01]  /*4270*/  FFMA.FTZ R196, R5, c[0x0][0x29c], -R196 ;  /* 0x0000a70005c47a23 */ /* 0x000fe200000108c4 */
[----:B------:R-:W1:Y:S01]  /*4280*/  MUFU.EX2 R9, R9 ;  /* 0x0000000900097308 */ /* 0x000e620000000800 */
[----:B------:R-:W-:Y:S02]  /*4290*/  FMUL.FTZ R25, R4, R20 ;  /* 0x0000001404197220 */ /* 0x000fe40000410000 */
[----:B------:R-:W2:Y:S01]  /*42a0*/  LDS R4, [R241.X4+0x201a0] ;  /* 0x0201a000f1047984 */ /* 0x000ea20000004800 */
[----:B------:R-:W-:Y:S02]  /*42b0*/  FMUL.FTZ R12, R8, R12 ;  /* 0x0000000c080c7220 */ /* 0x000fe40000410000 */
[----:B------:R-:W-:Y:S01]  /*42c0*/  FFMA.FTZ R20, -R192, R192, 1 ;  /* 0x3f800000c0147423 */ /* 0x000fe200000101c0 */
[----:B------:R-:W-:Y:S01]  /*42d0*/  F2FP.PACK_AB R11, R21, R25 ;  /* 0x00000019150b723e */ /* 0x000fe200000000ff */
[----:B------:R3:W-:Y:S02]  /*42e0*/  STS [R244+0x20280], R6 ;  /* 0x02028006f4007388 */ /* 0x0007e40000000800 */
[----:B------:R-:W4:Y:S01]  /*42f0*/  MUFU.EX2 R5, R197 ;  /* 0x000000c500057308 */ /* 0x000f220000000800 */
[----:B------:R-:W-:Y:S02]  /*4300*/  FMUL.FTZ R20, R20, R24 ;  /* 0x0000001814147220 */ /* 0x000fe40000410000 */
[----:B------:R-:W-:Y:S03]  /*4310*/  FFMA.FTZ R24, -R179, R179, 1 ;  /* 0x3f800000b3187423 */ /* 0x000fe600000101b3 */
[----:B------:R-:W-:Y:S04]  /*4320*/  F2FP.PACK_AB R12, R12, R20 ;  /* 0x000000140c0c723e */ /* 0x000fe800000000ff */
[----:B------:R-:W5:Y:S01]  /*4330*/  MUFU.EX2 R10, R196 ;  /* 0x000000c4000a7308 */ /* 0x000f620000000800 */
[----:B-1----:R-:W-:Y:S04]  /*4340*/  FMUL.FTZ R8, R9, R32 ;  /* 0x0000002009087220 */ /* 0x002fe80000410000 */
[----:B------:R-:W-:Y:S01]  /*4350*/  FMUL.FTZ R8, R24, R8 ;  /* 0x0000000818087220 */ /* 0x000fe20000410000 */
[----:B---3--:R-:W-:Y:S02]  /*4360*/  F2FP.PACK_AB R6, R17, R18 ;  /* 0x000000121106723e */ /* 0x008fe400000000ff */
[C---:B----4-:R-:W-:Y:S01]  /*4370*/  F2FP.PACK_AB R9, R5.reuse, R9 ;  /* 0x000000090509723e */ /* 0x050fe200000000ff */
[----:B------:R-:W-:Y:S04]  /*4380*/  FMUL.FTZ R5, R5, R33 ;  /* 0x0000002105057220 */ /* 0x000fe80000410000 */
[----:B------:R-:W-:Y:S01]  /*4390*/  FMUL.FTZ R13, R28, R5 ;  /* 0x000000051c0d7220 */ /* 0x000fe20000410000 */
[----:B------:R-:W-:Y:S01]  /*43a0*/  F2FP.PACK_AB R5, R176, R177 ;  /* 0x000000b1b005723e */ /* 0x000fe200000000ff */
[--C-:B--2---:R-:W-:Y:S03]  /*43b0*/  FADD.FTZ R23, R23, -R4.reuse ;  /* 0x8000000417177221 */ /* 0x104fe60000010000 */
[----:B------:R-:W-:Y:S01]  /*43c0*/  F2FP.PACK_AB R13, R13, R8 ;  /* 0x000000080d0d723e */ /* 0x000fe200000000ff */
[----:B------:R5:W-:Y:S01]  /*43d0*/  STS [R244+0x20680], R5 ;  /* 0x02068005f4007388 */ /* 0x000be20000000800 */
[----:B------:R-:W-:Y:S01]  /*43e0*/  F2FP.PACK_AB R8, R170, R173 ;  /* 0x000000adaa08723e */ /* 0x000fe200000000ff */
[--C-:B------:R-:W-:Y:S02]  /*43f0*/  FADD.FTZ R26, R26, -R4.reuse ;  /* 0x800000041a1a7221 */ /* 0x100fe40000010000 */
[--C-:B------:R-:W-:Y:S01]  /*4400*/  FADD.FTZ R31, R31, -R4.reuse ;  /* 0x800000041f1f7221 */ /* 0x100fe20000010000 */
[----:B------:R1:W-:Y:S01]  /*4410*/  STS [R247+0x20280], R15 ;  /* 0x0202800ff7007388 */ /* 0x0003e20000000800 */
[--C-:B------:R-:W-:Y:S02]  /*4420*/  FADD.FTZ R34, R34, -R4.reuse ;  /* 0x8000000422227221 */ /* 0x100fe40000010000 */
[--C-:B------:R-:W-:Y:S02]  /*4430*/  FADD.FTZ R35, R35, -R4.reuse ;  /* 0x8000000423237221 */ /* 0x100fe40000010000 */
[----:B------:R2:W-:Y:S01]  /*4440*/  STS [R247+0x20680], R8 ;  /* 0x02068008f7007388 */ /* 0x0005e20000000800 */
[--C-:B------:R-:W-:Y:S02]  /*4450*/  FADD.FTZ R27, R27, -R4.reuse ;  /* 0x800000041b1b7221 */ /* 0x100fe40000010000 */
[----:B------:R-:W-:Y:S02]  /*4460*/  FMUL.FTZ R17, R17, R31 ;  /* 0x0000001f11117220 */ /* 0x000fe40000410000 */
[----:B------:R3:W-:Y:S01]  /*4470*/  STS [R245], R7 ;  /* 0x00000007f5007388 */ /* 0x0007e20000000800 */
[----:B------:R-:W-:Y:S04]  /*4480*/  FMUL.FTZ R27, R170, R27 ;  /* 0x0000001baa1b7220 */ /* 0x000fe80000410000 */
[----:B------:R4:W-:Y:S01]  /*4490*/  STS [R245+0x400], R6 ;  /* 0x00040006f5007388 */ /* 0x0009e20000000800 */
[----:B-----5:R-:W-:Y:S04]  /*44a0*/  F2FP.PACK_AB R5, R10, R16 ;  /* 0x000000100a05723e */ /* 0x020fe800000000ff */
[----:B------:R5:W-:Y:S01]  /*44b0*/  STS [R246], R9 ;  /* 0x00000009f6007388 */ /* 0x000be20000000800 */
[----:B------:R-:W-:Y:S02]  /*44c0*/  FMUL.FTZ R16, R16, R34 ;  /* 0x0000002210107220 */ /* 0x000fe40000410000 */
[----:B------:R-:W-:Y:S02]  /*44d0*/  FMUL.FTZ R10, R10, R35 ;  /* 0x000000230a0a7220 */ /* 0x000fe40000410000 */
[----:B------:R5:W-:Y:S01]  /*44e0*/  STS [R246+0x400], R5 ;  /* 0x00040005f6007388 */ /* 0x000be20000000800 */
[----:B-1----:R-:W-:Y:S02]  /*44f0*/  FFMA.FTZ R15, -R180, R180, 1 ;  /* 0x3f800000b40f7423 */ /* 0x002fe400000101b4 */
[----:B--2---:R-:W-:Y:S02]  /*4500*/  FMUL.FTZ R8, R173, R26 ;  /* 0x0000001aad087220 */ /* 0x004fe40000410000 */
[----:B------:R-:W-:Y:S01]  /*4510*/  BAR.SYNC.DEFER_BLOCKING 0x0 ;  /* 0x0000000000007b1d */ /* 0x000fe20000010000 */
[----:B------:R-:W-:Y:S02]  /*4520*/  FMUL.FTZ R10, R15, R10 ;  /* 0x0000000a0f0a7220 */ /* 0x000fe40000410000 */
[----:B---3--:R-:W-:Y:S02]  /*4530*/  FFMA.FTZ R7, -R198, R198, 1 ;  /* 0x3f800000c6077423 */ /* 0x008fe400000101c6 */
[--C-:B----4-:R-:W-:Y:S04]  /*4540*/  FADD.FTZ R6, R22, -R4.reuse ;  /* 0x8000000416067221 */ /* 0x110fe80000010000 */
[----:B------:R-:W-:Y:S02]  /*4550*/  FMUL.FTZ R6, R177, R6 ;  /* 0x00000006b1067220 */ /* 0x000fe40000410000 */
[----:B-----5:R-:W-:Y:S04]  /*4560*/  FFMA.FTZ R9, -R199, R199, 1 ;  /* 0x3f800000c7097423 */ /* 0x020fe800000101c7 */
[----:B------:R-:W-:Y:S02]  /*4570*/  FMUL.FTZ R9, R9, R6 ;  /* 0x0000000609097220 */ /* 0x000fe40000410000 */
[----:B------:R-:W-:Y:S02]  /*4580*/  FMUL.FTZ R5, R176, R23 ;  /* 0x00000017b0057220 */ /* 0x000fe40000410000 */
[----:B------:R-:W-:Y:S01]  /*4590*/  FFMA.FTZ R6, -R187, R187, 1 ;  /* 0x3f800000bb067423 */ /* 0x000fe200000101bb */
[----:B------:R-:W-:Y:S01]  /*45a0*/  STS [R244+0x22280], R11 ;  /* 0x0222800bf4007388 */ /* 0x000fe20000000800 */
[----:B------:R-:W-:Y:S02]  /*45b0*/  FMUL.FTZ R5, R7, R5 ;  /* 0x0000000507057220 */ /* 0x000fe40000410000 */
[----:B------:R-:W-:Y:S02]  /*45c0*/  FADD.FTZ R7, R30, -R4 ;  /* 0x800000041e077221 */ /* 0x000fe40000010000 */
[----:B------:R-:W-:Y:S02]  /*45d0*/  FFMA.FTZ R4, -R195, R195, 1 ;  /* 0x3f800000c3047423 */ /* 0x000fe400000101c3 */
[----:B------:R-:W-:Y:S02]  /*45e0*/  FMUL.FTZ R6, R6, R27 ;  /* 0x0000001b06067220 */ /* 0x000fe40000410000 */
[----:B------:R-:W-:Y:S01]  /*45f0*/  FMUL.FTZ R8, R4, R8 ;  /* 0x0000000804087220 */ /* 0x000fe20000410000 */
[----:B------:R-:W-:Y:S01]  /*4600*/  F2FP.PACK_AB R4, R5, R9 ;  /* 0x000000090504723e */ /* 0x000fe200000000ff */
[----:B------:R-:W-:Y:S02]  /*4610*/  FMUL.FTZ R7, R18, R7 ;  /* 0x0000000712077220 */ /* 0x000fe40000410000 */
[----:B------:R-:W-:Y:S01]  /*4620*/  FFMA.FTZ R9, -R186, R186, 1 ;  /* 0x3f800000ba097423 */ /* 0x000fe200000101ba */
[----:B------:R-:W-:Y:S01]  /*4630*/  F2FP.PACK_AB R6, R6, R8 ;  /* 0x000000080606723e */ /* 0x000fe200000000ff */
[----:B------:R1:W-:Y:S01]  /*4640*/  STS [R244+0x22680], R4 ;  /* 0x02268004f4007388 */ /* 0x0003e20000000800 */
[----:B------:R-:W-:Y:S02]  /*4650*/  FFMA.FTZ R5, -R184, R184, 1 ;  /* 0x3f800000b8057423 */ /* 0x000fe400000101b8 */
[----:B------:R-:W-:Y:S02]  /*4660*/  FMUL.FTZ R7, R9, R7 ;  /* 0x0000000709077220 */ /* 0x000fe40000410000 */
[----:B------:R-:W-:Y:S01]  /*4670*/  FMUL.FTZ R5, R5, R17 ;  /* 0x0000001105057220 */ /* 0x000fe20000410000 */
[----:B------:R-:W-:Y:S01]  /*4680*/  STS [R247+0x22280], R12 ;  /* 0x0222800cf7007388 */ /* 0x000fe20000000800 */
[----:B------:R-:W-:Y:S03]  /*4690*/  FFMA.FTZ R9, -R181, R181, 1 ;  /* 0x3f800000b5097423 */ /* 0x000fe600000101b5 */
[----:B------:R-:W-:Y:S01]  /*46a0*/  F2FP.PACK_AB R5, R5, R7 ;  /* 0x000000070505723e */ /* 0x000fe200000000ff */
[----:B------:R-:W-:Y:S01]  /*46b0*/  STS [R247+0x22680], R6 ;  /* 0x02268006f7007388 */ /* 0x000fe20000000800 */
[----:B------:R-:W-:Y:S04]  /*46c0*/  FMUL.FTZ R16, R9, R16 ;  /* 0x0000001009107220 */ /* 0x000fe80000410000 */
        /* <DEDUP_REMOVED lines=108> */
[----:B------:R-:W2:Y:S01]  /*4d90*/  LDL.64 R202, [R1] ;  /* 0x0000000001ca7983 */ /* 0x000ea20000100a00 */
[----:B------:R-:W-:Y:S01]  /*4da0*/  LOP3.LUT P3, RZ, R242, 0x2, RZ, 0xc0, !PT ;  /* 0x00000002f2ff7812 */ /* 0x000fe2000786c0ff */
[----:B------:R-:W-:Y:S01]  /*4db0*/  ULDC.64 UR4, c[0x0][0x208] ;  /* 0x0000820000047ab9 */ /* 0x000fe20000000a00 */
[----:B------:R-:W-:Y:S01]  /*4dc0*/  IMAD.U32 R16, RZ, RZ, UR7 ;  /* 0x00000007ff107e24 */ /* 0x000fe2000f8e00ff */
[----:B------:R-:W3:Y:S01]  /*4dd0*/  LDL R200, [R1+0x14] ;  /* 0x0000140001c87983 */ /* 0x000ee20000100800 */
[----:B------:R-:W-:Y:S02]  /*4de0*/  USHF.R.S32.HI UR18, URZ, 0x1f, UR9 ;  /* 0x0000001f3f127899 */ /* 0x000fe40008011409 */
[----:B------:R-:W-:Y:S01]  /*4df0*/  UIMAD.WIDE.U32 UR20, UR9, UR4, URZ ;  /* 0x00000004091472a5 */ /* 0x000fe2000f8e003f */
[----:B------:R-:W4:Y:S01]  /*4e00*/  LDL.64 R204, [R1+0x20] ;  /* 0x0000200001cc7983 */ /* 0x000f220000100a00 */
[----:B------:R-:W-:Y:S02]  /*4e10*/  UIMAD UR18, UR18, UR4, URZ ;  /* 0x00000004121272a4 */ /* 0x000fe4000f8e023f */
[----:B------:R-:W-:Y:S01]  /*4e20*/  USHF.L.U32 UR4, UR20, 0x6, URZ ;  /* 0x0000000614047899 */ /* 0x000fe2000800063f */
[----:B------:R-:W5:Y:S01]  /*4e30*/  LDL R201, [R1+0x30] ;  /* 0x0000300001c97983 */ /* 0x000f620000100800 */
        /* <DEDUP_REMOVED lines=11> */
[----:B------:R-:W-:Y:S02]  /*4ef0*/  IADD3 R8, -R250, c[0x0][0x168], -R10 ;  /* 0x00005a00fa087a10 */ /* 0x000fe40007ffe90a */
[----:B----4-:R-:W-:Y:S02]  /*4f00*/  IADD3 R11, P0, R204, UR5, RZ ;  /* 0x00000005cc0b7c10 */ /* 0x010fe4000ff1e0ff */
[C---:B------:R-:W-:Y:S02]  /*4f10*/  ISETP.LT.OR P6, PT, R8.reuse, 0x1, !P4 ;  /* 0x000000010800780c */ /* 0x040fe400067c1670 */
[----:B------:R-:W-:Y:S02]  /*4f20*/  ISETP.LT.OR P5, PT, R8, 0x1, !P3 ;  /* 0x000000010800780c */ /* 0x000fe40005fa1670 */
[----:B------:R-:W-:Y:S02]  /*4f30*/  IADD3 R9, P2, P1, R202, UR4, R9 ;  /* 0x00000004ca097c10 */ /* 0x000fe4000f95e009 */
[----:B-----5:R-:W-:Y:S02]  /*4f40*/  LEA.HI.X.SX32 R15, R15, R201, 0x1, P0 ;  /* 0x000000c90f0f7211 */ /* 0x020fe400000f0eff */
[----:B------:R-:W-:Y:S02]  /*4f50*/  LEA R14, P0, R11, c[0x0][0x280], 0x2 ;  /* 0x0000a0000b0e7a11 */ /* 0x000fe400078010ff */
[----:B------:R-:W-:Y:S02]  /*4f60*/  IADD3.X R16, R200, UR18, R16, P2, P1 ;  /* 0x00000012c8107c10 */ /* 0x000fe400097e2410 */
[----:B------:R-:W-:Y:S01]  /*4f70*/  LEA R10, P1, R9, c[0x0][0x1f0], 0x1 ;  /* 0x00007c00090a7a11 */ /* 0x000fe200078208ff */
[----:B------:R-:W-:Y:S01]  /*4f80*/  @!PT LDS RZ, [RZ] ;  /* 0x00000000fffff984 */ /* 0x000fe20000000800 */
[----:B------:R-:W-:Y:S01]  /*4f90*/  @!PT LDS RZ, [RZ] ;  /* 0x00000000fffff984 */ /* 0x000fe20000000800 */
[----:B------:R-:W-:Y:S01]  /*4fa0*/  @!PT LDS RZ, [RZ] ;  /* 0x00000000fffff984 */ /* 0x000fe20000000800 */
[----:B------:R1:W-:Y:S01]  /*4fb0*/  LDGSTS.E.BYPASS.LTC128B.128 [R240+0x18080], [R12.64], !P6 ;  /* 0x180800000cf07fae */ /* 0x0003e2000f101d50 */
[----:B------:R-:W-:Y:S02]  /*4fc0*/  LEA.HI.X R15, R11, c[0x0][0x284], R15, 0x2, P0 ;  /* 0x0000a1000b0f7a11 */ /* 0x000fe400000f140f */
[----:B------:R-:W-:Y:S01]  /*4fd0*/  LOP3.LUT P0, RZ, R242, 0x4, RZ, 0xc0, !PT ;  /* 0x00000004f2ff7812 */ /* 0x000fe2000780c0ff */
        /* <DEDUP_REMOVED lines=10> */
[----:B------:R-:W-:Y:S05]  /*5080*/  LOP3.LUT P1, RZ, R252, 0x1, RZ, 0xc0, !PT ;  /* 0x00000001fcff7812 */ /* 0x000fea000782c0ff */
[----:B------:R1:W-:Y:S04]  /*5090*/  LDGSTS.E.BYPASS.LTC128B.128 [R240+0x1e080], [R12.64+0x180], !P5 ;  /* 0x1e0801800cf07fae */ /* 0x0003e8000e901d50 */
[----:B------:R1:W-:Y:S04]  /*50a0*/  LDGSTS.E.BYPASS.LTC128B.128 [R240+0x19080], [R10.64], !P4 ;  /* 0x190800000af07fae */ /* 0x0003e8000e101d50 */
[----:B------:R1:W-:Y:S01]  /*50b0*/  LDGSTS.E.BYPASS.LTC128B.128 [R240+0x1b080], [R10.64+0x80], !P3 ;  /* 0x1b0800800af07fae */ /* 0x0003e2000d901d50 */
[----:B------:R-:W-:Y:S03]  /*50c0*/  @!P1 IMAD.SHL.U32 R8, R248, 0x10, RZ ;  /* 0x00000010f8089824 */ /* 0x000fe600078e00ff */
[----:B------:R1:W-:Y:S04]  /*50d0*/  LDGSTS.E.BYPASS.LTC128B.128 [R240+0x1d080], [R10.64+0x100], !P2 ;  /* 0x1d0801000af07fae */ /* 0x0003e8000d101d50 */
[----:B------:R1:W-:Y:S04]  /*50e0*/  LDGSTS.E.BYPASS.LTC128B.128 [R240+0x1f080], [R10.64+0x180], !P0 ;  /* 0x1f0801800af07fae */ /* 0x0003e8000c101d50 */
[----:B------:R1:W-:Y:S02]  /*50f0*/  @!P1 LDGSTS.E.BYPASS.LTC128B.128 [R8+0x20180], [R14.64] ;  /* 0x201800000e089fae */ /* 0x0003e4000b901d50 */
.L_x_904:
        /* <DEDUP_REMOVED lines=93> */
[----:B------:R-:W2:Y:S01]  /*56d0*/  LDL.64 R226, [R1+0x8] ;  /* 0x0000080001e27983 */ /* 0x000ea20000100a00 */
[----:B------:R-:W-:Y:S01]  /*56e0*/  LOP3.LUT P2, RZ, R243, 0x2, RZ, 0xc0, !PT ;  /* 0x00000002f3ff7812 */ /* 0x000fe2000784c0ff */
[----:B------:R-:W-:Y:S02]  /*56f0*/  ULDC.64 UR4, c[0x0][0x178] ;  /* 0x00005e0000047ab9 */ /* 0x000fe40000000a00 */
[----:B------:R-:W5:Y:S01]  /*5700*/  LDL R224, [R1+0x18] ;  /* 0x0000180001e07983 */ /* 0x000f620000100800 */
[----:B------:R-:W-:Y:S02]  /*5710*/  USHF.R.S32.HI UR18, URZ, 0x1f, UR9 ;  /* 0x0000001f3f127899 */ /* 0x000fe40008011409 */
[----:B------:R-:W-:Y:S01]  /*5720*/  UIMAD.WIDE.U32 UR20, UR9, UR4, URZ ;  /* 0x00000004091472a5 */ /* 0x000fe2000f8e003f */
[----:B----4-:R-:W4:Y:S01]  /*5730*/  LDL.64 R180, [R1+0x28] ;  /* 0x0000280001b47983 */ /* 0x010f220000100a00 */
[----:B------:R-:W-:Y:S02]  /*5740*/  UIMAD UR18, UR18, UR4, URZ ;  /* 0x00000004121272a4 */ /* 0x000fe4000f8e023f */
[----:B------:R-:W-:Y:S01]  /*5750*/  USHF.L.U32 UR19, UR20, 0x6, URZ ;  /* 0x0000000614137899 */ /* 0x000fe2000800063f */
[----:B---3--:R-:W3:Y:S01]  /*5760*/  LDL R225, [R1+0x34] ;  /* 0x0000340001e17983 */ /* 0x008ee20000100800 */
        /* <DEDUP_REMOVED lines=12> */
[----:B------:R-:W-:Y:S02]  /*5830*/  IADD3 R4, -R250, c[0x0][0x168], -R6 ;  /* 0x00005a00fa047a10 */ /* 0x000fe40007ffe906 */
[----:B----4-:R-:W-:Y:S02]  /*5840*/  IADD3 R7, P0, R180, UR18, RZ ;  /* 0x00000012b4077c10 */ /* 0x010fe4000ff1e0ff */
[----:B------:R-:W-:Y:S02]  /*5850*/  ISETP.LT.OR P5, PT, R4, 0x1, !P3 ;  /* 0x000000010400780c */ /* 0x000fe40005fa1670 */
[----:B------:R-:W-:Y:S02]  /*5860*/  IADD3 R5, P1, R226, UR19, RZ ;  /* 0x00000013e2057c10 */ /* 0x000fe4000ff3e0ff */
[----:B---3--:R-:W-:Y:S02]  /*5870*/  LEA.HI.X.SX32 R11, R11, R225, 0x1, P0 ;  /* 0x000000e10b0b7211 */ /* 0x008fe400000f0eff */
[C---:B------:R-:W-:Y:S02]  /*5880*/  LEA R10, P0, R7.reuse, c[0x0][0x258], 0x2 ;  /* 0x00009600070a7a11 */ /* 0x040fe400078010ff */
[----:B------:R-:W-:Y:S02]  /*5890*/  ISETP.LT.OR P4, PT, R4, 0x1, !P2 ;  /* 0x000000010400780c */ /* 0x000fe40005781670 */
[----:B------:R-:W-:Y:S02]  /*58a0*/  LEA.HI.X R11, R7, c[0x0][0x25c], R11, 0x2, P0 ;  /* 0x00009700070b7a11 */ /* 0x000fe400000f140b */
[----:B------:R-:W-:Y:S01]  /*58b0*/  IADD3.X R12, R224, UR4, RZ, P1, !PT ;  /* 0x00000004e00c7c10 */ /* 0x000fe20008ffe4ff */
[----:B------:R-:W-:Y:S01]  /*58c0*/  @!PT LDS RZ, [RZ] ;  /* 0x00000000fffff984 */ /* 0x000fe20000000800 */
[----:B------:R-:W-:Y:S01]  /*58d0*/  @!PT LDS RZ, [RZ] ;  /* 0x00000000fffff984 */ /* 0x000fe20000000800 */
[----:B------:R-:W-:Y:S01]  /*58e0*/  @!PT LDS RZ, [RZ] ;  /* 0x00000000fffff984 */ /* 0x000fe20000000800 */
[----:B------:R2:W-:Y:S01]  /*58f0*/  LDGSTS.E.BYPASS.LTC128B.128 [R240+0x10080], [R8.64], !P5 ;  /* 0x1008000008f07fae */ /* 0x0005e2000e901d50 */
[----:B------:R-:W-:Y:S02]  /*5900*/  LEA R6, P1, R5, c[0x0][0x160], 0x1 ;  /* 0x0000580005067a11 */ /* 0x000fe400078208ff */
[----:B------:R-:W-:Y:S02]  /*5910*/  LOP3.LUT P0, RZ, R243, 0x4, RZ, 0xc0, !PT ;  /* 0x00000004f3ff7812 */ /* 0x000fe4000780c0ff */
[----:B------:R-:W-:Y:S02]  /*5920*/  LEA.HI.X R7, R5, c[0x0][0x164], R12, 0x1, P1 ;  /* 0x0000590005077a11 */ /* 0x000fe400008f0c0c */
[C---:B------:R-:W-:Y:S01]  /*5930*/  ISETP.LT.OR P6, PT, R4.reuse, 0x1, !P0 ;  /* 0x000000010400780c */ /* 0x040fe200047c1670 */
[----:B------:R2:W-:Y:S01]  /*5940*/  LDGSTS.E.BYPASS.LTC128B.128 [R240+0x12080], [R8.64+0x80], !P4 ;  /* 0x1208008008f07fae */ /* 0x0005e2000e101d50 */
        /* <DEDUP_REMOVED lines=15> */
.L_x_905:
[-C--:B--2---:R-:W-:Y:S01]  /*5a40*/  HMMA.16816.F32 R4, R192, R16.reuse, RZ ;  /* 0x00000010c004723c */ /* 0x084fe200000018ff */
        /* <DEDUP_REMOVED lines=217> */
.L_x_903:
[----:B------:R-:W-:Y:S05]  /*67e0*/  @P0 BRA `(.L_x_907) ;  /* 0x00001d7000000947 */ /* 0x000fea0003800000 */
[----:B------:R-:W-:Y:S01]  /*67f0*/  SHF.R.S32.HI R5, RZ, 0x1f, R248 ;  /* 0x0000001fff057819 */ /* 0x000fe200000114f8 */
[----:B------:R-:W-:Y:S01]  /*6800*/  BAR.SYNC.DEFER_BLOCKING 0x1, 0x100 ;  /* 0x0044000000007b1d */ /* 0x000fe20000010000 */
[----:B------:R-:W-:Y:S01]  /*6810*/  F2FP.PACK_AB R107, R37, R36 ;  /* 0x00000024256b723e */ /* 0x000fe200000000ff */
[----:B------:R-:W-:Y:S01]  /*6820*/  USHF.R.S32.HI UR6, URZ, 0x1f, UR13 ;  /* 0x0000001f3f067899 */ /* 0x000fe2000801140d */
[----:B------:R-:W-:Y:S02]  /*6830*/  LEA.HI R3, R5, R248, RZ, 0x2 ;  /* 0x000000f805037211 */ /* 0x000fe400078f10ff */
[----:B------:R-:W-:Y:S01]  /*6840*/  F2FP.PACK_AB R39, R39, R38 ;  /* 0x000000262727723e */ /* 0x000fe200000000ff */
[----:B------:R-:W-:Y:S01]  /*6850*/  ULDC UR7, c[0x0][0x2f0] ;  /* 0x0000bc0000077ab9 */ /* 0x000fe20000000800 */
[--C-:B------:R-:W-:Y:S01]  /*6860*/  SHF.R.S32.HI R4, RZ, 0x2, R3.reuse ;  /* 0x00000002ff047819 */ /* 0x100fe20000011403 */
[----:B------:R-:W-:Y:S01]  /*6870*/  UIADD3 UR8, -UR10, UR7, URZ ;  /* 0x000000070a087290 */ /* 0x000fe2000fffe13f */
[----:B------:R-:W-:Y:S01]  /*6880*/  SHF.R.S32.HI R0, RZ, 0x1f, R3 ;  /* 0x0000001fff007819 */ /* 0x000fe20000011403 */
[----:B------:R-:W-:Y:S01]  /*6890*/  ULDC.64 UR4, c[0x0][0x338] ;  /* 0x0000ce0000047ab9 */ /* 0x000fe20000000a00 */
[----:B------:R-:W-:Y:S01]  /*68a0*/  LOP3.LUT R6, R3, 0x3ffffffc, RZ, 0xc0, !PT ;  /* 0x3ffffffc03067812 */ /* 0x000fe200078ec0ff */
[----:B------:R-:W-:Y:S01]  /*68b0*/  UISETP.LT.AND UP0, UPT, UR8, 0x40, UPT ;  /* 0x000000400800788c */ /* 0x000fe2000bf01270 */
[----:B------:R-:W-:Y:S01]  /*68c0*/  LEA.HI R2, R0, R4, RZ, 0x3 ;  /* 0x0000000400027211 */ /* 0x000fe200078f18ff */
[----:B------:R-:W-:Y:S01]  /*68d0*/  UIMAD UR4, UR6, UR4, URZ ;  /* 0x00000004060472a4 */ /* 0x000fe2000f8e023f */
[----:B------:R-:W-:Y:S01]  /*68e0*/  LEA.HI R0, R5, R248, RZ, 0x5 ;  /* 0x000000f805007211 */ /* 0x000fe200078f28ff */
[----:B------:R-:W-:Y:S01]  /*68f0*/  USEL UR8, UR8, 0x40, UP0 ;  /* 0x0000004008087887 */ /* 0x000fe20008000000 */
[----:B------:R-:W-:Y:S01]  /*6900*/  LOP3.LUT R2, R2, 0xfffffff8, RZ, 0xc0, !PT ;  /* 0xfffffff802027812 */ /* 0x000fe200078ec0ff */
[----:B------:R-:W-:Y:S01]  /*6910*/  UIMAD UR5, UR13, UR5, UR4 ;  /* 0x000000050d0572a4 */ /* 0x000fe2000f8e0204 */
[----:B------:R-:W-:Y:S01]  /*6920*/  SHF.R.S32.HI R8, RZ, 0x5, R0 ;  /* 0x00000005ff087819 */ /* 0x000fe20000011400 */
[----:B------:R-:W-:Y:S01]  /*6930*/  USHF.R.S32.HI UR7, URZ, 0x1f, UR14 ;  /* 0x0000001f3f077899 */ /* 0x000fe2000801140e */
[----:B------:R-:W-:Y:S01]  /*6940*/  F2FP.PACK_AB R48, R49, R48 ;  /* 0x000000303130723e */ /* 0x000fe200000000ff */
[----:B------:R-:W-:Y:S01]  /*6950*/  IMAD.IADD R9, R4, 0x1, -R2 ;  /* 0x0000000104097824 */ /* 0x000fe200078e0a02 */
[----:B------:R-:W-:Y:S01]  /*6960*/  LEA.HI R2, R5, R248, RZ, 0x6 ;  /* 0x000000f805027211 */ /* 0x000fe200078f30ff */
[----:B------:R-:W-:Y:S01]  /*6970*/  BSSY B0, `(.L_x_908) ;  /* 0x00000c4000007945 */ /* 0x000fe20003800000 */
[----:B------:R-:W-:Y:S01]  /*6980*/  LEA.HI R4, R0, R8, RZ, 0x1 ;  /* 0x0000000800047211 */ /* 0x000fe200078f08ff */
[----:B------:R-:W-:Y:S01]  /*6990*/  IMAD.SHL.U32 R5, R9, 0x40, RZ ;  /* 0x0000004009057824 */ /* 0x000fe200078e00ff */
[----:B------:R-:W-:-:S02]  /*69a0*/  SHF.R.U32.HI R7, RZ, 0x3, R2 ;  /* 0x00000003ff077819 */ /* 0x000fc40000011602 */
        /* <DEDUP_REMOVED lines=23> */
[----:B------:R-:W-:Y:S02]  /*6b20*/  @P0 IADD3 R2, R0, -0x40, RZ ;  /* 0xffffffc000020810 */ /* 0x000fe40007ffe0ff */
        /* <DEDUP_REMOVED lines=72> */
[----:B------:R-:W-:Y:S01]  /*6fb0*/  LOP3.LUT R5, R7, 0x38, R6, 0xf8, !PT ;  /* 0x0000003807057812 */ /* 0x000fe200078ef806 */
[----:B------:R-:W-:Y:S01]  /*6fc0*/  STS [R0+0xe480], R86 ;  /* 0x00e4805600007388 */ /* 0x000fe20000000800 */
[----:B------:R-:W-:Y:S01]  /*6fd0*/  SHF.R.U32.HI R9, RZ, 0x3, R7 ;  /* 0x00000003ff097819 */ /* 0x000fe20000011607 */
[----:B------:R-:W-:Y:S01]  /*6fe0*/  IMAD.SHL.U32 R7, R4, 0x200, RZ ;  /* 0x0000020004077824 */ /* 0x000fe200078e00ff */
        /* <DEDUP_REMOVED lines=12> */
[----:B------:R-:W-:Y:S01]  /*70b0*/  LOP3.LUT R9, R5, R9, RZ, 0x3c, !PT ;  /* 0x0000000905097212 */ /* 0x000fe200078e3cff */
[----:B------:R-:W-:Y:S01]  /*70c0*/  STS [R2+0xf080], R92 ;  /* 0x00f0805c02007388 */ /* 0x000fe20000000800 */
[----:B------:R-:W-:Y:S02]  /*70d0*/  F2FP.PACK_AB R5, R157, R156 ;  /* 0x0000009c9d05723e */ /* 0x000fe400000000ff */
[----:B------:R-:W-:Y:S01]  /*70e0*/  F2FP.PACK_AB R4, R159, R158 ;  /* 0x0000009e9f04723e */ /* 0x000fe200000000ff */
[----:B------:R-:W-:Y:S01]  /*70f0*/  STS [R2+0xf480], R94 ;  /* 0x00f4805e02007388 */ /* 0x000fe20000000800 */
[----:B------:R-:W-:Y:S02]  /*7100*/  LOP3.LUT R7, R9, 0x7ffff000, R7, 0xf8, !PT ;  /* 0x7ffff00009077812 */ /* 0x000fe400078ef807 */
[----:B------:R-:W-:Y:S01]  /*7110*/  ISETP.GE.AND P2, PT, R8, UR8, PT ;  /* 0x0000000808007c0c */ /* 0x000fe2000bf46270 */
[----:B------:R-:W-:Y:S01]  /*7120*/  STS [R0+0x80], R38 ;  /* 0x0000802600007388 */ /* 0x000fe20000000800 */
[----:B------:R-:W-:-:S02]  /*7130*/  SHF.R.S32.HI R9, RZ, 0x1f, R8 ;  /* 0x0000001fff097819 */ /* 0x000fc40000011408 */
        /* <DEDUP_REMOVED lines=71> */
.L_x_909:
[----:B--234-:R-:W-:Y:S05]  /*75b0*/  BSYNC B0 ;  /* 0x0000000000007941 */ /* 0x01cfea0003800000 */
.L_x_908:
        /* <DEDUP_REMOVED lines=17> */
.L_x_911:
[----:B------:R-:W-:Y:S05]  /*76d0*/  BSYNC B0 ;  /* 0x0000000000007941 */ /* 0x000fea0003800000 */
.L_x_910:
        /* <DEDUP_REMOVED lines=17> */
.L_x_913:
[----:B------:R-:W-:Y:S05]  /*77f0*/  BSYNC B0 ;  /* 0x0000000000007941 */ /* 0x000fea0003800000 */
.L_x_912:
        /* <DEDUP_REMOVED lines=16> */
.L_x_915:
[----:B------:R-:W-:Y:S05]  /*7900*/  BSYNC B0 ;  /* 0x0000000000007941 */ /* 0x000fea0003800000 */
.L_x_914:
        /* <DEDUP_REMOVED lines=16> */
.L_x_917:
[----:B------:R-:W-:Y:S05]  /*7a10*/  BSYNC B0 ;  /* 0x0000000000007941 */ /* 0x000fea0003800000 */
.L_x_916:
        /* <DEDUP_REMOVED lines=16> */
.L_x_919:
[----:B------:R-:W-:Y:S05]  /*7b20*/  BSYNC B0 ;  /* 0x0000000000007941 */ /* 0x000fea0003800000 */
.L_x_918:
        /* <DEDUP_REMOVED lines=16> */
.L_x_921:
[----:B------:R-:W-:Y:S05]  /*7c30*/  BSYNC B0 ;  /* 0x0000000000007941 */ /* 0x000fea0003800000 */
.L_x_920:
        /* <DEDUP_REMOVED lines=15> */
.L_x_923:
[----:B------:R-:W-:Y:S05]  /*7d30*/  BSYNC B0 ;  /* 0x0000000000007941 */ /* 0x000fea0003800000 */
.L_x_922:
        /* <DEDUP_REMOVED lines=23> */
.L_x_925:
[----:B------:R-:W-:Y:S05]  /*7eb0*/  BSYNC B0 ;  /* 0x0000000000007941 */ /* 0x000fea0003800000 */
.L_x_924:
        /* <DEDUP_REMOVED lines=15> */
.L_x_927:
[----:B------:R-:W-:Y:S05]  /*7fb0*/  BSYNC B0 ;  /* 0x0000000000007941 */ /* 0x000fea0003800000 */
.L_x_926:
        /* <DEDUP_REMOVED lines=15> */
.L_x_929:
[----:B------:R-:W-:Y:S05]  /*80b0*/  BSYNC B0 ;  /* 0x0000000000007941 */ /* 0x000fea0003800000 */
.L_x_928:
        /* <DEDUP_REMOVED lines=14> */
.L_x_931:
[----:B------:R-:W-:Y:S05]  /*81a0*/  BSYNC B0 ;  /* 0x0000000000007941 */ /* 0x000fea0003800000 */
.L_x_930:
        /* <DEDUP_REMOVED lines=14> */
.L_x_933:
[----:B------:R-:W-:Y:S05]  /*8290*/  BSYNC B0 ;  /* 0x0000000000007941 */ /* 0x000fea0003800000 */
.L_x_932:
        /* <DEDUP_REMOVED lines=14> */
.L_x_935:
[----:B------:R-:W-:Y:S05]  /*8380*/  BSYNC B0 ;  /* 0x0000000000007941 */ /* 0x000fea0003800000 */
.L_x_934:
        /* <DEDUP_REMOVED lines=14> */
.L_x_937:
[----:B------:R-:W-:Y:S05]  /*8470*/  BSYNC B0 ;  /* 0x0000000000007941 */ /* 0x000fea0003800000 */
.L_x_936:
        /* <DEDUP_REMOVED lines=14> */
.L_x_907:
[----:B------:R-:W-:Y:S01]  /*8560*/  SHF.R.S32.HI R0, RZ, 0x1f, R248 ;  /* 0x0000001fff007819 */ /* 0x000fe200000114f8 */
[----:B------:R-:W-:Y:S01]  /*8570*/  USHF.R.S32.HI UR6, URZ, 0x1f, UR13 ;  /* 0x0000001f3f067899 */ /* 0x000fe2000801140d */
[----:B------:R-:W-:Y:S01]  /*8580*/  IMAD.U32 R10, RZ, RZ, UR13 ;  /* 0x0000000dff0a7e24 */ /* 0x000fe2000f8e00ff */
[----:B------:R-:W-:Y:S01]  /*8590*/  ULDC.64 UR4, c[0x0][0x308] ;  /* 0x0000c20000047ab9 */ /* 0x000fe20000000a00 */
[----:B------:R-:W-:Y:S01]  /*85a0*/  LEA.HI R0, R0, R248, RZ, 0x5 ;  /* 0x000000f800007211 */ /* 0x000fe200078f28ff */
[----:B------:R-:W-:Y:S01]  /*85b0*/  UIMAD UR4, UR6, UR4, URZ ;  /* 0x00000004060472a4 */ /* 0x000fe2000f8e023f */
[----:B------:R-:W-:Y:S01]  /*85c0*/  IMAD.U32 R2, RZ, RZ, UR15 ;  /* 0x0000000fff027e24 */ /* 0x000fe2000f8e00ff */
[----:B------:R-:W-:Y:S01]  /*85d0*/  USHF.R.S32.HI UR7, URZ, 0x1f, UR14 ;  /* 0x0000001f3f077899 */ /* 0x000fe2000801140e */
[----:B------:R-:W-:Y:S01]  /*85e0*/  LOP3.LUT R4, R0, 0x1fffffe0, RZ, 0xc0, !PT ;  /* 0x1fffffe000047812 */ /* 0x000fe200078ec0ff */
[----:B------:R-:W-:Y:S01]  /*85f0*/  UIMAD UR5, UR13, UR5, UR4 ;  /* 0x000000050d0572a4 */ /* 0x000fe2000f8e0204 */
[----:B------:R-:W-:Y:S01]  /*8600*/  SHF.R.S32.HI R6, RZ, 0x5, R0 ;  /* 0x00000005ff067819 */ /* 0x000fe20000011400 */
[----:B------:R-:W-:Y:S01]  /*8610*/  IMAD.U32 R0, RZ, RZ, UR14 ;  /* 0x0000000eff007e24 */ /* 0x000fe2000f8e00ff */
[----:B------:R-:W-:Y:S01]  /*8620*/  ULDC UR4, c[0x0][0x2f0] ;  /* 0x0000bc0000047ab9 */ /* 0x000fe20000000800 */
[----:B------:R-:W-:Y:S01]  /*8630*/  IMAD.IADD R4, R248, 0x1, -R4 ;  /* 0x00000001f8047824 */ /* 0x000fe200078e0a04 */
[----:B------:R-:W-:Y:S01]  /*8640*/  UIADD3 UR10, -UR10, UR4, URZ ;  /* 0x000000040a0a7290 */ /* 0x000fe2000fffe13f */
[----:B------:R-:W-:Y:S01]  /*8650*/  SHF.R.S32.HI R7, RZ, 0x1f, R6 ;  /* 0x0000001fff077819 */ /* 0x000fe20000011406 */
[----:B------:R-:W-:Y:S01]  /*8660*/  BSSY B0, `(.L_x_938) ;  /* 0x0000016000007945 */ /* 0x000fe20003800000 */
[----:B------:R-:W-:-:S03]  /*8670*/  IMAD.SHL.U32 R4, R4, 0x8, RZ ;  /* 0x0000000804047824 */ /* 0x000fc600078e00ff */
[----:B------:R-:W-:Y:S01]  /*8680*/  ISETP.GE.AND P2, PT, R6, UR10, PT ;  /* 0x0000000a06007c0c */ /* 0x000fe2000bf46270 */
        /* <DEDUP_REMOVED lines=19> */
.L_x_939:
[----:B------:R-:W-:Y:S05]  /*87c0*/  BSYNC B0 ;  /* 0x0000000000007941 */ /* 0x000fea0003800000 */
.L_x_938:
        /* <DEDUP_REMOVED lines=17> */
.L_x_941:
[----:B------:R-:W-:Y:S05]  /*88e0*/  BSYNC B0 ;  /* 0x0000000000007941 */ /* 0x000fea0003800000 */
.L_x_940:
        /* <DEDUP_REMOVED lines=17> */
.L_x_943:
[----:B------:R-:W-:Y:S05]  /*8a00*/  BSYNC B0 ;  /* 0x0000000000007941 */ /* 0x000fea0003800000 */
.L_x_942:
        /* <DEDUP_REMOVED lines=16> */
.L_x_945:
[----:B------:R-:W-:Y:S05]  /*8b10*/  BSYNC B0 ;  /* 0x0000000000007941 */ /* 0x000fea0003800000 */
.L_x_944:
        /* <DEDUP_REMOVED lines=16> */
.L_x_947:
[----:B------:R-:W-:Y:S05]  /*8c20*/  BSYNC B0 ;  /* 0x0000000000007941 */ /* 0x000fea0003800000 */
.L_x_946:
        /* <DEDUP_REMOVED lines=16> */
.L_x_949:
[----:B------:R-:W-:Y:S05]  /*8d30*/  BSYNC B0 ;  /* 0x0000000000007941 */ /* 0x000fea0003800000 */
.L_x_948:
        /* <DEDUP_REMOVED lines=16> */
.L_x_951:
[----:B------:R-:W-:Y:S05]  /*8e40*/  BSYNC B0 ;  /* 0x0000000000007941 */ /* 0x000fea0003800000 */
.L_x_950:
        /* <DEDUP_REMOVED lines=15> */
.L_x_953:
[----:B------:R-:W-:Y:S05]  /*8f40*/  BSYNC B0 ;  /* 0x0000000000007941 */ /* 0x000fea0003800000 */
.L_x_952:
        /* <DEDUP_REMOVED lines=23> */
.L_x_955:
[----:B------:R-:W-:Y:S05]  /*90c0*/  BSYNC B0 ;  /* 0x0000000000007941 */ /* 0x000fea0003800000 */
.L_x_954:
        /* <DEDUP_REMOVED lines=15> */
.L_x_957:
[----:B------:R-:W-:Y:S05]  /*91c0*/  BSYNC B0 ;  /* 0x0000000000007941 */ /* 0x000fea0003800000 */
.L_x_956:
        /* <DEDUP_REMOVED lines=15> */
.L_x_959:
[----:B------:R-:W-:Y:S05]  /*92c0*/  BSYNC B0 ;  /* 0x0000000000007941 */ /* 0x000fea0003800000 */
.L_x_958:
        /* <DEDUP_REMOVED lines=14> */
.L_x_961:
[----:B------:R-:W-:Y:S05]  /*93b0*/  BSYNC B0 ;  /* 0x0000000000007941 */ /* 0x000fea0003800000 */
.L_x_960:
        /* <DEDUP_REMOVED lines=14> */
.L_x_963:
[----:B------:R-:W-:Y:S05]  /*94a0*/  BSYNC B0 ;  /* 0x0000000000007941 */ /* 0x000fea0003800000 */
.L_x_962:
        /* <DEDUP_REMOVED lines=14> */
.L_x_965:
[----:B------:R-:W-:Y:S05]  /*9590*/  BSYNC B0 ;  /* 0x0000000000007941 */ /* 0x000fea0003800000 */
.L_x_964:
        /* <DEDUP_REMOVED lines=14> */
.L_x_967:
[----:B------:R-:W-:Y:S05]  /*9680*/  BSYNC B0 ;  /* 0x0000000000007941 */ /* 0x000fea0003800000 */
.L_x_966:
        /* <DEDUP_REMOVED lines=13> */
.L_x_968:
        /* <DEDUP_REMOVED lines=10> */
.L_x_1169:


//--------------------- .text._ZN7cutlass13device_kernelIN5flash19enable_sm80_to_sm89INS1_16FlashAttnBwdSm80INS1_25CollectiveMainloopBwdSm80ILi1ELi1EN4cute5tupleIJNS5_1CILi64EEES8_NS7_ILi256EEEEEENS_6half_tEfNS_4arch4Sm80ELb1ELb0ELb1ELb0ELb0ELb0ELb0ELb0ELi2ELi4ELi2ELi2ELb0EEENS1_24CollectiveEpilogueBwdGQAISA_fSD_Li256ELb0ELb0EEENS1_25SingleTileBwdLPTSchedulerILb0ELi64ELb0EEEEEEEEEvNT_6ParamsE --------------------------
	.section	.text._ZN7cutlass13device_kernelIN5flash19enable_sm80_to_sm89INS1_16FlashAttnBwdSm80INS1_25CollectiveMainloopBwdSm80ILi1ELi1EN4cute5tupleIJNS5_1CILi64EEES8_NS7_ILi256EEEEEENS_6half_tEfNS_4arch4Sm80ELb1ELb0ELb1ELb0ELb0ELb0ELb0ELb0ELi2ELi4ELi2ELi2ELb0EEENS1_24CollectiveEpilogueBwdGQAISA_fSD_Li256ELb0ELb0EEENS1_25SingleTileBwdLPTSchedulerILb0ELi64ELb0EEEEEEEEEvNT_6ParamsE,"ax",@progbits
	.sectioninfo	@"SHI_REGISTERS=255"
	.align	128
.text._ZN7cutlass13device_kernelIN5flash19enable_sm80_to_sm89INS1_16FlashAttnBwdSm80INS1_25CollectiveMainloopBwdSm80ILi1ELi1EN4cute5tupleIJNS5_1CILi64EEES8_NS7_ILi256EEEEEENS_6half_tEfNS_4arch4Sm80ELb1ELb0ELb1ELb0ELb0ELb0ELb0ELb0ELi2ELi4ELi2ELi2ELb0EEENS1_24CollectiveEpilogueBwdGQAISA_fSD_Li256ELb0ELb0EEENS1_25SingleTileBwdLPTSchedulerILb0ELi64ELb0EEEEEEEEEvNT_6ParamsE:
        .type           _ZN7cutlass13device_kernelIN5flash19enable_sm80_to_sm89INS1_16FlashAttnBwdSm80INS1_25CollectiveMainloopBwdSm80ILi1ELi1EN4cute5tupleIJNS5_1CILi64EEES8_NS7_ILi256EEEEEENS_6half_tEfNS_4arch4Sm80ELb1ELb0ELb1ELb0ELb0ELb0ELb0ELb0ELi2ELi4ELi2ELi2ELb0EEENS1_24CollectiveEpilogueBwdGQAISA_fSD_Li256ELb0ELb0EEENS1_25SingleTileBwdLPTSchedulerILb0ELi64ELb0EEEEEEEEEvNT_6ParamsE,@function
        .size           _ZN7cutlass13device_kernelIN5flash19enable_sm80_to_sm89INS1_16FlashAttnBwdSm80INS1_25CollectiveMainloopBwdSm80ILi1ELi1EN4cute5tupleIJNS5_1CILi64EEES8_NS7_ILi256EEEEEENS_6half_tEfNS_4arch4Sm80ELb1ELb0ELb1ELb0ELb0ELb0ELb0ELb0ELi2ELi4ELi2ELi2ELb0EEENS1_24CollectiveEpilogueBwdGQAISA_fSD_Li256ELb0ELb0EEENS1_25SingleTileBwdLPTSchedulerILb0ELi64ELb0EEEEEEEEEvNT_6ParamsE,(.L_x_1170 - _ZN7cutlass13device_kernelIN5flash19enable_sm80_to_sm89INS1_16FlashAttnBwdSm80INS1_25CollectiveMainloopBwdSm80ILi1ELi1EN4cute5tupleIJNS5_1CILi64EEES8_NS7_ILi256EEEEEENS_6half_tEfNS_4arch4Sm80ELb1ELb0ELb1ELb0ELb0ELb0ELb0ELb0ELi2ELi4ELi2ELi2ELb0EEENS1_24CollectiveEpilogueBwdGQAISA_fSD_Li256ELb0ELb0EEENS1_25SingleTileBwdLPTSchedulerILb0ELi64ELb0EEEEEEEEEvNT_6ParamsE)
        .other          _ZN7cutlass13device_kernelIN5flash19enable_sm80_to_sm89INS1_16FlashAttnBwdSm80INS1_25CollectiveMainloopBwdSm80ILi1ELi1EN4cute5tupleIJNS5_1CILi64EEES8_NS7_ILi256EEEEEENS_6half_tEfNS_4arch4Sm80ELb1ELb0ELb1ELb0ELb0ELb0ELb0ELb0ELi2ELi4ELi2ELi2ELb0EEENS1_24CollectiveEpilogueBwdGQAISA_fSD_Li256ELb0ELb0EEENS1_25SingleTileBwdLPTSchedulerILb0ELi64ELb0EEEEEEEEEvNT_6ParamsE,@"STO_CUDA_ENTRY STV_DEFAULT"
_ZN7cutlass13device_kernelIN5flash19enable_sm80_to_sm89INS1_16FlashAttnBwdSm80INS1_25CollectiveMainloopBwdSm80ILi1ELi1EN4cute5tupleIJNS5_1CILi64EEES8_NS7_ILi256EEEEEENS_6half_tEfNS_4arch4Sm80ELb1ELb0ELb1ELb0ELb0ELb0ELb0ELb0ELi2ELi4ELi2ELi2ELb0EEENS1_24CollectiveEpilogueBwdGQAISA_fSD_Li256ELb0ELb0EEENS1_25SingleTileBwdLPTSchedulerILb0ELi64ELb0EEEEEEEEEvNT_6ParamsE:
        /* <DEDUP_REMOVED lines=28> */
.L_x_970:
[----:B------:R-:W-:Y:S02]  /*01c0*/  ULDC UR7, c[0x0][0x3b4] ;  /* 0x0000ed0000077ab9 */ /* 0x000fe40000000800 */
[----:B------:R-:W-:Y:S02]  /*01d0*/  UISETP.NE.AND UP0, UPT, UR7, 0x1, UPT ;  /* 0x000000010700788c */ /* 0x000fe4000bf05270 */
[----:B------:R-:W-:Y:S02]  /*01e0*/  ULDC.64 UR4, c[0x0][0x3b8] ;  /* 0x0000ee0000047ab9 */ /* 0x000fe40000000a00 */
[----:B------:R-:W-:Y:S02]  /*01f0*/  UIMAD.WIDE.U32 UR10, UR6, UR4, URZ ;  /* 0x00000004060a72a5 */ /* 0x000fe4000f8e003f */
[----:B------:R-:W-:-:S05]  /*0200*/  UMOV UR15, UR6 ;  /* 0x00000006000f7c82 */ /* 0x000fca0008000000 */
[----:B------:R-:W-:-:S04]  /*0210*/  @UP0 USHF.R.U32.HI UR15, URZ, UR5, UR11 ;  /* 0x000000053f0f0299 */ /* 0x000fc8000801160b */
[----:B------:R-:W-:-:S04]  /*0220*/  UIMAD UR7, UR15, UR7, URZ ;  /* 0x000000070f0772a4 */ /* 0x000fc8000f8e023f */
.L_x_971:
        /* <DEDUP_REMOVED lines=11> */
.L_x_969:
        /* <DEDUP_REMOVED lines=20> */
.L_x_973:
[----:B------:R-:W-:Y:S02]  /*0420*/  ULDC UR7, c[0x0][0x3b4] ;  /* 0x0000ed0000077ab9 */ /* 0x000fe40000000800 */
[----:B------:R-:W-:Y:S02]  /*0430*/  UISETP.NE.AND UP0, UPT, UR7, 0x1, UPT ;  /* 0x000000010700788c */ /* 0x000fe4000bf05270 */
[----:B------:R-:W-:Y:S02]  /*0440*/  ULDC.64 UR4, c[0x0][0x3b8] ;  /* 0x0000ee0000047ab9 */ /* 0x000fe40000000a00 */
[----:B------:R-:W-:Y:S02]  /*0450*/  UIMAD.WIDE.U32 UR10, UR6, UR4, URZ ;  /* 0x00000004060a72a5 */ /* 0x000fe4000f8e003f */
[----:B------:R-:W-:-:S05]  /*0460*/  UMOV UR15, UR6 ;  /* 0x00000006000f7c82 */ /* 0x000fca0008000000 */
[----:B------:R-:W-:-:S04]  /*0470*/  @UP0 USHF.R.U32.HI UR15, URZ, UR5, UR11 ;  /* 0x000000053f0f0299 */ /* 0x000fc8000801160b */
[----:B------:R-:W-:-:S04]  /*0480*/  UIMAD UR7, UR15, UR7, URZ ;  /* 0x000000070f0772a4 */ /* 0x000fc8000f8e023f */
.L_x_974:
        /* <DEDUP_REMOVED lines=10> */
.L_x_972:
        /* <DEDUP_REMOVED lines=16> */
[----:B------:R-:W-:Y:S01]  /*0630*/  UIADD3 UR6, UR6, 0x3f, URZ ;  /* 0x0000003f06067890 */ /* 0x000fe2000fffe03f */
[----:B------:R-:W-:Y:S01]  /*0640*/  CS2R R150, SRZ ;  /* 0x0000000000967805 */ /* 0x000fe2000001ff00 */
[----:B------:R-:W-:Y:S01]  /*0650*/  USHF.R.S32.HI UR4, URZ, 0x1f, UR5 ;  /* 0x0000001f3f047899 */ /* 0x000fe20008011405 */
[----:B------:R-:W-:Y:S01]  /*0660*/  CS2R R148, SRZ ;  /* 0x0000000000947805 */ /* 0x000fe2000001ff00 */
[----:B------:R-:W-:Y:S01]  /*0670*/  ULDC.64 UR16, c[0x0][0x118] ;  /* 0x0000460000107ab9 */ /* 0x000fe20000000a00 */
        /* <DEDUP_REMOVED lines=80> */
[----:B------:R-:W-:Y:S01]  /*0b80*/  CS2R R162, SRZ ;  /* 0x0000000000a27805 */ /* 0x000fe2000001ff00 */
        /* <DEDUP_REMOVED lines=84> */
[----:B------:R-:W-:Y:S01]  /*10d0*/  UIMAD UR7, UR19, UR4, URZ ;  /* 0x00000004130772a4 */ /* 0x000fe2000f8e023f */
[----:B------:R-:W-:Y:S01]  /*10e0*/  SHF.R.S32.HI R27, RZ, 0x6, R8 ;  /* 0x00000006ff1b7819 */ /* 0x000fe20000011408 */
[----:B------:R-:W-:Y:S01]  /*10f0*/  IMAD.WIDE.U32 R18, R11, c[0x0][0x188], R12 ;  /* 0x000062000b127a25 */ /* 0x000fe200078e000c */
[C---:B------:R-:W-:Y:S01]  /*1100*/  LEA R8, P3, R9.reuse, R4, 0x6 ;  /* 0x0000000409087211 */ /* 0x040fe200078630ff */
[----:B------:R-:W-:Y:S01]  /*1110*/  UIMAD.WIDE.U32 UR22, UR11, UR4, URZ ;  /* 0x000000040b1672a5 */ /* 0x000fe2000f8e003f */
[----:B------:R-:W-:Y:S01]  /*1120*/  ISETP.LT.OR P2, PT, R0, 0x1, P5 ;  /* 0x000000010000780c */ /* 0x000fe20002f41670 */
        /* <DEDUP_REMOVED lines=9> */
[C---:B------:R-:W-:Y:S01]  /*11c0*/  ISETP.LT.OR P0, PT, R0.reuse, 0x21, P0 ;  /* 0x000000210000780c */ /* 0x040fe20000701670 */
[----:B------:R-:W-:Y:S01]  /*11d0*/  UIADD3 UR5, UR23, UR5, URZ ;  /* 0x0000000517057290 */ /* 0x000fe2000fffe03f */
[C---:B------:R-:W-:Y:S01]  /*11e0*/  ISETP.LT.OR P6, PT, R0.reuse, 0x21, P6 ;  /* 0x000000210000780c */ /* 0x040fe200037c1670 */
[----:B------:R-:W-:Y:S01]  /*11f0*/  @!PT LDS RZ, [RZ] ;  /* 0x00000000fffff984 */ /* 0x000fe20000000800 */
[----:B------:R-:W-:Y:S01]  /*1200*/  @!PT LDS RZ, [RZ] ;  /* 0x00000000fffff984 */ /* 0x000fe20000000800 */
[----:B------:R-:W-:Y:S01]  /*1210*/  @!PT LDS RZ, [RZ] ;  /* 0x00000000fffff984 */ /* 0x000fe20000000800 */
[----:B------:R1:W-:Y:S01]  /*1220*/  LDGSTS.E.BYPASS.LTC128B.128 [R240+0x8080], [R4.64], !P2 ;  /* 0x0808000004f07fae */ /* 0x0003e2000d101d50 */
[C---:B------:R-:W-:Y:S01]  /*1230*/  ISETP.LT.OR P2, PT, R0.reuse, 0x1, P4 ;  /* 0x000000010000780c */ /* 0x040fe20002741670 */
[----:B------:R-:W-:Y:S01]  /*1240*/  IMAD.MOV.U32 R246, RZ, RZ, 0x20 ;  /* 0x00000020fff67424 */ /* 0x000fe200078e00ff */
[----:B------:R-:W-:Y:S01]  /*1250*/  ISETP.LT.OR P4, PT, R0, 0x21, P4 ;  /* 0x000000210000780c */ /* 0x000fe20002781670 */
[----:B------:R-:W-:Y:S01]  /*1260*/  IMAD.U32 R17, RZ, RZ, UR5 ;  /* 0x00000005ff117e24 */ /* 0x000fe2000f8e00ff */
[--C-:B------:R-:W-:Y:S01]  /*1270*/  SHF.R.S32.HI R13, RZ, 0x1f, R12.reuse ;  /* 0x0000001fff0d7819 */ /* 0x100fe2000001140c */
[----:B------:R2:W-:Y:S01]  /*1280*/  STL.64 [R1+0x8], R18 ;  /* 0x0000081201007387 */ /* 0x0005e20000100a00 */
[----:B------:R-:W-:Y:S01]  /*1290*/  IADD3 R23, R19, UR6, RZ ;  /* 0x0000000613177c10 */ /* 0x000fe2000fffe0ff */
[----:B------:R-:W-:Y:S01]  /*12a0*/  ULDC.64 UR4, c[0x0][0x238] ;  /* 0x00008e0000047ab9 */ /* 0x000fe20000000a00 */
[----:B------:R-:W-:Y:S01]  /*12b0*/  CS2R R156, SRZ ;  /* 0x00000000009c7805 */ /* 0x000fe2000001ff00 */
[----:B------:R1:W-:Y:S01]  /*12c0*/  LDGSTS.E.BYPASS.LTC128B.128 [R240+0xa080], [R4.64+0x80], !P1 ;  /* 0x0a08008004f07fae */ /* 0x0003e2000c901d50 */
[C---:B------:R-:W-:Y:S01]  /*12d0*/  LEA R10, P1, R14.reuse, R6, 0x6 ;  /* 0x000000060e0a7211 */ /* 0x040fe200078230ff */
[----:B------:R-:W-:Y:S01]  /*12e0*/  UIMAD UR4, UR20, UR4, URZ ;  /* 0x00000004140472a4 */ /* 0x000fe2000f8e023f */
[----:B------:R-:W-:Y:S01]  /*12f0*/  CS2R R154, SRZ ;  /* 0x00000000009a7805 */ /* 0x000fe2000001ff00 */
[----:B------:R1:W-:Y:S01]  /*1300*/  LDGSTS.E.BYPASS.LTC128B.128 [R240+0xc080], [R4.64+0x100], !P3 ;  /* 0x0c08010004f07fae */ /* 0x0003e2000d901d50 */
[----:B------:R-:W-:Y:S01]  /*1310*/  LEA.HI.X R11, R14, R7, R15, 0x6, P1 ;  /* 0x000000070e0b7211 */ /* 0x000fe200008f340f */
[----:B------:R-:W-:Y:S01]  /*1320*/  IMAD.U32 R14, RZ, RZ, UR13 ;  /* 0x0000000dff0e7e24 */ /* 0x000fe2000f8e00ff */
[----:B------:R-:W-:Y:S01]  /*1330*/  ISETP.GE.AND P1, PT, R2, c[0x0][0x19c], PT ;  /* 0x0000670002007a0c */ /* 0x000fe20003f26270 */
[----:B------:R1:W-:Y:S01]  /*1340*/  LDGSTS.E.BYPASS.LTC128B.128 [R240+0xe080], [R4.64+0x180], !P2 ;  /* 0x0e08018004f07fae */ /* 0x0003e2000d101d50 */
[----:B------:R-:W-:Y:S01]  /*1350*/  ISETP.LT.OR P2, PT, R0, 0x21, P5 ;  /* 0x000000210000780c */ /* 0x000fe20002f41670 */
[--C-:B------:R-:W-:Y:S01]  /*1360*/  IMAD.WIDE.U32 R14, R14, c[0x0][0x270], R12.reuse ;  /* 0x00009c000e0e7a25 */ /* 0x100fe200078e000c */
[----:B------:R-:W-:Y:S01]  /*1370*/  ISETP.LT.OR P3, PT, R0, 0x1, P1 ;  /* 0x000000010000780c */ /* 0x000fe20000f61670 */
[----:B------:R-:W-:Y:S01]  /*1380*/  ULDC.64 UR6, c[0x0][0x270] ;  /* 0x00009c0000067ab9 */ /* 0x000fe20000000a00 */
[----:B------:R-:W-:Y:S01]  /*1390*/  ISETP.GE.AND P5, PT, R26, c[0x0][0x19c], PT ;  /* 0x000067001a007a0c */ /* 0x000fe20003fa6270 */
[----:B------:R-:W-:Y:S01]  /*13a0*/  UIMAD UR4, UR13, UR5, UR4 ;  /* 0x000000050d0472a4 */ /* 0x000fe2000f8e0204 */
[C---:B------:R-:W-:Y:S01]  /*13b0*/  ISETP.LT.OR P1, PT, R0.reuse, 0x21, P1 ;  /* 0x000000210000780c */ /* 0x040fe20000f21670 */
[----:B------:R-:W-:Y:S01]  /*13c0*/  UIMAD UR6, UR20, UR6, URZ ;  /* 0x00000006140672a4 */ /* 0x000fe2000f8e023f */
[----:B------:R3:W-:Y:S01]  /*13d0*/  STL [R1+0x14], R23 ;  /* 0x0000141701007387 */ /* 0x0007e20000100800 */
[----:B------:R-:W-:Y:S01]  /*13e0*/  CS2R R152, SRZ ;  /* 0x0000000000987805 */ /* 0x000fe2000001ff00 */
[----:B------:R-:W-:Y:S01]  /*13f0*/  CS2R R150, SRZ ;  /* 0x0000000000967805 */ /* 0x000fe2000001ff00 */
[----:B------:R-:W-:Y:S01]  /*1400*/  UIMAD UR6, UR13, UR7, UR6 ;  /* 0x000000070d0672a4 */ /* 0x000fe2000f8e0206 */
[----:B------:R-:W-:Y:S01]  /*1410*/  CS2R R148, SRZ ;  /* 0x0000000000947805 */ /* 0x000fe2000001ff00 */
[----:B------:R4:W-:Y:S01]  /*1420*/  LDGSTS.E.BYPASS.LTC128B.128 [R240+0x9080], [R8.64], !P2 ;  /* 0x0908000008f07fae */ /* 0x0009e2000d101d50 */
        /* <DEDUP_REMOVED lines=8> */
[----:B------:R-:W-:Y:S01]  /*14b0*/  CS2R R138, SRZ ;  /* 0x00000000008a7805 */ /* 0x000fe2000001ff00 */
[----:B------:R-:W-:Y:S01]  /*14c0*/  CS2R R136, SRZ ;  /* 0x0000000000887805 */ /* 0x000fe2000001ff00 */
[----:B------:R-:W-:Y:S01]  /*14d0*/  CS2R R134, SRZ ;  /* 0x0000000000867805 */ /* 0x000fe2000001ff00 */
[----:B------:R4:W-:Y:S01]  /*14e0*/  LDGSTS.E.BYPASS.LTC128B.128 [R240+0xf080], [R8.64+0x180], !P4 ;  /* 0x0f08018008f07fae */ /* 0x0009e2000e101d50 */
[----:B-1----:R-:W-:Y:S01]  /*14f0*/  IMAD.U32 R4, RZ, RZ, UR22 ;  /* 0x00000016ff047e24 */ /* 0x002fe2000f8e00ff */
[----:B------:R-:W-:Y:S01]  /*1500*/  ISETP.GE.AND P4, PT, R25, c[0x0][0x19c], PT ;  /* 0x0000670019007a0c */ /* 0x000fe20003f86270 */
[----:B------:R-:W-:Y:S01]  /*1510*/  IMAD.U32 R5, RZ, RZ, UR23 ;  /* 0x00000017ff057e24 */ /* 0x000fe2000f8e00ff */
[----:B------:R1:W-:Y:S01]  /*1520*/  LDGSTS.E.BYPASS.LTC128B.128 [R240+0x80], [R6.64], !P3 ;  /* 0x0008000006f07fae */ /* 0x0003e2000d901d50 */
[----:B------:R-:W-:Y:S01]  /*1530*/  CS2R R132, SRZ ;  /* 0x0000000000847805 */ /* 0x000fe2000001ff00 */
[----:B------:R-:W-:Y:S01]  /*1540*/  LEA R5, P2, R4, R18, 0x6 ;  /* 0x0000001204057211 */ /* 0x000fe200078430ff */
[----:B--2---:R-:W-:Y:S01]  /*1550*/  IMAD.WIDE.U32 R18, R16, c[0x0][0x288], R12 ;  /* 0x0000a20010127a25 */ /* 0x004fe200078e000c */
[----:B------:R-:W-:Y:S01]  /*1560*/  ISETP.LT.OR P6, PT, R0, 0x1, P4 ;  /* 0x000000010000780c */ /* 0x000fe200027c1670 */
[----:B------:R1:W-:Y:S01]  /*1570*/  LDGSTS.E.BYPASS.LTC128B.128 [R240+0x2080], [R6.64+0x80], !P0 ;  /* 0x0208008006f07fae */ /* 0x0003e2000c101d50 */
[----:B------:R-:W-:Y:S01]  /*1580*/  LEA.HI.X R12, R4, R23, R17, 0x6, P2 ;  /* 0x00000017040c7211 */ /* 0x000fe200010f3411 */
[----:B------:R-:W-:Y:S01]  /*1590*/  CS2R R130, SRZ ;  /* 0x0000000000827805 */ /* 0x000fe2000001ff00 */
[----:B------:R-:W-:Y:S01]  /*15a0*/  ISETP.GE.AND P2, PT, R24, c[0x0][0x19c], PT ;  /* 0x0000670018007a0c */ /* 0x000fe20003f46270 */
[----:B------:R-:W-:Y:S01]  /*15b0*/  CS2R R128, SRZ ;  /* 0x0000000000807805 */ /* 0x000fe2000001ff00 */
[C---:B------:R-:W-:Y:S01]  /*15c0*/  ISETP.LT.OR P4, PT, R0.reuse, 0x21, P4 ;  /* 0x000000210000780c */ /* 0x040fe20002781670 */
[----:B------:R-:W-:Y:S01]  /*15d0*/  CS2R R126, SRZ ;  /* 0x00000000007e7805 */ /* 0x000fe2000001ff00 */
[C---:B------:R-:W-:Y:S01]  /*15e0*/  ISETP.LT.OR P3, PT, R0.reuse, 0x1, P2 ;  /* 0x000000010000780c */ /* 0x040fe20001761670 */
[----:B------:R-:W-:Y:S01]  /*15f0*/  CS2R R124, SRZ ;  /* 0x00000000007c7805 */ /* 0x000fe2000001ff00 */
[----:B------:R-:W-:Y:S01]  /*1600*/  ISETP.LT.OR P2, PT, R0, 0x21, P2 ;  /* 0x000000210000780c */ /* 0x000fe20001741670 */
[----:B------:R-:W-:Y:S01]  /*1610*/  IMAD.MOV.U32 R0, RZ, RZ, c[0x0][0x178] ;  /* 0x00005e00ff007624 */ /* 0x000fe200078e00ff */
[C---:B------:R-:W-:Y:S01]  /*1620*/  LEA R4, P0, R5.reuse, c[0x0][0x160], 0x1 ;  /* 0x0000580005047a11 */ /* 0x040fe200078008ff */
[----:B------:R1:W-:Y:S01]  /*1630*/  LDGSTS.E.BYPASS.LTC128B.128 [R240+0x4080], [R6.64+0x100], !P6 ;  /* 0x0408010006f07fae */ /* 0x0003e2000f101d50 */
[-C--:B------:R-:W-:Y:S01]  /*1640*/  LEA.HI R17, R22, R248.reuse, RZ, 0x4 ;  /* 0x000000f816117211 */ /* 0x080fe200078f20ff */
[----:B------:R-:W-:Y:S01]  /*1650*/  CS2R R122, SRZ ;  /* 0x00000000007a7805 */ /* 0x000fe2000001ff00 */
[----:B------:R-:W-:Y:S01]  /*1660*/  LEA.HI.X R5, R5, c[0x0][0x164], R12, 0x1, P0 ;  /* 0x0000590005057a11 */ /* 0x000fe200000f0c0c */
[----:B------:R-:W-:Y:S01]  /*1670*/  IMAD.MOV.U32 R12, RZ, RZ, R20 ;  /* 0x000000ffff0c7224 */ /* 0x000fe200078e0014 */
[----:B------:R-:W-:Y:S01]  /*1680*/  ISETP.GE.AND P0, PT, R2, c[0x0][0x16c], PT ;  /* 0x00005b0002007a0c */ /* 0x000fe20003f06270 */
[----:B----4-:R-:W-:Y:S01]  /*1690*/  IMAD.U32 R9, RZ, RZ, UR18 ;  /* 0x00000012ff097e24 */ /* 0x010fe2000f8e00ff */
[----:B------:R-:W-:Y:S01]  /*16a0*/  SHF.R.S32.HI R8, RZ, 0x4, R17 ;  /* 0x00000004ff087819 */ /* 0x000fe20000011411 */
[----:B------:R1:W-:Y:S01]  /*16b0*/  LDGSTS.E.BYPASS.LTC128B.128 [R240+0x6080], [R6.64+0x180], !P3 ;  /* 0x0608018006f07fae */ /* 0x0003e2000d901d50 */
[----:B------:R-:W-:Y:S01]  /*16c0*/  IADD3 R13, R21, UR4, RZ ;  /* 0x00000004150d7c10 */ /* 0x000fe2000fffe0ff */
[----:B------:R-:W-:Y:S01]  /*16d0*/  ULDC.64 UR4, c[0x0][0x278] ;  /* 0x00009e0000047ab9 */ /* 0x000fe20000000a00 */
[----:B------:R-:W-:Y:S01]  /*16e0*/  IADD3 R9, -R9, c[0x0][0x168], -R250 ;  /* 0x00005a0009097a10 */ /* 0x000fe20007ffe9fa */
[----:B------:R2:W-:Y:S01]  /*16f0*/  LDGSTS.E.BYPASS.LTC128B.128 [R240+0x1080], [R10.64], !P1 ;  /* 0x010800000af07fae */ /* 0x0005e2000c901d50 */
[----:B------:R-:W-:Y:S01]  /*1700*/  ISETP.GE.AND P1, PT, R26, c[0x0][0x16c], PT ;  /* 0x00005b001a007a0c */ /* 0x000fe20003f26270 */
[----:B------:R-:W-:Y:S01]  /*1710*/  UIMAD UR4, UR9, UR4, URZ ;  /* 0x00000004090472a4 */ /* 0x000fe2000f8e023f */
        /* <DEDUP_REMOVED lines=8> */
[C---:B------:R-:W-:Y:S01]  /*17a0*/  ISETP.LT.OR P6, PT, R9.reuse, 0x1, P5 ;  /* 0x000000010900780c */ /* 0x040fe20002fc1670 */
[----:B------:R2:W-:Y:S01]  /*17b0*/  LDGSTS.E.BYPASS.LTC128B.128 [R240+0x7080], [R10.64+0x180], !P2 ;  /* 0x070801800af07fae */ /* 0x0005e2000d101d50 */
[C---:B------:R-:W-:Y:S01]  /*17c0*/  ISETP.LT.OR P2, PT, R9.reuse, 0x1, P1 ;  /* 0x000000010900780c */ /* 0x040fe20000f41670 */
[----:B------:R-:W-:Y:S01]  /*17d0*/  CS2R R116, SRZ ;  /* 0x0000000000747805 */ /* 0x000fe2000001ff00 */
[C---:B------:R-:W-:Y:S01]  /*17e0*/  ISETP.LT.OR P1, PT, R9.reuse, 0x21, P1 ;  /* 0x000000210900780c */ /* 0x040fe20000f21670 */
[----:B------:R-:W0:Y:S01]  /*17f0*/  LDGDEPBAR ;  /* 0x00000000000079af */ /* 0x000e220000000000 */
[CC--:B------:R-:W-:Y:S01]  /*1800*/  LEA.HI R16, R22.reuse, R248.reuse, RZ, 0x5 ;  /* 0x000000f816107211 */ /* 0x0c0fe200078f28ff */
[----:B------:R-:W-:Y:S01]  /*1810*/  CS2R R114, SRZ ;  /* 0x0000000000727805 */ /* 0x000fe2000001ff00 */
[----:B------:R-:W-:Y:S01]  /*1820*/  LEA.HI R20, R22, R248, RZ, 0x2 ;  /* 0x000000f816147211 */ /* 0x000fe200078f10ff */
[----:B------:R4:W-:Y:S01]  /*1830*/  LDGSTS.E.BYPASS.LTC128B.128 [R240+0x10080], [R4.64], !P3 ;  /* 0x1008000004f07fae */ /* 0x0009e2000d901d50 */
[----:B------:R-:W-:Y:S01]  /*1840*/  ISETP.LT.OR P3, PT, R9, 0x1, P4 ;  /* 0x000000010900780c */ /* 0x000fe20002761670 */
[----:B------:R-:W-:Y:S01]  /*1850*/  CS2R R112, SRZ ;  /* 0x0000000000707805 */ /* 0x000fe2000001ff00 */
[----:B-1----:R-:W-:Y:S01]  /*1860*/  IADD3 R7, R15, UR6, RZ ;  /* 0x000000060f077c10 */ /* 0x002fe2000fffe0ff */
[----:B------:R-:W-:Y:S01]  /*1870*/  IMAD.MOV.U32 R6, RZ, RZ, R14 ;  /* 0x000000ffff067224 */ /* 0x000fe200078e000e */
[----:B------:R-:W-:Y:S01]  /*1880*/  ULDC.64 UR6, c[0x0][0x210] ;  /* 0x0000840000067ab9 */ /* 0x000fe20000000a00 */
[----:B------:R4:W-:Y:S01]  /*1890*/  LDGSTS.E.BYPASS.LTC128B.128 [R240+0x12080], [R4.64+0x80], !P2 ;  /* 0x1208008004f07fae */ /* 0x0009e2000d101d50 */
[----:B------:R-:W-:Y:S01]  /*18a0*/  UIMAD UR21, UR20, UR6, URZ ;  /* 0x00000006141572a4 */ /* 0x000fe2000f8e023f */
[C---:B------:R-:W-:Y:S01]  /*18b0*/  ISETP.LT.OR P5, PT, R9.reuse, 0x21, P5 ;  /* 0x000000210900780c */ /* 0x040fe20002fa1670 */
[----:B------:R-:W-:Y:S01]  /*18c0*/  UIMAD UR6, UR14, UR5, UR4 ;  /* 0x000000050e0672a4 */ /* 0x000fe2000f8e0204 */
[----:B------:R4:W-:Y:S01]  /*18d0*/  LDGSTS.E.BYPASS.LTC128B.128 [R240+0x14080], [R4.64+0x100], !P6 ;  /* 0x1408010004f07fae */ /* 0x0009e2000f101d50 */
[C---:B------:R-:W-:Y:S01]  /*18e0*/  ISETP.GE.AND P6, PT, R2.reuse, c[0x0][0x1fc], PT ;  /* 0x00007f0002007a0c */ /* 0x040fe20003fc6270 */
[----:B------:R-:W-:Y:S01]  /*18f0*/  UIMAD UR7, UR13, UR7, UR21 ;  /* 0x000000070d0772a4 */ /* 0x000fe2000f8e0215 */
[----:B------:R-:W-:Y:S01]  /*1900*/  ISETP.LT.OR P4, PT, R9, 0x21, P4 ;  /* 0x000000210900780c */ /* 0x000fe20002781670 */
[----:B------:R4:W-:Y:S01]  /*1910*/  LDGSTS.E.BYPASS.LTC128B.128 [R240+0x16080], [R4.64+0x180], !P3 ;  /* 0x1608018004f07fae */ /* 0x0009e2000d901d50 */
[----:B------:R-:W-:Y:S01]  /*1920*/  ISETP.GE.AND P3, PT, R2, c[0x0][0x16c], PT ;  /* 0x00005b0002007a0c */ /* 0x000fe20003f66270 */
[----:B------:R-:W-:Y:S01]  /*1930*/  USHF.R.S32.HI UR21, URZ, 0x1f, UR18 ;  /* 0x0000001f3f157899 */ /* 0x000fe20008011412 */
[----:B------:R-:W-:Y:S01]  /*1940*/  CS2R R110, SRZ ;  /* 0x00000000006e7805 */ /* 0x000fe2000001ff00 */
[----:B------:R-:W-:Y:S01]  /*1950*/  ULDC.64 UR4, c[0x0][0x218] ;  /* 0x0000860000047ab9 */ /* 0x000fe20000000a00 */
[----:B--2---:R-:W-:Y:S01]  /*1960*/  IMAD.MOV.U32 R11, RZ, RZ, c[0x0][0x17c] ;  /* 0x00005f00ff0b7624 */ /* 0x004fe200078e00ff */
[C---:B------:R-:W-:Y:S01]  /*1970*/  LEA R10, P2, R0.reuse, R4, 0x6 ;  /* 0x00000004000a7211 */ /* 0x040fe200078430ff */
[----:B------:R-:W-:Y:S01]  /*1980*/  UIMAD UR4, UR9, UR4, URZ ;  /* 0x00000004090472a4 */ /* 0x000fe2000f8e023f */
[----:B------:R-:W-:Y:S01]  /*1990*/  CS2R R108, SRZ ;  /* 0x00000000006c7805 */ /* 0x000fe2000001ff00 */
[----:B------:R-:W-:Y:S01]  /*19a0*/  CS2R R106, SRZ ;  /* 0x00000000006a7805 */ /* 0x000fe2000001ff00 */
[----:B------:R-:W-:Y:S01]  /*19b0*/  LEA.HI.X R11, R0, R5, R11, 0x6, P2 ;  /* 0x00000005000b7211 */ /* 0x000fe200010f340b */
[----:B------:R-:W-:Y:S01]  /*19c0*/  UIMAD UR22, UR14, UR5, UR4 ;  /* 0x000000050e1672a4 */ /* 0x000fe2000f8e0204 */
[----:B------:R-:W-:Y:S01]  /*19d0*/  LEA.HI R0, R17, R8, RZ, 0x1 ;  /* 0x0000000811007211 */ /* 0x000fe200078f08ff */
[----:B------:R-:W-:Y:S01]  /*19e0*/  CS2R R104, SRZ ;  /* 0x0000000000687805 */ /* 0x000fe2000001ff00 */
[----:B------:R-:W-:Y:S01]  /*19f0*/  ISETP.GE.AND P2, PT, R2, c[0x0][0x1fc], PT ;  /* 0x00007f0002007a0c */ /* 0x000fe20003f46270 */
[----:B------:R1:W-:Y:S01]  /*1a00*/  LDGSTS.E.BYPASS.LTC128B.128 [R240+0x11080], [R10.64], !P0 ;  /* 0x110800000af07fae */ /* 0x0003e2000c101d50 */
[----:B------:R-:W-:Y:S01]  /*1a10*/  LOP3.LUT R0, R0, 0xfffffffe, RZ, 0xc0, !PT ;  /* 0xfffffffe00007812 */ /* 0x000fe200078ec0ff */
[----:B------:R-:W-:Y:S01]  /*1a20*/  IMAD.WIDE.U32 R2, R250, c[0x0][0x208], R2 ;  /* 0x00008200fa027a25 */ /* 0x000fe200078e0002 */
[----:B------:R-:W-:Y:S01]  /*1a30*/  ISETP.GT.AND P0, PT, R248, 0xf, PT ;  /* 0x0000000ff800780c */ /* 0x000fe20003f04270 */
[----:B------:R1:W-:Y:S01]  /*1a40*/  LDGSTS.E.BYPASS.LTC128B.128 [R240+0x13080], [R10.64+0x80], !P1 ;  /* 0x130800800af07fae */ /* 0x0003e2000c901d50 */
[----:B------:R-:W-:Y:S01]  /*1a50*/  ULDC.64 UR4, c[0x0][0x288] ;  /* 0x0000a20000047ab9 */ /* 0x000fe20000000a00 */
[----:B------:R-:W-:Y:S01]  /*1a60*/  IMAD.IADD R21, R8, 0x1, -R0 ;  /* 0x0000000108157824 */ /* 0x000fe200078e0a00 */
[----:B------:R-:W-:Y:S01]  /*1a70*/  UIMAD UR4, UR20, UR4, URZ ;  /* 0x00000004140472a4 */ /* 0x000fe2000f8e023f */
[----:B------:R-:W-:Y:S01]  /*1a80*/  IMAD R0, R251, c[0x0][0x208], RZ ;  /* 0x00008200fb007a24 */ /* 0x000fe200078e02ff */
[----:B------:R1:W-:Y:S01]  /*1a90*/  LDGSTS.E.BYPASS.LTC128B.128 [R240+0x15080], [R10.64+0x100], !P5 ;  /* 0x150801000af07fae */ /* 0x0003e2000e901d50 */
[----:B------:R-:W-:Y:S01]  /*1aa0*/  ISETP.GE.AND P5, PT, R26, c[0x0][0x16c], PT ;  /* 0x00005b001a007a0c */ /* 0x000fe20003fa6270 */
[----:B------:R-:W-:Y:S01]  /*1ab0*/  UIMAD UR4, UR13, UR5, UR4 ;  /* 0x000000050d0472a4 */ /* 0x000fe2000f8e0204 */
[----:B----4-:R-:W-:Y:S01]  /*1ac0*/  IMAD.U32 R4, RZ, RZ, UR14 ;  /* 0x0000000eff047e24 */ /* 0x010fe2000f8e00ff */
[----:B------:R-:W-:Y:S01]  /*1ad0*/  SHF.R.S32.HI R5, RZ, 0x1f, R16 ;  /* 0x0000001fff057819 */ /* 0x000fe20000011410 */
[----:B------:R-:W-:Y:S01]  /*1ae0*/  IMAD R0, R250, c[0x0][0x20c], R0 ;  /* 0x00008300fa007a24 */ /* 0x000fe200078e0200 */
[----:B------:R1:W-:Y:S01]  /*1af0*/  LDGSTS.E.BYPASS.LTC128B.128 [R240+0x17080], [R10.64+0x180], !P4 ;  /* 0x170801800af07fae */ /* 0x0003e2000e101d50 */
[----:B------:R-:W-:Y:S01]  /*1b00*/  IMAD.WIDE.U32 R32, R4, c[0x0][0x278], R6 ;  /* 0x00009e0004207a25 */ /* 0x000fe200078e0006 */
[----:B------:R-:W-:Y:S01]  /*1b10*/  SHF.R.S32.HI R4, RZ, 0x5, R16 ;  /* 0x00000005ff047819 */ /* 0x000fe20000011410 */
[----:B------:R-:W-:Y:S01]  /*1b20*/  CS2R R102, SRZ ;  /* 0x0000000000667805 */ /* 0x000fe2000001ff00 */
[----:B------:R-:W-:Y:S01]  /*1b30*/  ISETP.GE.AND P4, PT, R24, c[0x0][0x16c], PT ;  /* 0x00005b0018007a0c */ /* 0x000fe20003f86270 */
[----:B------:R-:W-:Y:S01]  /*1b40*/  IMAD.IADD R3, R3, 0x1, R0 ;  /* 0x0000000103037824 */ /* 0x000fe200078e0200 */
[-C--:B------:R-:W-:Y:S01]  /*1b50*/  LEA.HI R6, R5, R4.reuse, RZ, 0x2 ;  /* 0x0000000405067211 */ /* 0x080fe200078f10ff */
[----:B------:R-:W-:Y:S01]  /*1b60*/  IMAD.U32 R0, RZ, RZ, UR13 ;  /* 0x0000000dff007e24 */ /* 0x000fe2000f8e00ff */
[----:B------:R-:W-:Y:S01]  /*1b70*/  LEA.HI R5, R4, R4, RZ, 0x1 ;  /* 0x0000000404057211 */ /* 0x000fe200078f08ff */
[----:B------:R2:W-:Y:S01]  /*1b80*/  STL.64 [R1+0x20], R32 ;  /* 0x0000202001007387 */ /* 0x0005e20000100a00 */
[----:B------:R-:W-:Y:S01]  /*1b90*/  IADD3 R28, R33, UR6, RZ ;  /* 0x00000006211c7c10 */ /* 0x000fe2000fffe0ff */
[----:B------:R-:W-:Y:S01]  /*1ba0*/  IMAD.WIDE.U32 R2, R0, c[0x0][0x210], R2 ;  /* 0x0000840000027a25 */ /* 0x000fe200078e0002 */
[----:B------:R-:W-:Y:S01]  /*1bb0*/  @!P0 IADD3 R0, P1, R32, UR18, RZ ;  /* 0x0000001220008c10 */ /* 0x000fe2000ff3e0ff */
[----:B------:R-:W-:Y:S01]  /*1bc0*/  CS2R R100, SRZ ;  /* 0x0000000000647805 */ /* 0x000fe2000001ff00 */
[----:B------:R-:W-:Y:S01]  /*1bd0*/  LOP3.LUT R7, R5, 0xfffffffe, RZ, 0xc0, !PT ;  /* 0xfffffffe05077812 */ /* 0x000fe200078ec0ff */
[----:B------:R4:W-:Y:S01]  /*1be0*/  STL [R1+0x38], R28 ;  /* 0x0000381c01007387 */ /* 0x0009e20000100800 */
[----:B------:R-:W-:Y:S01]  /*1bf0*/  IADD3 R3, R3, UR7, RZ ;  /* 0x0000000703037c10 */ /* 0x000fe2000fffe0ff */
[----:B------:R-:W-:Y:S01]  /*1c00*/  ULDC.64 UR6, c[0x0][0x208] ;  /* 0x0000820000067ab9 */ /* 0x000fe20000000a00 */
[----:B------:R-:W-:Y:S01]  /*1c10*/  @!P0 IADD3.X R5, R28, UR21, RZ, P1, !PT ;  /* 0x000000151c058c10 */ /* 0x000fe20008ffe4ff */
[----:B------:R-:W-:Y:S01]  /*1c20*/  UIMAD UR19, UR19, UR6, URZ ;  /* 0x00000006131372a4 */ /* 0x000fe2000f8e023f */
[----:B------:R-:W-:Y:S01]  /*1c30*/  LOP3.LUT R6, R6, 0xfffffffc, RZ, 0xc0, !PT ;  /* 0xfffffffc06067812 */ /* 0x000fe200078ec0ff */
[----:B------:R-:W-:Y:S01]  /*1c40*/  UIMAD.WIDE.U32 UR24, UR11, UR6, URZ ;  /* 0x000000060b1872a5 */ /* 0x000fe2000f8e003f */
[----:B------:R-:W-:Y:S01]  /*1c50*/  @!P0 LEA R14, P1, R0, c[0x0][0x258], 0x2 ;  /* 0x00009600000e8a11 */ /* 0x000fe200078210ff */
[----:B------:R-:W-:Y:S01]  /*1c60*/  UIMAD UR19, UR11, UR7, UR19 ;  /* 0x000000070b1372a4 */ /* 0x000fe2000f8e0213 */
[----:B------:R-:W-:Y:S01]  /*1c70*/  SEL R243, RZ, 0x8, P4 ;  /* 0x00000008fff37807 */ /* 0x000fe20002000000 */
[----:B---3--:R-:W-:Y:S01]  /*1c80*/  IMAD.IADD R23, R4, 0x1, -R6 ;  /* 0x0000000104177824 */ /* 0x008fe200078e0a06 */
[----:B------:R-:W-:Y:S01]  /*1c90*/  @!P0 LEA.HI.X R15, R0, c[0x0][0x25c], R5, 0x2, P1 ;  /* 0x00009700000f8a11 */ /* 0x000fe200008f1405 */
[----:B------:R-:W-:Y:S01]  /*1ca0*/  IMAD.U32 R0, RZ, RZ, UR14 ;  /* 0x0000000eff007e24 */ /* 0x000fe2000f8e00ff */
[----:B------:R-:W-:Y:S01]  /*1cb0*/  SHF.R.S32.HI R5, RZ, 0x2, R20 ;  /* 0x00000002ff057819 */ /* 0x000fe20000011414 */
[----:B------:R-:W-:Y:S01]  /*1cc0*/  UIADD3 UR19, UR25, UR19, URZ ;  /* 0x0000001319137290 */ /* 0x000fe2000fffe03f */
[----:B------:R-:W-:Y:S01]  /*1cd0*/  IMAD.MOV.U32 R6, RZ, RZ, R18 ;  /* 0x000000ffff067224 */ /* 0x000fe200078e0012 */
[----:B------:R-:W-:Y:S01]  /*1ce0*/  ISETP.GE.AND P4, PT, R25, c[0x0][0x1fc], PT ;  /* 0x00007f0019007a0c */ /* 0x000fe20003f86270 */
[----:B-1----:R-:W-:Y:S01]  /*1cf0*/  IMAD.SHL.U32 R10, R27, 0x8, RZ ;  /* 0x000000081b0a7824 */ /* 0x002fe200078e00ff */
[----:B------:R-:W-:Y:S01]  /*1d00*/  SEL R31, RZ, 0x1, P2 ;  /* 0x00000001ff1f7807 */ /* 0x000fe20001000000 */
[----:B------:R-:W-:Y:S01]  /*1d10*/  CS2R R98, SRZ ;  /* 0x0000000000627805 */ /* 0x000fe2000001ff00 */
[----:B------:R-:W-:Y:S01]  /*1d20*/  ISETP.GE.AND P2, PT, R24, c[0x0][0x1fc], PT ;  /* 0x00007f0018007a0c */ /* 0x000fe20003f46270 */
[----:B--2---:R-:W-:Y:S01]  /*1d30*/  IMAD.WIDE.U32 R32, R0, c[0x0][0x218], R2 ;  /* 0x0000860000207a25 */ /* 0x004fe200078e0002 */
[----:B------:R-:W-:Y:S01]  /*1d40*/  CS2R R96, SRZ ;  /* 0x0000000000607805 */ /* 0x000fe2000001ff00 */
[----:B------:R-:W-:Y:S01]  /*1d50*/  CS2R R94, SRZ ;  /* 0x00000000005e7805 */ /* 0x000fe2000001ff00 */
[----:B------:R-:W-:Y:S01]  /*1d60*/  SEL R242, RZ, 0x8, P2 ;  /* 0x00000008fff27807 */ /* 0x000fe20001000000 */
[----:B----4-:R-:W-:Y:S01]  /*1d70*/  IMAD.IADD R28, R4, 0x1, -R7 ;  /* 0x00000001041c7824 */ /* 0x010fe200078e0a07 */
[----:B------:R-:W-:Y:S01]  /*1d80*/  SHF.R.S32.HI R4, RZ, 0x1f, R20 ;  /* 0x0000001fff047819 */ /* 0x000fe20000011414 */
[----:B------:R-:W-:Y:S01]  /*1d90*/  IMAD.U32 R2, RZ, RZ, UR24 ;  /* 0x00000018ff027e24 */ /* 0x000fe2000f8e00ff */
[----:B------:R-:W-:Y:S01]  /*1da0*/  IADD3 R29, R33, UR22, RZ ;  /* 0x00000016211d7c10 */ /* 0x000fe2000fffe0ff */
[----:B------:R-:W-:Y:S01]  /*1db0*/  IMAD.U32 R3, RZ, RZ, UR25 ;  /* 0x00000019ff037e24 */ /* 0x000fe2000f8e00ff */
[----:B------:R-:W-:Y:S01]  /*1dc0*/  LEA.HI R0, R4, R5, RZ, 0x3 ;  /* 0x0000000504007211 */ /* 0x000fe200078f18ff */
[----:B------:R1:W-:Y:S01]  /*1dd0*/  STL.64 [R1], R32 ;  /* 0x0000002001007387 */ /* 0x0003e20000100a00 */
[----:B------:R-:W-:Y:S01]  /*1de0*/  LEA R8, P1, R2, R32, 0x6 ;  /* 0x0000002002087211 */ /* 0x000fe200078230ff */
[----:B------:R-:W-:Y:S01]  /*1df0*/  IMAD.U32 R4, RZ, RZ, UR14 ;  /* 0x0000000eff047e24 */ /* 0x000fe2000f8e00ff */
[----:B------:R-:W-:Y:S01]  /*1e00*/  LOP3.LUT R3, R0, 0xfffffff8, RZ, 0xc0, !PT ;  /* 0xfffffff800037812 */ /* 0x000fe200078ec0ff */
[----:B------:R-:W-:Y:S01]  /*1e10*/  IMAD.U32 R0, RZ, RZ, UR19 ;  /* 0x00000013ff007e24 */ /* 0x000fe2000f8e00ff */
[----:B------:R-:W-:Y:S01]  /*1e20*/  IADD3 R7, R19, UR4, RZ ;  /* 0x0000000413077c10 */ /* 0x000fe2000fffe0ff */
[----:B------:R2:W-:Y:S01]  /*1e30*/  STL [R1+0x10], R29 ;  /* 0x0000101d01007387 */ /* 0x0005e20000100800 */
[----:B------:R-:W-:Y:S01]  /*1e40*/  IMAD.WIDE.U32 R34, R4, c[0x0][0x240], R12 ;  /* 0x0000900004227a25 */ /* 0x000fe200078e000c */
[----:B------:R-:W-:Y:S01]  /*1e50*/  ULDC.64 UR4, c[0x0][0x290] ;  /* 0x0000a40000047ab9 */ /* 0x000fe20000000a00 */
[----:B------:R-:W-:Y:S01]  /*1e60*/  CS2R R92, SRZ ;  /* 0x00000000005c7805 */ /* 0x000fe2000001ff00 */
[----:B------:R-:W-:Y:S01]  /*1e70*/  UIMAD UR4, UR9, UR4, URZ ;  /* 0x00000004090472a4 */ /* 0x000fe2000f8e023f */
[----:B------:R-:W-:Y:S01]  /*1e80*/  IMAD.IADD R19, R5, 0x1, -R3 ;  /* 0x0000000105137824 */ /* 0x000fe200078e0a03 */
[----:B------:R-:W-:Y:S01]  /*1e90*/  LEA.HI.X R5, R2, R29, R0, 0x6, P1 ;  /* 0x0000001d02057211 */ /* 0x000fe200008f3400 */
[----:B------:R-:W-:Y:S01]  /*1ea0*/  IMAD.U32 R0, RZ, RZ, UR14 ;  /* 0x0000000eff007e24 */ /* 0x000fe2000f8e00ff */
[----:B------:R-:W-:Y:S01]  /*1eb0*/  LOP3.LUT R2, R17, 0xfffffff0, RZ, 0xc0, !PT ;  /* 0xfffffff011027812 */ /* 0x000fe200078ec0ff */
[----:B------:R-:W-:Y:S01]  /*1ec0*/  UIMAD UR4, UR14, UR5, UR4 ;  /* 0x000000050e0472a4 */ /* 0x000fe2000f8e0204 */
[C---:B------:R-:W-:Y:S01]  /*1ed0*/  ISETP.GE.AND P1, PT, R25.reuse, c[0x0][0x16c], PT ;  /* 0x00005b0019007a0c */ /* 0x040fe20003f26270 */
[----:B------:R-:W-:Y:S01]  /*1ee0*/  IMAD.WIDE.U32 R36, R0, c[0x0][0x290], R6 ;  /* 0x0000a40000247a25 */ /* 0x000fe200078e0006 */
[----:B------:R-:W-:Y:S01]  /*1ef0*/  LOP3.LUT R3, R16, 0xffffffe0, RZ, 0xc0, !PT ;  /* 0xffffffe010037812 */ /* 0x000fe200078ec0ff */
[----:B------:R-:W-:Y:S01]  /*1f00*/  STL.64 [R1+0x30], R34 ;  /* 0x0000302201007387 */ /* 0x000fe20000100a00 */
[----:B------:R-:W-:Y:S01]  /*1f10*/  CS2R R90, SRZ ;  /* 0x00000000005a7805 */ /* 0x000fe2000001ff00 */
[C---:B------:R-:W-:Y:S01]  /*1f20*/  IMAD.IADD R2, R248.reuse, 0x1, -R2 ;  /* 0x00000001f8027824 */ /* 0x040fe200078e0a02 */
[----:B------:R-:W-:Y:S01]  /*1f30*/  CS2R R88, SRZ ;  /* 0x0000000000587805 */ /* 0x000fe2000001ff00 */
[C---:B------:R-:W-:Y:S01]  /*1f40*/  IMAD.IADD R0, R248.reuse, 0x1, -R3 ;  /* 0x00000001f8007824 */ /* 0x040fe200078e0a03 */
[----:B------:R3:W-:Y:S01]  /*1f50*/  STL.64 [R1+0x18], R36 ;  /* 0x0000182401007387 */ /* 0x0007e20000100a00 */
[----:B------:R-:W-:Y:S01]  /*1f60*/  @!P0 IMAD.SHL.U32 R3, R248, 0x10, RZ ;  /* 0x00000010f8038824 */ /* 0x000fe200078e00ff */
[----:B------:R-:W-:Y:S01]  /*1f70*/  SHF.R.S32.HI R6, RZ, 0x1f, R2 ;  /* 0x0000001fff067819 */ /* 0x000fe20000011402 */
[----:B------:R-:W-:Y:S01]  /*1f80*/  CS2R R86, SRZ ;  /* 0x0000000000567805 */ /* 0x000fe2000001ff00 */
[----:B-1----:R-:W-:Y:S01]  /*1f90*/  SEL R32, RZ, 0x1, P3 ;  /* 0x00000001ff207807 */ /* 0x002fe20001800000 */
[----:B------:R-:W-:Y:S01]  /*1fa0*/  CS2R R84, SRZ ;  /* 0x0000000000547805 */ /* 0x000fe2000001ff00 */
[C---:B------:R-:W-:Y:S01]  /*1fb0*/  ISETP.GE.AND P3, PT, R26.reuse, c[0x0][0x1fc], PT ;  /* 0x00007f001a007a0c */ /* 0x040fe20003f66270 */
[----:B------:R1:W-:Y:S01]  /*1fc0*/  @!P0 LDGSTS.E.BYPASS.LTC128B.128 [R3+0x20080], [R14.64] ;  /* 0x200800000e038fae */ /* 0x0003e2000b901d50 */
[----:B--2---:R-:W-:Y:S01]  /*1fd0*/  SEL R29, RZ, 0xffffffff, P5 ;  /* 0xffffffffff1d7807 */ /* 0x004fe20002800000 */
[----:B------:R-:W-:Y:S01]  /*1fe0*/  CS2R R82, SRZ ;  /* 0x0000000000527805 */ /* 0x000fe2000001ff00 */
[----:B------:R-:W-:Y:S01]  /*1ff0*/  ISETP.GE.AND P5, PT, R26, c[0x0][0x1fc], PT ;  /* 0x00007f001a007a0c */ /* 0x000fe20003fa6270 */
[----:B------:R-:W0:Y:S01]  /*2000*/  LDGDEPBAR ;  /* 0x00000000000079af */ /* 0x000e220000000000 */
[----:B------:R-:W-:Y:S01]  /*2010*/  SEL R26, RZ, 0x4, P1 ;  /* 0x00000004ff1a7807 */ /* 0x000fe20000800000 */
[----:B------:R-:W-:Y:S01]  /*2020*/  CS2R R80, SRZ ;  /* 0x0000000000507805 */ /* 0x000fe2000001ff00 */
[----:B------:R-:W-:Y:S01]  /*2030*/  ISETP.GE.AND P1, PT, R25, c[0x0][0x1fc], PT ;  /* 0x00007f0019007a0c */ /* 0x000fe20003f26270 */
[----:B------:R-:W-:Y:S01]  /*2040*/  CS2R R78, SRZ ;  /* 0x00000000004e7805 */ /* 0x000fe2000001ff00 */
[----:B------:R-:W-:Y:S01]  /*2050*/  SEL R25, RZ, 0xffffffff, P3 ;  /* 0xffffffffff197807 */ /* 0x000fe20001800000 */
[----:B------:R-:W-:Y:S01]  /*2060*/  CS2R R76, SRZ ;  /* 0x00000000004c7805 */ /* 0x000fe2000001ff00 */
[----:B------:R-:W-:Y:S01]  /*2070*/  ISETP.GE.AND P3, PT, R24, c[0x0][0x1fc], PT ;  /* 0x00007f0018007a0c */ /* 0x000fe20003f66270 */
[----:B------:R-:W-:Y:S01]  /*2080*/  CS2R R74, SRZ ;  /* 0x00000000004a7805 */ /* 0x000fe2000001ff00 */
[----:B------:R-:W-:Y:S01]  /*2090*/  SEL R24, RZ, 0x4, P1 ;  /* 0x00000004ff187807 */ /* 0x000fe20000800000 */
[----:B------:R-:W-:Y:S01]  /*20a0*/  CS2R R72, SRZ ;  /* 0x0000000000487805 */ /* 0x000fe2000001ff00 */
[----:B------:R-:W-:Y:S01]  /*20b0*/  LEA R4, P1, R8, c[0x0][0x1f0], 0x1 ;  /* 0x00007c0008047a11 */ /* 0x000fe200078208ff */
[----:B------:R-:W-:Y:S01]  /*20c0*/  CS2R R70, SRZ ;  /* 0x0000000000467805 */ /* 0x000fe2000001ff00 */
[----:B------:R-:W-:Y:S01]  /*20d0*/  LEA.HI R230, R6, R2, RZ, 0x3 ;  /* 0x0000000206e67211 */ /* 0x000fe200078f18ff */
[----:B------:R-:W-:Y:S01]  /*20e0*/  CS2R R68, SRZ ;  /* 0x0000000000447805 */ /* 0x000fe2000001ff00 */
[----:B------:R-:W-:Y:S01]  /*20f0*/  SHF.R.S32.HI R7, RZ, 0x1f, R0 ;  /* 0x0000001fff077819 */ /* 0x000fe20000011400 */
[----:B------:R-:W-:Y:S01]  /*2100*/  CS2R R66, SRZ ;  /* 0x0000000000427805 */ /* 0x000fe2000001ff00 */
[----:B------:R-:W-:Y:S01]  /*2110*/  LEA.HI.X R5, R8, c[0x0][0x1f4], R5, 0x1, P1 ;  /* 0x00007d0008057a11 */ /* 0x000fe200008f0c05 */
[----:B------:R-:W-:Y:S01]  /*2120*/  CS2R R64, SRZ ;  /* 0x0000000000407805 */ /* 0x000fe2000001ff00 */
[----:B------:R-:W-:Y:S01]  /*2130*/  ISETP.LT.OR P1, PT, R9, 0x1, P6 ;  /* 0x000000010900780c */ /* 0x000fe20003721670 */
[----:B------:R-:W-:Y:S01]  /*2140*/  CS2R R62, SRZ ;  /* 0x00000000003e7805 */ /* 0x000fe2000001ff00 */
[----:B------:R-:W-:Y:S01]  /*2150*/  LEA.HI R16, R7, R0, RZ, 0x2 ;  /* 0x0000000007107211 */ /* 0x000fe200078f10ff */
[----:B------:R-:W-:Y:S01]  /*2160*/  CS2R R60, SRZ ;  /* 0x00000000003c7805 */ /* 0x000fe2000001ff00 */
[C---:B-1----:R-:W-:Y:S01]  /*2170*/  LOP3.LUT R3, R230.reuse, 0xfffffff8, RZ, 0xc0, !PT ;  /* 0xfffffff8e6037812 */ /* 0x042fe200078ec0ff */
[----:B------:R-:W-:Y:S01]  /*2180*/  IMAD.SHL.U32 R230, R230, 0x40, RZ ;  /* 0x00000040e6e67824 */ /* 0x000fe200078e00ff */
[----:B------:R-:W-:Y:S01]  /*2190*/  LOP3.LUT R6, R16, 0x7ffffffc, RZ, 0xc0, !PT ;  /* 0x7ffffffc10067812 */ /* 0x000fe200078ec0ff */
[----:B------:R-:W-:Y:S01]  /*21a0*/  CS2R R58, SRZ ;  /* 0x00000000003a7805 */ /* 0x000fe2000001ff00 */
[----:B------:R-:W-:Y:S01]  /*21b0*/  LEA.HI R7, R22, R248, RZ, 0x7 ;  /* 0x000000f816077211 */ /* 0x000fe200078f38ff */
[----:B------:R-:W-:Y:S01]  /*21c0*/  IMAD.IADD R13, R2, 0x1, -R3 ;  /* 0x00000001020d7824 */ /* 0x000fe200078e0a03 */
[C---:B------:R-:W-:Y:S01]  /*21d0*/  ISETP.LT.OR P2, PT, R9.reuse, 0x1, P5 ;  /* 0x000000010900780c */ /* 0x040fe20002f41670 */
[----:B------:R-:W-:Y:S01]  /*21e0*/  IMAD.SHL.U32 R2, R30, 0x40, RZ ;  /* 0x000000401e027824 */ /* 0x000fe200078e00ff */
[----:B------:R-:W-:Y:S01]  /*21f0*/  SHF.R.S32.HI R12, RZ, 0x7, R7 ;  /* 0x00000007ff0c7819 */ /* 0x000fe20000011407 */
[----:B------:R-:W-:Y:S01]  /*2200*/  IMAD.IADD R11, R0, 0x1, -R6 ;  /* 0x00000001000b7824 */ /* 0x000fe200078e0a06 */
[----:B------:R1:W-:Y:S01]  /*2210*/  LDGSTS.E.BYPASS.LTC128B.128 [R240+0x18080], [R4.64], !P1 ;  /* 0x1808000004f07fae */ /* 0x0003e2000c901d50 */
[----:B------:R-:W-:Y:S01]  /*2220*/  IMAD.SHL.U32 R3, R250, 0x8, RZ ;  /* 0x00000008fa037824 */ /* 0x000fe200078e00ff */
[----:B------:R-:W-:Y:S01]  /*2230*/  LOP3.LUT R0, R2, 0x1c0, RZ, 0xc0, !PT ;  /* 0x000001c002007812 */ /* 0x000fe200078ec0ff */
[----:B------:R-:W-:Y:S01]  /*2240*/  IMAD.SHL.U32 R7, R28, 0x10, RZ ;  /* 0x000000101c077824 */ /* 0x000fe200078e00ff */
[----:B------:R-:W-:Y:S01]  /*2250*/  ISETP.LT.OR P1, PT, R9, 0x1, P4 ;  /* 0x000000010900780c */ /* 0x000fe20002721670 */
[----:B------:R-:W-:Y:S01]  /*2260*/  IMAD.SHL.U32 R6, R21, 0x20, RZ ;  /* 0x0000002015067824 */ /* 0x000fe200078e00ff */
[----:B------:R-:W-:Y:S01]  /*2270*/  LOP3.LUT R3, R3, 0x8, RZ, 0xc0, !PT ;  /* 0x0000000803037812 */ /* 0x000fe200078ec0ff */
[----:B------:R-:W-:Y:S01]  /*2280*/  CS2R R56, SRZ ;  /* 0x0000000000387805 */ /* 0x000fe2000001ff00 */
[--C-:B------:R-:W-:Y:S01]  /*2290*/  SHF.R.U32.HI R2, RZ, 0x3, R0.reuse ;  /* 0x00000003ff027819 */ /* 0x100fe20000011600 */
[----:B------:R1:W-:Y:S01]  /*22a0*/  LDGSTS.E.BYPASS.LTC128B.128 [R240+0x1a080], [R4.64+0x80], !P2 ;  /* 0x1a08008004f07fae */ /* 0x0003e2000d101d50 */
[----:B------:R-:W-:Y:S01]  /*22b0*/  LOP3.LUT R7, R0, 0x10, R7, 0xf8, !PT ;  /* 0x0000001000077812 */ /* 0x000fe200078ef807 */
[----:B------:R-:W-:Y:S01]  /*22c0*/  CS2R R54, SRZ ;  /* 0x0000000000367805 */ /* 0x000fe2000001ff00 */
[----:B------:R-:W-:Y:S01]  /*22d0*/  LOP3.LUT R8, R2, R3, R0, 0x1e, !PT ;  /* 0x0000000302087212 */ /* 0x000fe200078e1e00 */
[----:B------:R-:W-:Y:S01]  /*22e0*/  CS2R R52, SRZ ;  /* 0x0000000000347805 */ /* 0x000fe2000001ff00 */
[----:B------:R-:W-:Y:S01]  /*22f0*/  LOP3.LUT R0, R6, 0x20, RZ, 0xc0, !PT ;  /* 0x0000002006007812 */ /* 0x000fe200078ec0ff */
[----:B------:R-:W-:Y:S01]  /*2300*/  IMAD.U32 R6, RZ, RZ, UR6 ;  /* 0x00000006ff067e24 */ /* 0x000fe2000f8e00ff */
[----:B------:R-:W-:Y:S01]  /*2310*/  LOP3.LUT R17, R2, R7, R3, 0x1e, !PT ;  /* 0x0000000702117212 */ /* 0x000fe200078e1e03 */
[----:B------:R-:W-:Y:S01]  /*2320*/  IMAD.U32 R7, RZ, RZ, UR7 ;  /* 0x00000007ff077e24 */ /* 0x000fe2000f8e00ff */
[C---:B------:R-:W-:Y:S01]  /*2330*/  ISETP.LT.OR P2, PT, R9.reuse, 0x1, P3 ;  /* 0x000000010900780c */ /* 0x040fe20001f41670 */
[----:B------:R1:W-:Y:S01]  /*2340*/  LDGSTS.E.BYPASS.LTC128B.128 [R240+0x1c080], [R4.64+0x100], !P1 ;  /* 0x1c08010004f07fae */ /* 0x0003e2000c901d50 */
[----:B------:R-:W-:Y:S01]  /*2350*/  LEA.HI R3, R12, R12, RZ, 0x1 ;  /* 0x0000000c0c037211 */ /* 0x000fe200078f08ff */
[----:B------:R-:W-:Y:S01]  /*2360*/  CS2R R50, SRZ ;  /* 0x0000000000327805 */ /* 0x000fe2000001ff00 */
[C---:B------:R-:W-:Y:S01]  /*2370*/  ISETP.LT.OR P6, PT, R9.reuse, 0x21, P6 ;  /* 0x000000210900780c */ /* 0x040fe200037c1670 */
[----:B------:R-:W-:Y:S01]  /*2380*/  CS2R R48, SRZ ;  /* 0x0000000000307805 */ /* 0x000fe2000001ff00 */
[C---:B------:R-:W-:Y:S01]  /*2390*/  ISETP.LT.OR P5, PT, R9.reuse, 0x21, P5 ;  /* 0x000000210900780c */ /* 0x040fe20002fa1670 */
[----:B------:R-:W-:Y:S01]  /*23a0*/  CS2R R46, SRZ ;  /* 0x00000000002e7805 */ /* 0x000fe2000001ff00 */
[C---:B------:R-:W-:Y:S01]  /*23b0*/  ISETP.LT.OR P4, PT, R9.reuse, 0x21, P4 ;  /* 0x000000210900780c */ /* 0x040fe20002781670 */
[----:B------:R-:W-:Y:S01]  /*23c0*/  CS2R R44, SRZ ;  /* 0x00000000002c7805 */ /* 0x000fe2000001ff00 */
        /* <DEDUP_REMOVED lines=17> */
[----:B------:R1:W-:Y:S01]  /*24e0*/  LDGSTS.E.BYPASS.LTC128B.128 [R240+0x1e080], [R4.64+0x180], !P2 ;  /* 0x1e08018004f07fae */ /* 0x0003e2000d101d50 */
[----:B------:R-:W-:Y:S01]  /*24f0*/  SHF.R.U32.HI R6, RZ, 0x3, R3 ;  /* 0x00000003ff067819 */ /* 0x000fe20000011603 */
[----:B------:R-:W-:Y:S01]  /*2500*/  ULDC.64 UR4, c[0x0][0x240] ;  /* 0x0000900000047ab9 */ /* 0x000fe20000000a00 */
[----:B------:R-:W-:Y:S01]  /*2510*/  IADD3.X R3, R33, UR21, RZ, P1, !PT ;  /* 0x0000001521037c10 */ /* 0x000fe20008ffe4ff */
[----:B------:R2:W-:Y:S01]  /*2520*/  LDGSTS.E.BYPASS.LTC128B.128 [R240+0x19080], [R8.64], !P6 ;  /* 0x1908000008f07fae */ /* 0x0005e2000f101d50 */
[----:B------:R-:W-:Y:S01]  /*2530*/  LEA R14, P1, R0, c[0x0][0x280], 0x2 ;  /* 0x0000a000000e7a11 */ /* 0x000fe200078210ff */
[----:B------:R-:W-:Y:S01]  /*2540*/  UIMAD UR4, UR9, UR4, URZ ;  /* 0x00000004090472a4 */ /* 0x000fe2000f8e023f */
[----:B------:R-:W-:Y:S01]  /*2550*/  LOP3.LUT R10, R10, 0x2, R31, 0xe2, !PT ;  /* 0x000000020a0a7812 */ /* 0x000fe200078ee21f */
[----:B------:R2:W-:Y:S01]  /*2560*/  LDGSTS.E.BYPASS.LTC128B.128 [R240+0x1b080], [R8.64+0x80], !P5 ;  /* 0x1b08008008f07fae */ /* 0x0005e2000e901d50 */
[----:B------:R-:W-:Y:S01]  /*2570*/  LEA.HI.X R15, R0, c[0x0][0x284], R3, 0x2, P1 ;  /* 0x0000a100000f7a11 */ /* 0x000fe200008f1403 */
[----:B------:R-:W-:Y:S01]  /*2580*/  UIMAD UR4, UR14, UR5, UR4 ;  /* 0x000000050e0472a4 */ /* 0x000fe2000f8e0204 */
        /* <DEDUP_REMOVED lines=9> */
[----:B------:R-:W-:Y:S01]  /*2620*/  IMAD.SHL.U32 R10, R23, 0x400, RZ ;  /* 0x00000400170a7824 */ /* 0x000fe200078e00ff */
[----:B------:R-:W-:Y:S01]  /*2630*/  LOP3.LUT R12, R7, R6, RZ, 0x3c, !PT ;  /* 0x00000006070c7212 */ /* 0x000fe200078e3cff */
[----:B------:R2:W-:Y:S01]  /*2640*/  LDGSTS.E.BYPASS.LTC128B.128 [R240+0x1f080], [R8.64+0x180], !P3 ;  /* 0x1f08018008f07fae */ /* 0x0005e2000d901d50 */
[----:B------:R-:W-:Y:S01]  /*2650*/  LOP3.LUT R3, R3, 0x1c0, RZ, 0xc0, !PT ;  /* 0x000001c003037812 */ /* 0x000fe200078ec0ff */
[----:B------:R-:W-:Y:S01]  /*2660*/  IMAD.SHL.U32 R22, R22, 0x2, RZ ;  /* 0x0000000216167824 */ /* 0x000fe200078e00ff */
[----:B------:R-:W-:Y:S01]  /*2670*/  LOP3.LUT R243, R243, R11, R26, 0xfe, !PT ;  /* 0x0000000bf3f37212 */ /* 0x000fe200078efe1a */
[----:B------:R-:W-:Y:S01]  /*2680*/  IMAD.SHL.U32 R11, R21, 0x8, RZ ;  /* 0x00000008150b7824 */ /* 0x000fe200078e00ff */
[----:B-1----:R-:W-:Y:S01]  /*2690*/  SEL R5, R16, 0xfffffff0, !P1 ;  /* 0xfffffff010057807 */ /* 0x002fe20004800000 */
[----:B------:R-:W-:Y:S01]  /*26a0*/  IMAD.IADD R4, R248, 0x1, -R0 ;  /* 0x00000001f8047824 */ /* 0x000fe200078e0a00 */
[----:B------:R-:W-:Y:S01]  /*26b0*/  SHF.R.U32.HI R6, RZ, 0x3, R3 ;  /* 0x00000003ff067819 */ /* 0x000fe20000011603 */
[----:B------:R2:W-:Y:S01]  /*26c0*/  STL [R1+0x2c], R33 ;  /* 0x00002c2101007387 */ /* 0x0005e20000100800 */
[----:B------:R-:W-:Y:S01]  /*26d0*/  LOP3.LUT R11, R3, 0x8, R11, 0xf8, !PT ;  /* 0x00000008030b7812 */ /* 0x000fe200078ef80b */
[----:B------:R-:W-:Y:S01]  /*26e0*/  IMAD R7, R4, 0x2, R10 ;  /* 0x0000000204077824 */ /* 0x000fe200078e020a */
[----:B------:R-:W-:Y:S01]  /*26f0*/  SEL R4, R246, 0xffffffe0, !P2 ;  /* 0xffffffe0f6047807 */ /* 0x000fe20005000000 */
[----:B------:R2:W-:Y:S01]  /*2700*/  STL [R1+0x28], R22 ;  /* 0x0000281601007387 */ /* 0x0005e20000100800 */
[----:B------:R-:W-:Y:S01]  /*2710*/  R2P PR, R30, 0x6 ;  /* 0x000000061e007804 */ /* 0x000fe20000000000 */
[----:B------:R-:W-:Y:S01]  /*2720*/  IMAD.IADD R12, R12, 0x1, R7 ;  /* 0x000000010c0c7824 */ /* 0x000fe200078e0207 */
[----:B------:R-:W-:Y:S01]  /*2730*/  LOP3.LUT R7, R6, R18, R3, 0x1e, !PT ;  /* 0x0000001206077212 */ /* 0x000fe200078e1e03 */
[----:B------:R-:W-:Y:S01]  /*2740*/  IMAD R0, R21, 0x200, R17 ;  /* 0x0000020015007824 */ /* 0x000fe200078e0211 */
[----:B------:R-:W-:Y:S01]  /*2750*/  LOP3.LUT R230, R230, 0xfffffe00, RZ, 0xc0, !PT ;  /* 0xfffffe00e6e67812 */ /* 0x000fe200078ec0ff */
[----:B------:R-:W-:Y:S01]  /*2760*/  IMAD.SHL.U32 R244, R12, 0x2, RZ ;  /* 0x000000020cf47824 */ /* 0x000fe200078e00ff */
        /* <DEDUP_REMOVED lines=8> */
[----:B------:R-:W-:Y:S01]  /*27f0*/  LOP3.LUT R236, R11, R6, RZ, 0x3c, !PT ;  /* 0x000000060bec7212 */ /* 0x000fe200078e3cff */
[----:B------:R-:W-:Y:S01]  /*2800*/  IMAD R11, R28, 0x400, R230 ;  /* 0x000004001c0b7824 */ /* 0x000fe200078e02e6 */
[-C--:B------:R-:W-:Y:S01]  /*2810*/  LOP3.LUT R6, R7, R230.reuse, RZ, 0xfc, !PT ;  /* 0x000000e607067212 */ /* 0x080fe200078efcff */
[----:B------:R-:W-:Y:S01]  /*2820*/  IMAD R229, R228, 0x2, R2 ;  /* 0x00000002e4e57824 */ /* 0x000fe200078e0202 */
[C---:B------:R-:W-:Y:S01]  /*2830*/  IADD3 R7, R244.reuse, 0x20280, RZ ;  /* 0x00020280f4077810 */ /* 0x040fe20007ffe0ff */
[----:B------:R-:W-:Y:S01]  /*2840*/  CS2R R42, SRZ ;  /* 0x00000000002a7805 */ /* 0x000fe2000001ff00 */
        /* <DEDUP_REMOVED lines=12> */
[----:B---3--:R-:W-:Y:S01]  /*2910*/  CS2R R36, SRZ ;  /* 0x0000000000247805 */ /* 0x008fe2000001ff00 */
[----:B------:R-:W-:Y:S01]  /*2920*/  IMAD R237, R5, 0x2, R236 ;  /* 0x0000000205ed7824 */ /* 0x000fe200078e02ec */
[----:B------:R-:W0:Y:S01]  /*2930*/  LDGDEPBAR ;  /* 0x00000000000079af */ /* 0x000e220000000000 */
[----:B------:R-:W-:Y:S01]  /*2940*/  IMAD.IADD R247, R244, 0x1, R246 ;  /* 0x00000001f4f77824 */ /* 0x000fe200078e02f6 */
[----:B------:R-:W-:Y:S01]  /*2950*/  USHF.L.U64.HI UR7, UR6, 0x5, UR7 ;  /* 0x0000000506077899 */ /* 0x000fe20008010207 */
[----:B------:R-:W-:Y:S01]  /*2960*/  IMAD.SHL.U32 R0, R6, 0x2, RZ ;  /* 0x0000000206007824 */ /* 0x000fe200078e00ff */
[----:B------:R-:W-:Y:S01]  /*2970*/  IADD3 R252, -R22, UR8, RZ ;  /* 0x0000000816fc7c10 */ /* 0x000fe2000fffe1ff */
[----:B------:R-:W-:Y:S01]  /*2980*/  IMAD R228, R228, 0x2, R3 ;  /* 0x00000002e4e47824 */ /* 0x000fe200078e0203 */
[----:B------:R-:W-:Y:S01]  /*2990*/  USHF.L.U32 UR6, UR6, 0x5, URZ ;  /* 0x0000000506067899 */ /* 0x000fe2000800063f */
[----:B------:R-:W-:Y:S01]  /*29a0*/  IMAD.SHL.U32 R232, R232, 0x2, RZ ;  /* 0x00000002e8e87824 */ /* 0x000fe200078e00ff */
[----:B------:R-:W-:Y:S01]  /*29b0*/  ULDC UR8, c[0x0][0x198] ;  /* 0x0000660000087ab9 */ /* 0x000fe20000000800 */
[----:B------:R-:W-:-:S02]  /*29c0*/  IMAD.IADD R246, R246, 0x1, R245 ;  /* 0x00000001f6f67824 */ /* 0x000fc400078e02f5 */
[C---:B------:R-:W-:Y:S02]  /*29d0*/  IMAD R234, R4.reuse, 0x2, R230 ;  /* 0x0000000204ea7824 */ /* 0x040fe400078e02e6 */
[C---:B------:R-:W-:Y:S02]  /*29e0*/  IMAD R239, R4.reuse, 0x2, R236 ;  /* 0x0000000204ef7824 */ /* 0x040fe400078e02ec */
[C---:B------:R-:W-:Y:S02]  /*29f0*/  IMAD R233, R4.reuse, 0x2, R231 ;  /* 0x0000000204e97824 */ /* 0x040fe400078e02e7 */
[----:B------:R-:W-:Y:S01]  /*2a00*/  IMAD R238, R4, 0x2, R237 ;  /* 0x0000000204ee7824 */ /* 0x000fe200078e02ed */
[----:B-1----:R-:W-:-:S05]  /*2a10*/  IADD3 R7, R35, UR4, RZ ;  /* 0x0000000423077c10 */ /* 0x002fca000fffe0ff */
[----:B------:R2:W-:Y:S02]  /*2a20*/  STL [R1+0x3c], R7 ;  /* 0x00003c0701007387 */ /* 0x0005e40000100800 */
.L_x_978:
        /* <DEDUP_REMOVED lines=112> */
[----:B------:R-:W3:Y:S01]  /*3130*/  LDSM.16.M88.4 R24, [R228+0x7080] ;  /* 0x00708000e418783b */ /* 0x000ee20000000200 */
[----:B------:R-:W-:Y:S04]  /*3140*/  DEPBAR.LE SB0, 0x0 ;  /* 0x000080000000791a */ /* 0x000fe80000000000 */
[----:B------:R-:W-:Y:S02]  /*3150*/  BAR.SYNC.DEFER_BLOCKING 0x0 ;  /* 0x0000000000007b1d */ /* 0x000fe40000010000 */
[C---:B----4-:R-:W-:Y:S08]  /*3160*/  HMMA.16816.F32 R4, R164.reuse, R168, R4 ;  /* 0x000000a8a404723c */ /* 0x050ff00000001804 */
[C---:B------:R-:W-:Y:S08]  /*3170*/  HMMA.16816.F32 R8, R164.reuse, R170, R8 ;  /* 0x000000aaa408723c */ /* 0x040ff00000001808 */
[C---:B-1----:R-:W-:Y:S01]  /*3180*/  HMMA.16816.F32 R12, R164.reuse, R20, R12 ;  /* 0x00000014a40c723c */ /* 0x042fe2000000180c */
[----:B------:R-:W-:Y:S07]  /*3190*/  LDSM.16.M88.4 R32, [R230+0x18080] ;  /* 0x01808000e620783b */ /* 0x000fee0000000200 */
[----:B------:R-:W-:Y:S01]  /*31a0*/  HMMA.16816.F32 R16, R164, R22, R16 ;  /* 0x00000016a410723c */ /* 0x000fe20000001810 */
[----:B------:R-:W1:Y:S07]  /*31b0*/  LDSM.16.M88.4 R176, [R2+0x8080] ;  /* 0x0080800002b0783b */ /* 0x000e6e0000000200 */
[C---:B--2---:R-:W-:Y:S01]  /*31c0*/  HMMA.16816.F32 R4, R28.reuse, R172, R4 ;  /* 0x000000ac1c04723c */ /* 0x044fe20000001804 */
[----:B------:R-:W2:Y:S05]  /*31d0*/  LDSM.16.M88.4 R168, [R2+0x9080] ;  /* 0x0090800002a8783b */ /* 0x000eaa0000000200 */
[----:B------:R-:W-:Y:S02]  /*31e0*/  LDSM.16.M88.4 R164, [R231+0x18080] ;  /* 0x01808000e7a4783b */ /* 0x000fe40000000200 */
[C---:B------:R-:W-:Y:S03]  /*31f0*/  HMMA.16816.F32 R8, R28.reuse, R174, R8 ;  /* 0x000000ae1c08723c */ /* 0x040fe60000001808 */
[----:B------:R-:W4:Y:S05]  /*3200*/  LDSM.16.M88.4 R180, [R3+0x8080] ;  /* 0x0080800003b4783b */ /* 0x000f2a0000000200 */
[C---:B---3--:R-:W-:Y:S01]  /*3210*/  HMMA.16816.F32 R12, R28.reuse, R24, R12 ;  /* 0x000000181c0c723c */ /* 0x048fe2000000180c */
[----:B------:R-:W3:Y:S05]  /*3220*/  LDSM.16.M88.4 R172, [R3+0x9080] ;  /* 0x0090800003ac783b */ /* 0x000eea0000000200 */
        /* <DEDUP_REMOVED lines=25> */
[C---:B----4-:R-:W-:Y:S05]  /*33c0*/  HMMA.16816.F32 R20, R164.reuse, R180, R20 ;  /* 0x000000b4a414723c */ /* 0x050fea0000001814 */
[----:B------:R-:W-:Y:S03]  /*33d0*/  FMUL.FTZ R16, R16, c[0x0][0x2b4] ;  /* 0x0000ad0010107a20 */ /* 0x000fe60000410000 */
[C---:B------:R-:W-:Y:S01]  /*33e0*/  HMMA.16816.F32 R24, R164.reuse, R182, R24 ;  /* 0x000000b6a418723c */ /* 0x040fe20000001818 */
[----:B------:R-:W2:Y:S07]  /*33f0*/  LDSM.16.M88.4 R180, [R228+0x8080] ;  /* 0x00808000e4b4783b */ /* 0x000eae0000000200 */
[C---:B---3--:R-:W-:Y:S08]  /*3400*/  HMMA.16816.F32 R28, R164.reuse, R172, R28 ;  /* 0x000000aca41c723c */ /* 0x048ff0000000181c */
        /* <DEDUP_REMOVED lines=382> */
[C---:B------:R-:W-:Y:S01]  /*4bf0*/  LOP3.LUT P5, RZ, R242.reuse, 0x1, RZ, 0xc0, !PT ;  /* 0x00000001f2ff7812 */ /* 0x040fe200078ac0ff */
[----:B------:R-:W-:Y:S01]  /*4c00*/  ULDC.64 UR4, c[0x0][0x208] ;  /* 0x0000820000047ab9 */ /* 0x000fe20000000a00 */
[----:B------:R-:W-:Y:S01]  /*4c10*/  LOP3.LUT P4, RZ, R242, 0x2, RZ, 0xc0, !PT ;  /* 0x00000002f2ff7812 */ /* 0x000fe2000788c0ff */
[----:B------:R-:W3:Y:S01]  /*4c20*/  LDL R200, [R1+0x10] ;  /* 0x0000100001c87983 */ /* 0x000ee20000100800 */
[----:B------:R-:W-:Y:S01]  /*4c30*/  USHF.R.S32.HI UR18, URZ, 0x1f, UR9 ;  /* 0x0000001f3f127899 */ /* 0x000fe20008011409 */
[----:B------:R-:W-:Y:S01]  /*4c40*/  IMAD.U32 R16, RZ, RZ, UR7 ;  /* 0x00000007ff107e24 */ /* 0x000fe2000f8e00ff */
        /* <DEDUP_REMOVED lines=18> */
[----:B------:R-:W-:Y:S02]  /*4d70*/  ISETP.LT.OR P6, PT, R8, 0x1, !P5 ;  /* 0x000000010800780c */ /* 0x000fe40006fc1670 */
[----:B------:R-:W-:Y:S02]  /*4d80*/  IADD3 R9, P3, P2, R202, UR4, R9 ;  /* 0x00000004ca097c10 */ /* 0x000fe4000fa7e009 */
[----:B-----5:R-:W-:Y:S02]  /*4d90*/  LEA.HI.X.SX32 R15, R15, R201, 0x1, P1 ;  /* 0x000000c90f0f7211 */ /* 0x020fe400008f0eff */
[----:B------:R-:W-:Y:S02]  /*4da0*/  ISETP.LT.OR P1, PT, R8, 0x1, !P4 ;  /* 0x000000010800780c */ /* 0x000fe40006721670 */
[----:B------:R-:W-:Y:S02]  /*4db0*/  IADD3.X R16, R200, UR18, R16, P3, P2 ;  /* 0x00000012c8107c10 */ /* 0x000fe40009fe4410 */
        /* <DEDUP_REMOVED lines=8> */
[----:B------:R-:W-:Y:S01]  /*4e40*/  LEA.HI.X R11, R9, c[0x0][0x1f4], R16, 0x1, P3 ;  /* 0x00007d00090b7a11 */ /* 0x000fe200018f0c10 */
[----:B------:R1:W-:Y:S01]  /*4e50*/  LDGSTS.E.BYPASS.LTC128B.128 [R240+0x1a080], [R12.64+0x80], !P1 ;  /* 0x1a0800800cf07fae */ /* 0x0003e2000c901d50 */
        /* <DEDUP_REMOVED lines=8> */
[----:B------:R-:W-:Y:S05]  /*4ee0*/  @!P0 IMAD.SHL.U32 R8, R248, 0x10, RZ ;  /* 0x00000010f8088824 */ /* 0x000fea00078e00ff */
[----:B------:R1:W-:Y:S04]  /*4ef0*/  LDGSTS.E.BYPASS.LTC128B.128 [R240+0x1e080], [R12.64+0x180], !P1 ;  /* 0x1e0801800cf07fae */ /* 0x0003e8000c901d50 */
[----:B------:R1:W-:Y:S04]  /*4f00*/  LDGSTS.E.BYPASS.LTC128B.128 [R240+0x19080], [R10.64], !P5 ;  /* 0x190800000af07fae */ /* 0x0003e8000e901d50 */
[----:B------:R1:W-:Y:S04]  /*4f10*/  LDGSTS.E.BYPASS.LTC128B.128 [R240+0x1b080], [R10.64+0x80], !P4 ;  /* 0x1b0800800af07fae */ /* 0x0003e8000e101d50 */
[----:B------:R1:W-:Y:S04]  /*4f20*/  LDGSTS.E.BYPASS.LTC128B.128 [R240+0x1d080], [R10.64+0x100], !P2 ;  /* 0x1d0801000af07fae */ /* 0x0003e8000d101d50 */
[----:B------:R1:W-:Y:S04]  /*4f30*/  LDGSTS.E.BYPASS.LTC128B.128 [R240+0x1f080], [R10.64+0x180], !P3 ;  /* 0x1f0801800af07fae */ /* 0x0003e8000d901d50 */
[----:B------:R1:W-:Y:S02]  /*4f40*/  @!P0 LDGSTS.E.BYPASS.LTC128B.128 [R8+0x20180], [R14.64] ;  /* 0x201800000e088fae */ /* 0x0003e4000b901d50 */
.L_x_976:
        /* <DEDUP_REMOVED lines=93> */
[C---:B------:R-:W-:Y:S01]  /*5520*/  LOP3.LUT P4, RZ, R243.reuse, 0x1, RZ, 0xc0, !PT ;  /* 0x00000001f3ff7812 */ /* 0x040fe2000788c0ff */
[----:B------:R-:W-:Y:S01]  /*5530*/  ULDC.64 UR4, c[0x0][0x178] ;  /* 0x00005e0000047ab9 */ /* 0x000fe20000000a00 */
[----:B------:R-:W-:Y:S01]  /*5540*/  LOP3.LUT P3, RZ, R243, 0x2, RZ, 0xc0, !PT ;  /* 0x00000002f3ff7812 */ /* 0x000fe2000786c0ff */
        /* <DEDUP_REMOVED lines=21> */
[C---:B------:R-:W-:Y:S02]  /*56a0*/  ISETP.LT.OR P6, PT, R4.reuse, 0x1, !P4 ;  /* 0x000000010400780c */ /* 0x040fe400067c1670 */
[----:B------:R-:W-:Y:S02]  /*56b0*/  ISETP.LT.OR P5, PT, R4, 0x1, !P3 ;  /* 0x000000010400780c */ /* 0x000fe40005fa1670 */
[----:B------:R-:W-:Y:S02]  /*56c0*/  IADD3 R5, P2, R226, UR19, RZ ;  /* 0x00000013e2057c10 */ /* 0x000fe4000ff5e0ff */
[----:B---3--:R-:W-:Y:S02]  /*56d0*/  LEA.HI.X.SX32 R11, R11, R225, 0x1, P1 ;  /* 0x000000e10b0b7211 */ /* 0x008fe400008f0eff */
[----:B------:R-:W-:Y:S02]  /*56e0*/  LEA R10, P1, R7, c[0x0][0x258], 0x2 ;  /* 0x00009600070a7a11 */ /* 0x000fe400078210ff */
[----:B------:R-:W-:Y:S02]  /*56f0*/  IADD3.X R12, R224, UR4, RZ, P2, !PT ;  /* 0x00000004e00c7c10 */ /* 0x000fe400097fe4ff */
        /* <DEDUP_REMOVED lines=24> */
.L_x_977:
        /* <DEDUP_REMOVED lines=218> */
.L_x_975:
[----:B------:R-:W-:Y:S05]  /*6620*/  @P1 EXIT ;  /* 0x000000000000194d */ /* 0x000fea0003800000 */
[----:B------:R-:W-:Y:S01]  /*6630*/  ULDC.64 UR4, c[0x0][0x338] ;  /* 0x0000ce0000047ab9 */ /* 0x000fe20000000a00 */
[----:B-1----:R-:W-:Y:S01]  /*6640*/  IMAD.U32 R8, RZ, RZ, UR14 ;  /* 0x0000000eff087e24 */ /* 0x002fe2000f8e00ff */
[----:B------:R-:W-:Y:S01]  /*6650*/  UISETP.NE.AND UP0, UPT, UR4, 0x1, UPT ;  /* 0x000000010400788c */ /* 0x000fe2000bf05270 */
[----:B------:R-:W-:Y:S01]  /*6660*/  IMAD.U32 R6, RZ, RZ, UR14 ;  /* 0x0000000eff067e24 */ /* 0x000fe2000f8e00ff */
[----:B------:R-:W-:Y:S02]  /*6670*/  UIMAD.WIDE.U32 UR6, UR13, UR5, URZ ;  /* 0x000000050d0672a5 */ /* 0x000fe4000f8e003f */
[----:B------:R-:W-:Y:S02]  /*6680*/  ULDC UR4, c[0x0][0x340] ;  /* 0x0000d00000047ab9 */ /* 0x000fe40000000800 */
[----:B------:R-:W-:-:S02]  /*6690*/  USHF.L.U32 UR15, UR15, 0xe, URZ ;  /* 0x0000000e0f0f7899 */ /* 0x000fc4000800063f */
[----:B------:R-:W-:-:S03]  /*66a0*/  USHF.R.S32.HI UR8, URZ, 0x1f, UR14 ;  /* 0x0000001f3f087899 */ /* 0x000fc6000801140e */
[----:B------:R-:W-:Y:S01]  /*66b0*/  @UP0 USHF.R.U32.HI UR13, URZ, UR4, UR7 ;  /* 0x000000043f0d0299 */ /* 0x000fe20008011607 */
[----:B------:R-:W-:Y:S01]  /*66c0*/  BAR.SYNC.DEFER_BLOCKING 0x1, 0x100 ;  /* 0x0044000000007b1d */ /* 0x000fe20000010000 */
[----:B------:R-:W-:Y:S01]  /*66d0*/  USHF.R.S32.HI UR7, URZ, 0x1f, UR15 ;  /* 0x0000001f3f077899 */ /* 0x000fe2000801140f */
[C---:B------:R-:W-:Y:S01]  /*66e0*/  IADD3 R2, P0, R248.reuse, UR15, RZ ;  /* 0x0000000ff8027c10 */ /* 0x040fe2000ff1e0ff */
[----:B------:R-:W-:Y:S02]  /*66f0*/  USHF.R.S32.HI UR6, URZ, 0x1f, UR13 ;  /* 0x0000001f3f067899 */ /* 0x000fe4000801140d */
[----:B------:R-:W-:Y:S01]  /*6700*/  IMAD.U32 R4, RZ, RZ, UR13 ;  /* 0x0000000dff047e24 */ /* 0x000fe2000f8e00ff */
[----:B------:R-:W-:Y:S01]  /*6710*/  ULDC.64 UR4, c[0x0][0x328] ;  /* 0x0000ca0000047ab9 */ /* 0x000fe20000000a00 */
[----:B------:R-:W-:Y:S01]  /*6720*/  LEA.HI.X.SX32 R3, R248, UR7, 0x1, P0 ;  /* 0x00000007f8037c11 */ /* 0x000fe200080f0eff */
[----:B------:R-:W-:Y:S01]  /*6730*/  UIMAD UR4, UR6, UR4, URZ ;  /* 0x00000004060472a4 */ /* 0x000fe2000f8e023f */
[----:B------:R-:W-:-:S03]  /*6740*/  IMAD.U32 R0, RZ, RZ, UR13 ;  /* 0x0000000dff007e24 */ /* 0x000fc6000f8e00ff */
[----:B------:R-:W-:Y:S01]  /*6750*/  UIMAD UR7, UR13, UR5, UR4 ;  /* 0x000000050d0772a4 */ /* 0x000fe2000f8e0204 */
[--C-:B------:R-:W-:Y:S02]  /*6760*/  IMAD.WIDE.U32 R4, R4, c[0x0][0x328], R2.reuse ;  /* 0x0000ca0004047a25 */ /* 0x100fe400078e0002 */
[----:B------:R-:W-:Y:S02]  /*6770*/  ULDC.64 UR4, c[0x0][0x300] ;  /* 0x0000c00000047ab9 */ /* 0x000fe40000000a00 */
[----:B------:R-:W-:Y:S01]  /*6780*/  UIMAD UR4, UR6, UR4, URZ ;  /* 0x00000004060472a4 */ /* 0x000fe2000f8e023f */
[----:B------:R-:W-:Y:S01]  /*6790*/  IADD3 R5, R5, UR7, RZ ;  /* 0x0000000705057c10 */ /* 0x000fe2000fffe0ff */
[----:B------:R-:W-:Y:S01]  /*67a0*/  IMAD.WIDE.U32 R2, R0, c[0x0][0x300], R2 ;  /* 0x0000c00000027a25 */ /* 0x000fe200078e0002 */
[----:B------:R-:W-:Y:S02]  /*67b0*/  ULDC.64 UR6, c[0x0][0x330] ;  /* 0x0000cc0000067ab9 */ /* 0x000fe40000000a00 */
[----:B------:R-:W-:Y:S01]  /*67c0*/  UIMAD UR6, UR8, UR6, URZ ;  /* 0x00000006080672a4 */ /* 0x000fe2000f8e023f */
        /* <DEDUP_REMOVED lines=143> */
.L_x_979:
        /* <DEDUP_REMOVED lines=12> */
.L_x_1170:


//--------------------- .text._ZN7cutlass13device_kernelIN5flash22FlashAttnBwdPreprocessIN4cute5tupleIJNS3_1CILi64EEENS5_ILi256EEEEEENS_6half_tEfNS_4arch4Sm80ELb1ELb0EEEEEvNT_6ParamsE --------------------------
	.section	.text._ZN7cutlass13device_kernelIN5flash22FlashAttnBwdPreprocessIN4cute5tupleIJNS3_1CILi64EEENS5_ILi256EEEEEENS_6half_tEfNS_4arch4Sm80ELb1ELb0EEEEEvNT_6ParamsE,"ax",@progbits
	.sectioninfo	@"SHI_REGISTERS=105"
	.align	128
.text._ZN7cutlass13device_kernelIN5flash22FlashAttnBwdPreprocessIN4cute5tupleIJNS3_1CILi64EEENS5_ILi256EEEEEENS_6half_tEfNS_4arch4Sm80ELb1ELb0EEEEEvNT_6ParamsE:
        .type           _ZN7cutlass13device_kernelIN5flash22FlashAttnBwdPreprocessIN4cute5tupleIJNS3_1CILi64EEENS5_ILi256EEEEEENS_6half_tEfNS_4arch4Sm80ELb1ELb0EEEEEvNT_6ParamsE,@function
        .size           _ZN7cutlass13device_kernelIN5flash22FlashAttnBwdPreprocessIN4cute5tupleIJNS3_1CILi64EEENS5_ILi256EEEEEENS_6half_tEfNS_4arch4Sm80ELb1ELb0EEEEEvNT_6ParamsE,(.L_x_1171 - _ZN7cutlass13device_kernelIN5flash22FlashAttnBwdPreprocessIN4cute5tupleIJNS3_1CILi64EEENS5_ILi256EEEEEENS_6half_tEfNS_4arch4Sm80ELb1ELb0EEEEEvNT_6ParamsE)
        .other          _ZN7cutlass13device_kernelIN5flash22FlashAttnBwdPreprocessIN4cute5tupleIJNS3_1CILi64EEENS5_ILi256EEEEEENS_6half_tEfNS_4arch4Sm80ELb1ELb0EEEEEvNT_6ParamsE,@"STO_CUDA_ENTRY STV_DEFAULT"
_ZN7cutlass13device_kernelIN5flash22FlashAttnBwdPreprocessIN4cute5tupleIJNS3_1CILi64EEENS5_ILi256EEEEEENS_6half_tEfNS_4arch4Sm80ELb1ELb0EEEEEvNT_6ParamsE:
[----:B------:R-:W-:Y:S02]  /*0000*/  MOV R1, c[0x0][0x28] ;  /* 0x00000a0000017a02 */ /* 0x000fe40000000f00 */
[----:B------:R-:W0:Y:S01]  /*0010*/  S2UR UR13, SR_CTAID.X ;  /* 0x00000000000d79c3 */ /* 0x000e220000002500 */
[----:B------:R-:W1:Y:S01]  /*0020*/  S2R R46, SR_TID.X ;  /* 0x00000000002e7919 */ /* 0x000e620000002100 */
[----:B------:R-:W-:Y:S01]  /*0030*/  ULDC UR5, c[0x0][0x168] ;  /* 0x00005a0000057ab9 */ /* 0x000fe20000000800 */
[----:B------:R-:W-:Y:S01]  /*0040*/  MOV R77, 0x7f800000 ;  /* 0x7f800000004d7802 */ /* 0x000fe20000000f00 */
[----:B------:R-:W-:Y:S02]  /*0050*/  ULDC.64 UR6, c[0x0][0x180] ;  /* 0x0000600000067ab9 */ /* 0x000fe40000000a00 */
[----:B------:R-:W-:Y:S02]  /*0060*/  ULDC.64 UR10, c[0x0][0x118] ;  /* 0x00004600000a7ab9 */ /* 0x000fe40000000a00 */
[----:B------:R-:W2:Y:S08]  /*0070*/  S2UR UR12, SR_CTAID.Y ;  /* 0x00000000000c79c3 */ /* 0x000eb00000002600 */
[----:B------:R-:W3:Y:S01]  /*0080*/  S2UR UR14, SR_CTAID.Z ;  /* 0x00000000000e79c3 */ /* 0x000ee20000002700 */
[----:B0-----:R-:W-:-:S04]  /*0090*/  USHF.L.U32 UR4, UR13, 0x6, URZ ;  /* 0x000000060d047899 */ /* 0x001fc8000800063f */
[----:B------:R-:W-:Y:S02]  /*00a0*/  UIADD3 UR5, -UR4, UR5, URZ ;  /* 0x0000000504057290 */ /* 0x000fe4000fffe13f */
[----:B------:R-:W-:Y:S01]  /*00b0*/  IMAD.U32 R3, RZ, RZ, UR4 ;  /* 0x00000004ff037e24 */ /* 0x000fe2000f8e00ff */
[----:B--2---:R-:W-:Y:S01]  /*00c0*/  USHF.R.S32.HI UR15, URZ, 0x1f, UR12 ;  /* 0x0000001f3f0f7899 */ /* 0x004fe2000801140c */
[----:B------:R-:W-:Y:S01]  /*00d0*/  MOV R7, UR12 ;  /* 0x0000000c00077c02 */ /* 0x000fe20008000f00 */
[----:B------:R-:W-:Y:S01]  /*00e0*/  IMAD.U32 R5, RZ, RZ, UR12 ;  /* 0x0000000cff057e24 */ /* 0x000fe2000f8e00ff */
[----:B-1----:R-:W-:-:S03]  /*00f0*/  ISETP.GE.AND P0, PT, R46, UR5, PT ;  /* 0x000000052e007c0c */ /* 0x002fc6000bf06270 */
[----:B------:R-:W-:Y:S02]  /*0100*/  MOV R4, UR15 ;  /* 0x0000000f00047c02 */ /* 0x000fe40008000f00 */
[----:B------:R-:W-:Y:S01]  /*0110*/  ISETP.GT.OR P0, PT, R46, 0x3f, P0 ;  /* 0x0000003f2e00780c */ /* 0x000fe20000704670 */
[----:B---3--:R-:W-:Y:S01]  /*0120*/  USHF.R.S32.HI UR18, URZ, 0x1f, UR14 ;  /* 0x0000001f3f127899 */ /* 0x008fe2000801140e */
[----:B------:R-:W-:-:S11]  /*0130*/  MOV R9, UR14 ;  /* 0x0000000e00097c02 */ /* 0x000fd60008000f00 */
[----:B------:R-:W-:Y:S01]  /*0140*/  @!P0 SHF.R.S32.HI R0, RZ, 0x1f, R46 ;  /* 0x0000001fff008819 */ /* 0x000fe2000001142e */
[----:B------:R-:W-:Y:S01]  /*0150*/  @!P0 IMAD R4, R4, c[0x0][0x1e0], RZ ;  /* 0x0000780004048a24 */ /* 0x000fe200078e02ff */
[----:B------:R-:W-:-:S03]  /*0160*/  @!P0 IADD3 R2, P1, R46, UR4, RZ ;  /* 0x000000042e028c10 */ /* 0x000fc6000ff3e0ff */
[----:B------:R-:W-:Y:S01]  /*0170*/  @!P0 IMAD R5, R5, c[0x0][0x1e4], R4 ;  /* 0x0000790005058a24 */ /* 0x000fe200078e0204 */
[----:B------:R-:W-:Y:S01]  /*0180*/  @!P0 LEA.HI.X.SX32 R3, R3, R0, 0x1, P1 ;  /* 0x0000000003038211 */ /* 0x000fe200008f0eff */
[----:B------:R-:W-:-:S04]  /*0190*/  IMAD.U32 R0, RZ, RZ, UR18 ;  /* 0x00000012ff007e24 */ /* 0x000fc8000f8e00ff */
[----:B------:R-:W-:Y:S01]  /*01a0*/  @!P0 IMAD.WIDE.U32 R2, R7, c[0x0][0x1e0], R2 ;  /* 0x0000780007028a25 */ /* 0x000fe200078e0002 */
[----:B------:R-:W-:-:S03]  /*01b0*/  MOV R7, UR14 ;  /* 0x0000000e00077c02 */ /* 0x000fc60008000f00 */
[----:B------:R-:W-:Y:S02]  /*01c0*/  @!P0 IMAD R0, R0, c[0x0][0x1e8], RZ ;  /* 0x00007a0000008a24 */ /* 0x000fe400078e02ff */
[----:B------:R-:W-:Y:S02]  /*01d0*/  @!P0 IMAD.IADD R3, R3, 0x1, R5 ;  /* 0x0000000103038824 */ /* 0x000fe400078e0205 */
[----:B------:R-:W-:Y:S02]  /*01e0*/  @!P0 IMAD R5, R9, c[0x0][0x1ec], R0 ;  /* 0x00007b0009058a24 */ /* 0x000fe400078e0200 */
[----:B------:R-:W-:-:S04]  /*01f0*/  @!P0 IMAD.WIDE.U32 R2, R7, c[0x0][0x1e8], R2 ;  /* 0x00007a0007028a25 */ /* 0x000fc800078e0002 */
[----:B------:R-:W-:Y:S01]  /*0200*/  @!P0 IMAD.IADD R3, R3, 0x1, R5 ;  /* 0x0000000103038824 */ /* 0x000fe200078e0205 */
[----:B------:R-:W-:-:S04]  /*0210*/  @!P0 LEA R4, P1, R2, c[0x0][0x1d8], 0x2 ;  /* 0x0000760002048a11 */ /* 0x000fc800078210ff */
[----:B------:R-:W-:Y:S02]  /*0220*/  @!P0 LEA.HI.X R5, R2, c[0x0][0x1dc], R3, 0x2, P1 ;  /* 0x0000770002058a11 */ /* 0x000fe400008f1403 */
[----:B------:R-:W-:Y:S01]  /*0230*/  SHF.R.S32.HI R3, RZ, 0x1f, R46 ;  /* 0x0000001fff037819 */ /* 0x000fe2000001142e */
[----:B------:R-:W-:Y:S01]  /*0240*/  UIMAD UR6, UR15, UR6, URZ ;  /* 0x000000060f0672a4 */ /* 0x000fe2000f8e023f */
[----:B------:R-:W-:Y:S01]  /*0250*/  IMAD.U32 R7, RZ, RZ, UR12 ;  /* 0x0000000cff077e24 */ /* 0x000fe2000f8e00ff */
[----:B------:R0:W5:Y:S01]  /*0260*/  @!P0 LDG.E R77, [R4.64] ;  /* 0x0000000a044d8981 */ /* 0x000162000c1e1900 */
[----:B------:R-:W-:Y:S01]  /*0270*/  LEA.HI R32, R3, R46, RZ, 0x4 ;  /* 0x0000002e03207211 */ /* 0x000fe200078f20ff */
[----:B------:R-:W-:Y:S01]  /*0280*/  UIMAD UR6, UR12, UR7, UR6 ;  /* 0x000000070c0672a4 */ /* 0x000fe2000f8e0206 */
[----:B------:R-:W-:Y:S01]  /*0290*/  MOV R31, UR14 ;  /* 0x0000000e001f7c02 */ /* 0x000fe20008000f00 */
[----:B------:R-:W-:Y:S01]  /*02a0*/  IMAD.U32 R29, RZ, RZ, UR12 ;  /* 0x0000000cff1d7e24 */ /* 0x000fe2000f8e00ff */
[----:B------:R-:W-:Y:S01]  /*02b0*/  LOP3.LUT R3, R32, 0xfffffff0, RZ, 0xc0, !PT ;  /* 0xfffffff020037812 */ /* 0x000fe200078ec0ff */
[----:B------:R-:W-:Y:S01]  /*02c0*/  BSSY B0, `(.L_x_980) ;  /* 0x0000025000007945 */ /* 0x000fe20003800000 */
[----:B------:R-:W-:Y:S01]  /*02d0*/  SHF.R.S32.HI R2, RZ, 0x4, R32 ;  /* 0x00000004ff027819 */ /* 0x000fe20000011420 */
[----:B------:R-:W-:Y:S01]  /*02e0*/  CS2R R36, SRZ ;  /* 0x0000000000247805 */ /* 0x000fe2000001ff00 */
[----:B------:R-:W-:Y:S01]  /*02f0*/  MOV R43, UR13 ;  /* 0x0000000d002b7c02 */ /* 0x000fe20008000f00 */
[----:B------:R-:W-:Y:S01]  /*0300*/  IMAD.IADD R44, R46, 0x1, -R3 ;  /* 0x000000012e2c7824 */ /* 0x000fe200078e0a03 */
[----:B------:R-:W-:Y:S01]  /*0310*/  ISETP.GE.AND P0, PT, R2, UR5, PT ;  /* 0x0000000502007c0c */ /* 0x000fe2000bf06270 */
[----:B------:R-:W-:Y:S01]  /*0320*/  CS2R R38, SRZ ;  /* 0x0000000000267805 */ /* 0x000fe2000001ff00 */
[--C-:B------:R-:W-:Y:S01]  /*0330*/  SHF.R.S32.HI R3, RZ, 0x1f, R2.reuse ;  /* 0x0000001fff037819 */ /* 0x100fe20000011402 */
[----:B------:R-:W-:Y:S01]  /*0340*/  CS2R R20, SRZ ;  /* 0x0000000000147805 */ /* 0x000fe2000001ff00 */
[----:B------:R-:W-:Y:S01]  /*0350*/  SHF.L.U32 R40, R44, 0x3, RZ ;  /* 0x000000032c287819 */ /* 0x000fe200000006ff */
[----:B------:R-:W-:Y:S01]  /*0360*/  CS2R R22, SRZ ;  /* 0x0000000000167805 */ /* 0x000fe2000001ff00 */
[----:B------:R-:W-:Y:S01]  /*0370*/  IADD3 R76, R2, 0x10, RZ ;  /* 0x00000010024c7810 */ /* 0x000fe20007ffe0ff */
[----:B------:R-:W-:Y:S01]  /*0380*/  IMAD.WIDE R42, R43, 0x40, R2 ;  /* 0x000000402b2a7825 */ /* 0x000fe200078e0202 */
[----:B------:R-:W-:-:S02]  /*0390*/  SHF.R.S32.HI R41, RZ, 0x1f, R40 ;  /* 0x0000001fff297819 */ /* 0x000fc40000011428 */
[----:B------:R-:W-:-:S03]  /*03a0*/  ISETP.GE.AND P2, PT, R76, UR5, PT ;  /* 0x000000054c007c0c */ /* 0x000fc6000bf46270 */
[----:B0-----:R-:W-:-:S04]  /*03b0*/  IMAD.WIDE.U32 R4, R7, c[0x0][0x180], R40 ;  /* 0x0000600007047a25 */ /* 0x001fc800078e0028 */
[----:B------:R-:W-:Y:S01]  /*03c0*/  IMAD.WIDE.U32 R28, R29, c[0x0][0x1a0], R40 ;  /* 0x000068001d1c7a25 */ /* 0x000fe200078e0028 */
[----:B------:R-:W-:Y:S01]  /*03d0*/  IADD3 R5, R5, UR6, RZ ;  /* 0x0000000605057c10 */ /* 0x000fe2000fffe0ff */
[----:B------:R-:W-:Y:S02]  /*03e0*/  ULDC.64 UR6, c[0x0][0x188] ;  /* 0x0000620000067ab9 */ /* 0x000fe40000000a00 */
[----:B------:R-:W-:Y:S02]  /*03f0*/  UIMAD UR6, UR18, UR6, URZ ;  /* 0x00000006120672a4 */ /* 0x000fe4000f8e023f */
[----:B------:R-:W-:Y:S02]  /*0400*/  IMAD.WIDE.U32 R30, R31, c[0x0][0x188], R4 ;  /* 0x000062001f1e7a25 */ /* 0x000fe400078e0004 */
[----:B------:R-:W-:Y:S01]  /*0410*/  UIMAD UR6, UR14, UR7, UR6 ;  /* 0x000000070e0672a4 */ /* 0x000fe2000f8e0206 */
[----:B------:R-:W-:-:S05]  /*0420*/  CS2R R4, SRZ ;  /* 0x0000000000047805 */ /* 0x000fca000001ff00 */
[----:B------:R-:W-:Y:S01]  /*0430*/  IADD3 R49, R31, UR6, RZ ;  /* 0x000000061f317c10 */ /* 0x000fe2000fffe0ff */
        /* <DEDUP_REMOVED lines=13> */
.L_x_981:
[----:B------:R-:W-:Y:S05]  /*0510*/  BSYNC B0 ;  /* 0x0000000000007941 */ /* 0x000fea0003800000 */
.L_x_980:
[----:B------:R-:W-:Y:S01]  /*0520*/  BSSY B0, `(.L_x_982) ;  /* 0x0000017000007945 */ /* 0x000fe20003800000 */
[----:B-----5:R-:W-:Y:S01]  /*0530*/  IMAD.MOV.U32 R34, RZ, RZ, R36 ;  /* 0x000000ffff227224 */ /* 0x020fe200078e0024 */
[----:B------:R-:W-:Y:S01]  /*0540*/  MOV R0, R38 ;  /* 0x0000002600007202 */ /* 0x000fe20000000f00 */
[----:B------:R-:W-:Y:S01]  /*0550*/  IMAD.MOV.U32 R45, RZ, RZ, R39 ;  /* 0x000000ffff2d7224 */ /* 0x000fe200078e0027 */
[----:B0-----:R-:W-:Y:S01]  /*0560*/  CS2R R6, SRZ ;  /* 0x0000000000067805 */ /* 0x001fe2000001ff00 */
[----:B------:R-:W-:Y:S01]  /*0570*/  CS2R R16, SRZ ;  /* 0x0000000000107805 */ /* 0x000fe2000001ff00 */
[----:B------:R-:W-:Y:S01]  /*0580*/  CS2R R18, SRZ ;  /* 0x0000000000127805 */ /* 0x000fe2000001ff00 */
[----:B------:R-:W-:Y:S05]  /*0590*/  @P2 BRA `(.L_x_983) ;  /* 0x000000f000002947 */ /* 0x000fea0003800000 */
[----:B------:R-:W-:Y:S01]  /*05a0*/  IADD3 R9, P0, R42, 0x10, RZ ;  /* 0x000000102a097810 */ /* 0x000fe20007f1e0ff */
[----:B------:R-:W-:Y:S01]  /*05b0*/  IMAD.MOV.U32 R10, RZ, RZ, R30 ;  /* 0x000000ffff0a7224 */ /* 0x000fe200078e001e */
[----:B------:R-:W-:-:S02]  /*05c0*/  MOV R11, R49 ;  /* 0x00000031000b7202 */ /* 0x000fc40000000f00 */
[----:B------:R-:W-:Y:S02]  /*05d0*/  IADD3.X R8, RZ, R43, RZ, P0, !PT ;  /* 0x0000002bff087210 */ /* 0x000fe400007fe4ff */
[C---:B------:R-:W-:Y:S01]  /*05e0*/  IADD3 R12, R40.reuse, 0x80, RZ ;  /* 0x00000080280c7810 */ /* 0x040fe20007ffe0ff */
[----:B------:R-:W-:Y:S01]  /*05f0*/  IMAD.WIDE.U32 R10, R9, c[0x0][0x178], R10 ;  /* 0x00005e00090a7a25 */ /* 0x000fe200078e000a */
[----:B------:R-:W-:Y:S02]  /*0600*/  ISETP.GE.AND P1, PT, R40, c[0x0][0x16c], PT ;  /* 0x00005b0028007a0c */ /* 0x000fe40003f26270 */
[----:B------:R-:W-:Y:S01]  /*0610*/  ISETP.GE.AND P2, PT, R12, c[0x0][0x16c], PT ;  /* 0x00005b000c007a0c */ /* 0x000fe20003f46270 */
[----:B------:R-:W-:-:S04]  /*0620*/  IMAD R8, R8, c[0x0][0x178], RZ ;  /* 0x00005e0008087a24 */ /* 0x000fc800078e02ff */
[----:B------:R-:W-:Y:S01]  /*0630*/  IMAD R9, R9, c[0x0][0x17c], R8 ;  /* 0x00005f0009097a24 */ /* 0x000fe200078e0208 */
[----:B------:R-:W-:-:S03]  /*0640*/  LEA R8, P0, R10, c[0x0][0x160], 0x1 ;  /* 0x000058000a087a11 */ /* 0x000fc600078008ff */
[----:B------:R-:W-:-:S05]  /*0650*/  IMAD.IADD R9, R11, 0x1, R9 ;  /* 0x000000010b097824 */ /* 0x000fca00078e0209 */
[----:B------:R-:W-:-:S05]  /*0660*/  LEA.HI.X R9, R10, c[0x0][0x164], R9, 0x1, P0 ;  /* 0x000059000a097a11 */ /* 0x000fca00000f0c09 */
[----:B------:R0:W5:Y:S04]  /*0670*/  @!P1 LDG.E.128 R4, [R8.64] ;  /* 0x0000000a08049981 */ /* 0x000168000c1e1d00 */
[----:B------:R0:W5:Y:S02]  /*0680*/  @!P2 LDG.E.128 R16, [R8.64+0x100] ;  /* 0x0001000a0810a981 */ /* 0x000164000c1e1d00 */
.L_x_983:
[----:B------:R-:W-:Y:S05]  /*0690*/  BSYNC B0 ;  /* 0x0000000000007941 */ /* 0x000fea0003800000 */
.L_x_982:
[C---:B------:R-:W-:Y:S01]  /*06a0*/  IADD3 R78, R2.reuse, 0x20, RZ ;  /* 0x00000020024e7810 */ /* 0x040fe20007ffe0ff */
[----:B------:R-:W-:Y:S01]  /*06b0*/  BSSY B0, `(.L_x_984) ;  /* 0x000001e000007945 */ /* 0x000fe20003800000 */
[----:B------:R-:W-:Y:S01]  /*06c0*/  IADD3 R79, R2, 0x30, RZ ;  /* 0x00000030024f7810 */ /* 0x000fe20007ffe0ff */
[----:B-----5:R-:W-:Y:S01]  /*06d0*/  IMAD.MOV.U32 R47, RZ, RZ, R5 ;  /* 0x000000ffff2f7224 */ /* 0x020fe200078e0005 */
[----:B------:R-:W-:Y:S01]  /*06e0*/  ISETP.GE.AND P1, PT, R78, UR5, PT ;  /* 0x000000054e007c0c */ /* 0x000fe2000bf26270 */
[----:B------:R-:W-:Y:S01]  /*06f0*/  CS2R R52, SRZ ;  /* 0x0000000000347805 */ /* 0x000fe2000001ff00 */
[----:B------:R-:W-:Y:S01]  /*0700*/  MOV R36, R4 ;  /* 0x0000000400247202 */ /* 0x000fe20000000f00 */
[----:B------:R-:W-:Y:S01]  /*0710*/  CS2R R54, SRZ ;  /* 0x0000000000367805 */ /* 0x000fe2000001ff00 */
[----:B------:R-:W-:Y:S01]  /*0720*/  CS2R R24, SRZ ;  /* 0x0000000000187805 */ /* 0x000fe2000001ff00 */
[----:B------:R-:W-:Y:S01]  /*0730*/  CS2R R26, SRZ ;  /* 0x00000000001a7805 */ /* 0x000fe2000001ff00 */
[----:B------:R-:W-:Y:S01]  /*0740*/  CS2R R12, SRZ ;  /* 0x00000000000c7805 */ /* 0x000fe2000001ff00 */
[----:B------:R-:W-:Y:S01]  /*0750*/  ISETP.GE.AND P0, PT, R79, UR5, PT ;  /* 0x000000054f007c0c */ /* 0x000fe2000bf06270 */
[----:B------:R-:W-:Y:S01]  /*0760*/  CS2R R14, SRZ ;  /* 0x00000000000e7805 */ /* 0x000fe2000001ff00 */
[----:B0-----:R-:W-:Y:S01]  /*0770*/  CS2R R8, SRZ ;  /* 0x0000000000087805 */ /* 0x001fe2000001ff00 */
[----:B------:R-:W-:-:S03]  /*0780*/  CS2R R10, SRZ ;  /* 0x00000000000a7805 */ /* 0x000fc6000001ff00 */
[----:B------:R-:W-:Y:S05]  /*0790*/  @P1 BRA `(.L_x_985) ;  /* 0x000000f000001947 */ /* 0x000fea0003800000 */
[----:B------:R-:W-:Y:S01]  /*07a0*/  IADD3 R5, P1, R42, 0x20, RZ ;  /* 0x000000202a057810 */ /* 0x000fe20007f3e0ff */
[----:B------:R-:W-:Y:S01]  /*07b0*/  IMAD.MOV.U32 R38, RZ, RZ, R30 ;  /* 0x000000ffff267224 */ /* 0x000fe200078e001e */
[----:B------:R-:W-:Y:S02]  /*07c0*/  MOV R39, R49 ;  /* 0x0000003100277202 */ /* 0x000fe40000000f00 */
        /* <DEDUP_REMOVED lines=12> */
.L_x_985:
[----:B------:R-:W-:Y:S05]  /*0890*/  BSYNC B0 ;  /* 0x0000000000007941 */ /* 0x000fea0003800000 */
.L_x_984:
[----:B------:R-:W-:Y:S01]  /*08a0*/  BSSY B0, `(.L_x_986) ;  /* 0x0000010000007945 */ /* 0x000fe20003800000 */
[----:B------:R-:W-:Y:S05]  /*08b0*/  @P0 BRA `(.L_x_987) ;  /* 0x000000e000000947 */ /* 0x000fea0003800000 */
[----:B0-----:R-:W-:Y:S01]  /*08c0*/  IADD3 R5, P1, R42, 0x30, RZ ;  /* 0x000000302a057810 */ /* 0x001fe20007f3e0ff */
[----:B------:R-:W-:Y:S01]  /*08d0*/  IMAD.MOV.U32 R31, RZ, RZ, R49 ;  /* 0x000000ffff1f7224 */ /* 0x000fe200078e0031 */
[C---:B------:R-:W-:Y:S02]  /*08e0*/  IADD3 R33, R40.reuse, 0x80, RZ ;  /* 0x0000008028217810 */ /* 0x040fe40007ffe0ff */
[----:B------:R-:W-:Y:S01]  /*08f0*/  IADD3.X R4, RZ, R43, RZ, P1, !PT ;  /* 0x0000002bff047210 */ /* 0x000fe20000ffe4ff */
[----:B------:R-:W-:Y:S01]  /*0900*/  IMAD.WIDE.U32 R30, R5, c[0x0][0x178], R30 ;  /* 0x00005e00051e7a25 */ /* 0x000fe200078e001e */
[----:B------:R-:W-:-:S02]  /*0910*/  ISETP.GE.AND P2, PT, R40, c[0x0][0x16c], PT ;  /* 0x00005b0028007a0c */ /* 0x000fc40003f46270 */
        /* <DEDUP_REMOVED lines=8> */
.L_x_987:
[----:B------:R-:W-:Y:S05]  /*09a0*/  BSYNC B0 ;  /* 0x0000000000007941 */ /* 0x000fea0003800000 */
.L_x_986:
[----:B------:R-:W-:Y:S01]  /*09b0*/  ULDC.64 UR6, c[0x0][0x1a0] ;  /* 0x0000680000067ab9 */ /* 0x000fe20000000a00 */
[----:B------:R-:W-:Y:S01]  /*09c0*/  MOV R67, UR14 ;  /* 0x0000000e00437c02 */ /* 0x000fe20008000f00 */
[----:B------:R-:W-:Y:S01]  /*09d0*/  UIMAD UR5, UR15, UR6, URZ ;  /* 0x000000060f0572a4 */ /* 0x000fe2000f8e023f */
[----:B------:R-:W-:Y:S01]  /*09e0*/  BSSY B0, `(.L_x_988) ;  /* 0x0000025000007945 */ /* 0x000fe20003800000 */
[----:B------:R-:W-:Y:S01]  /*09f0*/  UMOV UR8, 0xffffffc0 ;  /* 0xffffffc000087882 */ /* 0x000fe20000000000 */
[----:B-----5:R-:W-:Y:S01]  /*0a00*/  IMAD.MOV.U32 R50, RZ, RZ, R52 ;  /* 0x000000ffff327224 */ /* 0x020fe200078e0034 */
[----:B------:R-:W-:Y:S01]  /*0a10*/  ULDC UR6, c[0x0][0x168] ;  /* 0x00005a0000067ab9 */ /* 0x000fe20000000800 */
[----:B------:R-:W-:Y:S01]  /*0a20*/  IMAD.MOV.U32 R48, RZ, RZ, R6 ;  /* 0x000000ffff307224 */ /* 0x000fe200078e0006 */
[----:B------:R-:W-:Y:S01]  /*0a30*/  UIMAD UR8, UR13, UR8, UR6 ;  /* 0x000000080d0872a4 */ /* 0x000fe2000f8e0206 */
[----:B------:R-:W-:Y:S01]  /*0a40*/  MOV R49, R7 ;  /* 0x0000000700317202 */ /* 0x000fe20000000f00 */
[----:B------:R-:W-:Y:S01]  /*0a50*/  UIMAD UR5, UR12, UR7, UR5 ;  /* 0x000000070c0572a4 */ /* 0x000fe2000f8e0205 */
[----:B------:R-:W-:Y:S01]  /*0a60*/  MOV R51, R53 ;  /* 0x0000003500337202 */ /* 0x000fe20000000f00 */
[----:B------:R-:W-:Y:S01]  /*0a70*/  ULDC.64 UR16, c[0x0][0x1a8] ;  /* 0x00006a0000107ab9 */ /* 0x000fe20000000a00 */
[----:B------:R-:W-:Y:S01]  /*0a80*/  IMAD.MOV.U32 R52, RZ, RZ, R54 ;  /* 0x000000ffff347224 */ /* 0x000fe200078e0036 */
[----:B------:R-:W-:Y:S01]  /*0a90*/  ISETP.GE.AND P1, PT, R2, UR8, PT ;  /* 0x0000000802007c0c */ /* 0x000fe2000bf26270 */
[----:B------:R-:W-:Y:S01]  /*0aa0*/  IMAD.MOV.U32 R53, RZ, RZ, R24 ;  /* 0x000000ffff357224 */ /* 0x000fe200078e0018 */
[----:B------:R-:W-:Y:S01]  /*0ab0*/  IADD3 R29, R29, UR5, RZ ;  /* 0x000000051d1d7c10 */ /* 0x000fe2000fffe0ff */
[----:B------:R-:W-:Y:S01]  /*0ac0*/  UIMAD UR5, UR18, UR16, URZ ;  /* 0x00000010120572a4 */ /* 0x000fe2000f8e023f */
[----:B------:R-:W-:Y:S01]  /*0ad0*/  MOV R56, R25 ;  /* 0x0000001900387202 */ /* 0x000fe20000000f00 */
[----:B------:R-:W-:Y:S01]  /*0ae0*/  CS2R R30, SRZ ;  /* 0x00000000001e7805 */ /* 0x000fe2000001ff00 */
[----:B0-----:R-:W-:Y:S01]  /*0af0*/  CS2R R4, SRZ ;  /* 0x0000000000047805 */ /* 0x001fe2000001ff00 */
[----:B------:R-:W-:Y:S01]  /*0b00*/  UIMAD UR5, UR14, UR17, UR5 ;  /* 0x000000110e0572a4 */ /* 0x000fe2000f8e0205 */
[----:B------:R-:W-:Y:S01]  /*0b10*/  IMAD.WIDE.U32 R66, R67, c[0x0][0x1a8], R28 ;  /* 0x00006a0043427a25 */ /* 0x000fe200078e001c */
[----:B------:R-:W-:Y:S01]  /*0b20*/  CS2R R6, SRZ ;  /* 0x0000000000067805 */ /* 0x000fe2000001ff00 */
[----:B------:R-:W-:-:S02]  /*0b30*/  CS2R R28, SRZ ;  /* 0x00000000001c7805 */ /* 0x000fc4000001ff00 */
[----:B------:R-:W-:Y:S01]  /*0b40*/  IMAD.MOV.U32 R54, RZ, RZ, R26 ;  /* 0x000000ffff367224 */ /* 0x000fe200078e001a */
[----:B------:R-:W-:Y:S01]  /*0b50*/  IADD3 R69, R67, UR5, RZ ;  /* 0x0000000543457c10 */ /* 0x000fe2000fffe0ff */
        /* <DEDUP_REMOVED lines=8> */
[----:B------:R-:W-:-:S03]  /*0be0*/  LEA R24, P1, R38, c[0x0][0x190], 0x1 ;  /* 0x0000640026187a11 */ /* 0x000fc600078208ff */
[----:B------:R-:W-:-:S05]  /*0bf0*/  IMAD.IADD R25, R39, 0x1, R25 ;  /* 0x0000000127197824 */ /* 0x000fca00078e0219 */
[----:B------:R-:W-:-:S05]  /*0c00*/  LEA.HI.X R25, R38, c[0x0][0x194], R25, 0x1, P1 ;  /* 0x0000650026197a11 */ /* 0x000fca00008f0c19 */
[----:B------:R0:W5:Y:S04]  /*0c10*/  @!P2 LDG.E.128 R28, [R24.64] ;  /* 0x0000000a181ca981 */ /* 0x000168000c1e1d00 */
[----:B------:R0:W5:Y:S02]  /*0c20*/  @!P3 LDG.E.128 R4, [R24.64+0x100] ;  /* 0x0001000a1804b981 */ /* 0x000164000c1e1d00 */
.L_x_989:
[----:B------:R-:W-:Y:S05]  /*0c30*/  BSYNC B0 ;  /* 0x0000000000007941 */ /* 0x000fea0003800000 */
.L_x_988:
[C---:B0-----:R-:W-:Y:S01]  /*0c40*/  LEA.HI.SX32 R25, R32.reuse, 0x10, 0x1c ;  /* 0x0000001020197811 */ /* 0x041fe200078fe2ff */
[----:B------:R-:W-:Y:S01]  /*0c50*/  HADD2.F32 R24, -RZ, R34.H1_H1 ;  /* 0x30000022ff187230 */ /* 0x000fe20000004100 */
[----:B------:R-:W-:Y:S01]  /*0c60*/  MOV R57, R27 ;  /* 0x0000001b00397202 */ /* 0x000fe20000000f00 */
[----:B-----5:R-:W-:Y:S01]  /*0c70*/  HADD2.F32 R27, -RZ, R28.H1_H1 ;  /* 0x3000001cff1b7230 */ /* 0x020fe20000004100 */
[----:B------:R-:W-:Y:S01]  /*0c80*/  ISETP.GE.AND P2, PT, R25, UR8, PT ;  /* 0x0000000819007c0c */ /* 0x000fe2000bf46270 */
[----:B------:R-:W-:Y:S01]  /*0c90*/  HADD2.F32 R34, -RZ, R34.H0_H0 ;  /* 0x20000022ff227230 */ /* 0x000fe20000004100 */
[----:B------:R-:W-:Y:S01]  /*0ca0*/  LEA.HI.SX32 R32, R32, 0x20, 0x1c ;  /* 0x0000002020207811 */ /* 0x000fe200078fe2ff */
[----:B------:R-:W-:Y:S01]  /*0cb0*/  HADD2.F32 R25, -RZ, R28.H0_H0 ;  /* 0x2000001cff197230 */ /* 0x000fe20000004100 */
[----:B------:R-:W-:Y:S01]  /*0cc0*/  FMUL.FTZ R24, R24, R27 ;  /* 0x0000001b18187220 */ /* 0x000fe20000410000 */
[----:B------:R-:W-:Y:S01]  /*0cd0*/  BSSY B0, `(.L_x_990) ;  /* 0x0000025000007945 */ /* 0x000fe20003800000 */
[----:B------:R-:W-:Y:S01]  /*0ce0*/  IMAD.MOV.U32 R38, RZ, RZ, R29 ;  /* 0x000000ffff267224 */ /* 0x000fe200078e001d */
[----:B------:R-:W-:Y:S01]  /*0cf0*/  MOV R58, R30 ;  /* 0x0000001e003a7202 */ /* 0x000fe20000000f00 */
[----:B------:R-:W-:Y:S01]  /*0d00*/  IMAD.MOV.U32 R59, RZ, RZ, R31 ;  /* 0x000000ffff3b7224 */ /* 0x000fe200078e001f */
[----:B------:R-:W-:Y:S01]  /*0d10*/  ISETP.GE.AND P1, PT, R32, UR8, PT ;  /* 0x0000000820007c0c */ /* 0x000fe2000bf26270 */
[----:B------:R-:W-:Y:S01]  /*0d20*/  FFMA.FTZ R63, R34, R25, R24 ;  /* 0x00000019223f7223 */ /* 0x000fe20000010018 */
[----:B------:R-:W-:Y:S01]  /*0d30*/  CS2R R28, SRZ ;  /* 0x00000000001c7805 */ /* 0x000fe2000001ff00 */
[----:B------:R-:W-:Y:S01]  /*0d40*/  CS2R R30, SRZ ;  /* 0x00000000001e7805 */ /* 0x000fe2000001ff00 */
[----:B------:R-:W-:Y:S01]  /*0d50*/  CS2R R24, SRZ ;  /* 0x0000000000187805 */ /* 0x000fe2000001ff00 */
[----:B------:R-:W-:Y:S01]  /*0d60*/  CS2R R26, SRZ ;  /* 0x00000000001a7805 */ /* 0x000fe2000001ff00 */
[----:B------:R-:W-:Y:S01]  /*0d70*/  HADD2.F32 R39, -RZ, R37.H0_H0 ;  /* 0x20000025ff277230 */ /* 0x000fe20000004100 */
[----:B------:R-:W-:Y:S05]  /*0d80*/  @P2 BRA `(.L_x_991) ;  /* 0x0000019000002947 */ /* 0x000fea0003800000 */
[C---:B------:R-:W-:Y:S02]  /*0d90*/  ISETP.GE.AND P3, PT, R40.reuse, c[0x0][0x16c], PT ;  /* 0x00005b0028007a0c */ /* 0x040fe40003f66270 */
[----:B------:R-:W-:-:S04]  /*0da0*/  IADD3 R32, R40, 0x80, RZ ;  /* 0x0000008028207810 */ /* 0x000fc80007ffe0ff */
[----:B------:R-:W-:-:S07]  /*0db0*/  ISETP.GE.AND P2, PT, R32, c[0x0][0x16c], PT ;  /* 0x00005b0020007a0c */ /* 0x000fce0003f46270 */
[C---:B------:R-:W-:Y:S01]  /*0dc0*/  @!P3 IADD3 R65, P4, R42.reuse, 0x10, RZ ;  /* 0x000000102a41b810 */ /* 0x040fe20007f9e0ff */
[----:B------:R-:W-:Y:S01]  /*0dd0*/  @!P3 IMAD.MOV.U32 R33, RZ, RZ, R69 ;  /* 0x000000ffff21b224 */ /* 0x000fe200078e0045 */
[----:B------:R-:W-:Y:S02]  /*0de0*/  @!P3 MOV R32, R66 ;  /* 0x000000420020b202 */ /* 0x000fe40000000f00 */
[----:B------:R-:W-:Y:S02]  /*0df0*/  @!P3 IADD3.X R34, RZ, R43, RZ, P4, !PT ;  /* 0x0000002bff22b210 */ /* 0x000fe400027fe4ff */
[----:B------:R-:W-:Y:S01]  /*0e00*/  @!P2 IADD3 R71, P5, R42, 0x10, RZ ;  /* 0x000000102a47a810 */ /* 0x000fe20007fbe0ff */
[----:B------:R-:W-:-:S04]  /*0e10*/  @!P3 IMAD.WIDE.U32 R32, R65, c[0x0][0x198], R32 ;  /* 0x000066004120ba25 */ /* 0x000fc800078e0020 */
[----:B------:R-:W-:Y:S02]  /*0e20*/  @!P3 IMAD R34, R34, c[0x0][0x198], RZ ;  /* 0x000066002222ba24 */ /* 0x000fe400078e02ff */
[----:B------:R-:W-:Y:S02]  /*0e30*/  @!P2 IMAD.X R35, RZ, RZ, R43, P5 ;  /* 0x000000ffff23a224 */ /* 0x000fe400028e062b */
[----:B------:R-:W-:Y:S01]  /*0e40*/  @!P3 IMAD R65, R65, c[0x0][0x19c], R34 ;  /* 0x000067004141ba24 */ /* 0x000fe200078e0222 */
[----:B------:R-:W-:Y:S01]  /*0e50*/  @!P2 MOV R34, R66 ;  /* 0x000000420022a202 */ /* 0x000fe20000000f00 */
[----:B------:R-:W-:Y:S02]  /*0e60*/  @!P2 IMAD R62, R35, c[0x0][0x198], RZ ;  /* 0x00006600233eaa24 */ /* 0x000fe400078e02ff */
[----:B------:R-:W-:Y:S01]  /*0e70*/  @!P2 IMAD.MOV.U32 R35, RZ, RZ, R69 ;  /* 0x000000ffff23a224 */ /* 0x000fe200078e0045 */
[----:B------:R-:W-:-:S03]  /*0e80*/  @!P3 IADD3 R33, R33, R65, RZ ;  /* 0x000000412121b210 */ /* 0x000fc60007ffe0ff */
[----:B------:R-:W-:Y:S01]  /*0e90*/  @!P2 IMAD.WIDE.U32 R60, R71, c[0x0][0x198], R34 ;  /* 0x00006600473caa25 */ /* 0x000fe200078e0022 */
[----:B------:R-:W-:-:S03]  /*0ea0*/  @!P3 LEA R34, P4, R32, c[0x0][0x190], 0x1 ;  /* 0x000064002022ba11 */ /* 0x000fc600078808ff */
[----:B------:R-:W-:Y:S01]  /*0eb0*/  @!P2 IMAD R71, R71, c[0x0][0x19c], R62 ;  /* 0x000067004747aa24 */ /* 0x000fe200078e023e */
[----:B------:R-:W-:Y:S02]  /*0ec0*/  @!P2 LEA R64, P5, R60, c[0x0][0x190], 0x1 ;  /* 0x000064003c40aa11 */ /* 0x000fe400078a08ff */
[----:B------:R-:W-:Y:S01]  /*0ed0*/  @!P3 LEA.HI.X R35, R32, c[0x0][0x194], R33, 0x1, P4 ;  /* 0x000065002023ba11 */ /* 0x000fe200020f0c21 */
[----:B------:R-:W-:-:S04]  /*0ee0*/  @!P2 IMAD.IADD R71, R61, 0x1, R71 ;  /* 0x000000013d47a824 */ /* 0x000fc800078e0247 */
[----:B------:R0:W5:Y:S01]  /*0ef0*/  @!P3 LDG.E.128 R28, [R34.64] ;  /* 0x0000000a221cb981 */ /* 0x000162000c1e1d00 */
[----:B------:R-:W-:-:S05]  /*0f00*/  @!P2 LEA.HI.X R65, R60, c[0x0][0x194], R71, 0x1, P5 ;  /* 0x000065003c41aa11 */ /* 0x000fca00028f0c47 */
[----:B------:R0:W5:Y:S02]  /*0f10*/  @!P2 LDG.E.128 R24, [R64.64+0x100] ;  /* 0x0001000a4018a981 */ /* 0x000164000c1e1d00 */
.L_x_991:
[----:B------:R-:W-:Y:S05]  /*0f20*/  BSYNC B0 ;  /* 0x0000000000007941 */ /* 0x000fea0003800000 */
.L_x_990:
[----:B------:R-:W-:Y:S01]  /*0f30*/  HADD2.F32 R32, -RZ, R38.H0_H0 ;  /* 0x20000026ff207230 */ /* 0x000fe20000004100 */
[----:B------:R-:W-:Y:S01]  /*0f40*/  BSSY B0, `(.L_x_992) ;  /* 0x0000024000007945 */ /* 0x000fe20003800000 */
[----:B-----5:R-:W-:Y:S01]  /*0f50*/  MOV R75, R28 ;  /* 0x0000001c004b7202 */ /* 0x020fe20000000f00 */
[----:B------:R-:W-:Y:S01]  /*0f60*/  IMAD.MOV.U32 R60, RZ, RZ, R29 ;  /* 0x000000ffff3c7224 */ /* 0x000fe200078e001d */
[----:B------:R-:W-:Y:S01]  /*0f70*/  MOV R61, R30 ;  /* 0x0000001e003d7202 */ /* 0x000fe20000000f00 */
[----:B------:R-:W-:Y:S01]  /*0f80*/  FFMA.FTZ R74, R39, R32, R63 ;  /* 0x00000020274a7223 */ /* 0x000fe2000001003f */
[----:B------:R-:W-:Y:S01]  /*0f90*/  MOV R62, R31 ;  /* 0x0000001f003e7202 */ /* 0x000fe20000000f00 */
[----:B------:R-:W-:Y:S01]  /*0fa0*/  CS2R R32, SRZ ;  /* 0x0000000000207805 */ /* 0x000fe2000001ff00 */
[----:B0-----:R-:W-:Y:S01]  /*0fb0*/  CS2R R34, SRZ ;  /* 0x0000000000227805 */ /* 0x001fe2000001ff00 */
[----:B------:R-:W-:Y:S01]  /*0fc0*/  CS2R R28, SRZ ;  /* 0x00000000001c7805 */ /* 0x000fe2000001ff00 */
[----:B------:R-:W-:Y:S01]  /*0fd0*/  CS2R R30, SRZ ;  /* 0x00000000001e7805 */ /* 0x000fe2000001ff00 */
[----:B------:R-:W-:Y:S05]  /*0fe0*/  @P1 BRA `(.L_x_993) ;  /* 0x0000019000001947 */ /* 0x000fea0003800000 */
[C---:B------:R-:W-:Y:S02]  /*0ff0*/  IADD3 R39, R40.reuse, 0x80, RZ ;  /* 0x0000008028277810 */ /* 0x040fe40007ffe0ff */
[----:B------:R-:W-:-:S02]  /*1000*/  ISETP.GE.AND P2, PT, R40, c[0x0][0x16c], PT ;  /* 0x00005b0028007a0c */ /* 0x000fc40003f46270 */
[----:B------:R-:W-:-:S11]  /*1010*/  ISETP.GE.AND P1, PT, R39, c[0x0][0x16c], PT ;  /* 0x00005b0027007a0c */ /* 0x000fd60003f26270 */
[C---:B------:R-:W-:Y:S01]  /*1020*/  @!P2 IADD3 R63, P3, R42.reuse, 0x20, RZ ;  /* 0x000000202a3fa810 */ /* 0x040fe20007f7e0ff */
[----:B------:R-:W-:Y:S01]  /*1030*/  @!P2 IMAD.MOV.U32 R65, RZ, RZ, R69 ;  /* 0x000000ffff41a224 */ /* 0x000fe200078e0045 */
[----:B------:R-:W-:Y:S02]  /*1040*/  @!P1 IADD3 R81, P4, R42, 0x20, RZ ;  /* 0x000000202a519810 */ /* 0x000fe40007f9e0ff */
[----:B------:R-:W-:Y:S01]  /*1050*/  @!P1 MOV R71, R69 ;  /* 0x0000004500479202 */ /* 0x000fe20000000f00 */
[----:B------:R-:W-:Y:S01]  /*1060*/  @!P2 IMAD.X R39, RZ, RZ, R43, P3 ;  /* 0x000000ffff27a224 */ /* 0x000fe200018e062b */
[----:B------:R-:W-:Y:S02]  /*1070*/  @!P1 IADD3.X R70, RZ, R43, RZ, P4, !PT ;  /* 0x0000002bff469210 */ /* 0x000fe400027fe4ff */
[-C--:B------:R-:W-:Y:S01]  /*1080*/  @!P2 MOV R64, R66.reuse ;  /* 0x000000420040a202 */ /* 0x080fe20000000f00 */
[----:B------:R-:W-:Y:S02]  /*1090*/  @!P2 IMAD R39, R39, c[0x0][0x198], RZ ;  /* 0x000066002727aa24 */ /* 0x000fe400078e02ff */
[----:B------:R-:W-:Y:S01]  /*10a0*/  @!P1 IMAD R80, R70, c[0x0][0x198], RZ ;  /* 0x0000660046509a24 */ /* 0x000fe200078e02ff */
[----:B------:R-:W-:Y:S01]  /*10b0*/  @!P1 MOV R70, R66 ;  /* 0x0000004200469202 */ /* 0x000fe20000000f00 */
[----:B------:R-:W-:-:S04]  /*10c0*/  @!P2 IMAD.WIDE.U32 R64, R63, c[0x0][0x198], R64 ;  /* 0x000066003f40aa25 */ /* 0x000fc800078e0040 */
[----:B------:R-:W-:Y:S01]  /*10d0*/  @!P1 IMAD.WIDE.U32 R72, R81, c[0x0][0x198], R70 ;  /* 0x0000660051489a25 */ /* 0x000fe200078e0046 */
[----:B------:R-:W-:-:S03]  /*10e0*/  @!P2 LEA R70, P3, R64, c[0x0][0x190], 0x1 ;  /* 0x000064004046aa11 */ /* 0x000fc600078608ff */
[----:B------:R-:W-:Y:S02]  /*10f0*/  @!P2 IMAD R39, R63, c[0x0][0x19c], R39 ;  /* 0x000067003f27aa24 */ /* 0x000fe400078e0227 */
[----:B------:R-:W-:Y:S01]  /*1100*/  @!P1 IMAD R81, R81, c[0x0][0x19c], R80 ;  /* 0x0000670051519a24 */ /* 0x000fe200078e0250 */
[----:B------:R-:W-:Y:S01]  /*1110*/  @!P1 LEA R80, P4, R72, c[0x0][0x190], 0x1 ;  /* 0x0000640048509a11 */ /* 0x000fe200078808ff */
[----:B------:R-:W-:-:S03]  /*1120*/  @!P2 IMAD.IADD R39, R65, 0x1, R39 ;  /* 0x000000014127a824 */ /* 0x000fc600078e0227 */
[----:B------:R-:W-:Y:S02]  /*1130*/  @!P1 IADD3 R81, R73, R81, RZ ;  /* 0x0000005149519210 */ /* 0x000fe40007ffe0ff */
[----:B------:R-:W-:Y:S02]  /*1140*/  @!P2 LEA.HI.X R71, R64, c[0x0][0x194], R39, 0x1, P3 ;  /* 0x000065004047aa11 */ /* 0x000fe400018f0c27 */
[----:B------:R-:W-:-:S03]  /*1150*/  @!P1 LEA.HI.X R81, R72, c[0x0][0x194], R81, 0x1, P4 ;  /* 0x0000650048519a11 */ /* 0x000fc600020f0c51 */
[----:B------:R0:W5:Y:S04]  /*1160*/  @!P2 LDG.E.128 R32, [R70.64] ;  /* 0x0000000a4620a981 */ /* 0x000168000c1e1d00 */
[----:B------:R0:W5:Y:S02]  /*1170*/  @!P1 LDG.E.128 R28, [R80.64+0x100] ;  /* 0x0001000a501c9981 */ /* 0x000164000c1e1d00 */
.L_x_993:
[----:B------:R-:W-:Y:S05]  /*1180*/  BSYNC B0 ;  /* 0x0000000000007941 */ /* 0x000fea0003800000 */
.L_x_992:
[----:B0----5:R-:W-:Y:S01]  /*1190*/  MOV R71, R32 ;  /* 0x0000002000477202 */ /* 0x021fe20000000f00 */
[--C-:B------:R-:W-:Y:S01]  /*11a0*/  HADD2.F32 R32, -RZ, R36.reuse.H1_H1 ;  /* 0x30000024ff207230 */ /* 0x100fe20000004100 */
[----:B------:R-:W-:Y:S01]  /*11b0*/  IMAD.MOV.U32 R63, RZ, RZ, R33 ;  /* 0x000000ffff3f7224 */ /* 0x000fe200078e0021 */
[----:B------:R-:W-:Y:S01]  /*11c0*/  HADD2.F32 R39, -RZ, R75.H1_H1 ;  /* 0x3000004bff277230 */ /* 0x000fe20000004100 */
[----:B------:R-:W-:Y:S01]  /*11d0*/  BSSY B0, `(.L_x_994) ;  /* 0x0000024000007945 */ /* 0x000fe20003800000 */
[----:B------:R-:W-:Y:S01]  /*11e0*/  HADD2.F32 R37, -RZ, R37.H1_H1 ;  /* 0x30000025ff257230 */ /* 0x000fe20000004100 */
[----:B------:R-:W-:Y:S01]  /*11f0*/  MOV R64, R34 ;  /* 0x0000002200407202 */ /* 0x000fe20000000f00 */
[----:B------:R-:W-:Y:S01]  /*1200*/  HADD2.F32 R36, -RZ, R36.H0_H0 ;  /* 0x20000024ff247230 */ /* 0x000fe20000004100 */
[----:B------:R-:W-:Y:S01]  /*1210*/  FMUL.FTZ R32, R32, R39 ;  /* 0x0000002720207220 */ /* 0x000fe20000410000 */
[----:B------:R-:W-:Y:S01]  /*1220*/  HADD2.F32 R38, -RZ, R38.H1_H1 ;  /* 0x30000026ff267230 */ /* 0x000fe20000004100 */
[----:B------:R-:W-:Y:S01]  /*1230*/  MOV R65, R35 ;  /* 0x0000002300417202 */ /* 0x000fe20000000f00 */
[----:B------:R-:W-:Y:S01]  /*1240*/  HADD2.F32 R33, -RZ, R75.H0_H0 ;  /* 0x2000004bff217230 */ /* 0x000fe20000004100 */
[----:B------:R-:W-:Y:S01]  /*1250*/  CS2R R34, SRZ ;  /* 0x0000000000227805 */ /* 0x000fe2000001ff00 */
[----:B------:R-:W-:Y:S01]  /*1260*/  HADD2.F32 R73, -RZ, R0.H0_H0 ;  /* 0x20000000ff497230 */ /* 0x000fe20000004100 */
[----:B------:R-:W-:Y:S01]  /*1270*/  FFMA.FTZ R80, R37, R38, R74 ;  /* 0x0000002625507223 */ /* 0x000fe2000001004a */
[----:B------:R-:W-:Y:S01]  /*1280*/  HADD2.F32 R72, -RZ, R47.H0_H0 ;  /* 0x2000002fff487230 */ /* 0x000fe20000004100 */
[----:B------:R-:W-:Y:S01]  /*1290*/  FFMA.FTZ R82, R36, R33, R32 ;  /* 0x0000002124527223 */ /* 0x000fe20000010020 */
[----:B------:R-:W-:Y:S01]  /*12a0*/  CS2R R38, SRZ ;  /* 0x0000000000267805 */ /* 0x000fe2000001ff00 */
[----:B------:R-:W-:Y:S01]  /*12b0*/  CS2R R32, SRZ ;  /* 0x0000000000207805 */ /* 0x000fe2000001ff00 */
[----:B------:R-:W-:Y:S01]  /*12c0*/  CS2R R36, SRZ ;  /* 0x0000000000247805 */ /* 0x000fe2000001ff00 */
[----:B------:R-:W-:-:S02]  /*12d0*/  HADD2.F32 R70, -RZ, R50.H1_H1 ;  /* 0x30000032ff467230 */ /* 0x000fc40000004100 */
[----:B------:R-:W-:Y:S02]  /*12e0*/  HADD2.F32 R74, -RZ, R58.H0_H0 ;  /* 0x2000003aff4a7230 */ /* 0x000fe40000004100 */
[----:B------:R-:W-:Y:S02]  /*12f0*/  HADD2.F32 R81, -RZ, R60.H0_H0 ;  /* 0x2000003cff517230 */ /* 0x000fe40000004100 */
[----:B------:R-:W-:Y:S01]  /*1300*/  HADD2.F32 R75, -RZ, R71.H1_H1 ;  /* 0x30000047ff4b7230 */ /* 0x000fe20000004100 */
[----:B------:R-:W-:Y:S05]  /*1310*/  @P0 BRA `(.L_x_995) ;  /* 0x000000f000000947 */ /* 0x000fea0003800000 */
[----:B------:R-:W-:Y:S02]  /*1320*/  IADD3 R67, P0, R42, 0x30, RZ ;  /* 0x000000302a437810 */ /* 0x000fe40007f1e0ff */
[----:B------:R-:W-:Y:S02]  /*1330*/  MOV R42, R66 ;  /* 0x00000042002a7202 */ /* 0x000fe40000000f00 */
[----:B------:R-:W-:Y:S01]  /*1340*/  LEA R66, R44, 0x80, 0x3 ;  /* 0x000000802c427811 */ /* 0x000fe200078e18ff */
[----:B------:R-:W-:Y:S01]  /*1350*/  IMAD.X R41, RZ, RZ, R43, P0 ;  /* 0x000000ffff297224 */ /* 0x000fe200000e062b */
[----:B------:R-:W-:-:S02]  /*1360*/  MOV R43, R69 ;  /* 0x00000045002b7202 */ /* 0x000fc40000000f00 */
[----:B------:R-:W-:Y:S01]  /*1370*/  ISETP.GE.AND P2, PT, R40, c[0x0][0x16c], PT ;  /* 0x00005b0028007a0c */ /* 0x000fe20003f46270 */
[----:B------:R-:W-:Y:S01]  /*1380*/  IMAD R41, R41, c[0x0][0x198], RZ ;  /* 0x0000660029297a24 */ /* 0x000fe200078e02ff */
[----:B------:R-:W-:Y:S01]  /*1390*/  ISETP.GE.AND P0, PT, R66, c[0x0][0x16c], PT ;  /* 0x00005b0042007a0c */ /* 0x000fe20003f06270 */
[----:B------:R-:W-:-:S04]  /*13a0*/  IMAD.WIDE.U32 R42, R67, c[0x0][0x198], R42 ;  /* 0x00006600432a7a25 */ /* 0x000fc800078e002a */
[----:B------:R-:W-:Y:S01]  /*13b0*/  IMAD R41, R67, c[0x0][0x19c], R41 ;  /* 0x0000670043297a24 */ /* 0x000fe200078e0229 */
[----:B------:R-:W-:-:S03]  /*13c0*/  LEA R40, P1, R42, c[0x0][0x190], 0x1 ;  /* 0x000064002a287a11 */ /* 0x000fc600078208ff */
[----:B------:R-:W-:-:S05]  /*13d0*/  IMAD.IADD R41, R43, 0x1, R41 ;  /* 0x000000012b297824 */ /* 0x000fca00078e0229 */
[----:B------:R-:W-:-:S05]  /*13e0*/  LEA.HI.X R41, R42, c[0x0][0x194], R41, 0x1, P1 ;  /* 0x000065002a297a11 */ /* 0x000fca00008f0c29 */
[----:B------:R0:W5:Y:S04]  /*13f0*/  @!P2 LDG.E.128 R32, [R40.64] ;  /* 0x0000000a2820a981 */ /* 0x000168000c1e1d00 */
[----:B------:R0:W5:Y:S02]  /*1400*/  @!P0 LDG.E.128 R36, [R40.64+0x100] ;  /* 0x0001000a28248981 */ /* 0x000164000c1e1d00 */
.L_x_995:
[----:B------:R-:W-:Y:S05]  /*1410*/  BSYNC B0 ;  /* 0x0000000000007941 */ /* 0x000fea0003800000 */
.L_x_994:
[----:B------:R-:W-:Y:S01]  /*1420*/  HADD2.F32 R87, -RZ, R50.H0_H0 ;  /* 0x20000032ff577230 */ /* 0x000fe20000004100 */
[----:B------:R-:W-:Y:S01]  /*1430*/  FMUL.FTZ R89, R70, R75 ;  /* 0x0000004b46597220 */ /* 0x000fe20000410000 */
[----:B------:R-:W-:Y:S01]  /*1440*/  HADD2.F32 R88, -RZ, R71.H0_H0 ;  /* 0x20000047ff587230 */ /* 0x000fe20000004100 */
[----:B0-----:R-:W-:Y:S01]  /*1450*/  FFMA.FTZ R41, R72, R81, R82 ;  /* 0x0000005148297223 */ /* 0x001fe20000010052 */
[----:B------:R-:W-:Y:S01]  /*1460*/  HADD2.F32 R92, -RZ, R51.H0_H0 ;  /* 0x20000033ff5c7230 */ /* 0x000fe20000004100 */
[----:B------:R-:W-:Y:S01]  /*1470*/  FFMA.FTZ R40, R73, R74, R80 ;  /* 0x0000004a49287223 */ /* 0x000fe20000010050 */
[--C-:B------:R-:W-:Y:S01]  /*1480*/  HADD2.F32 R93, -RZ, R63.reuse.H0_H0 ;  /* 0x2000003fff5d7230 */ /* 0x100fe20000004100 */
[----:B------:R-:W-:Y:S01]  /*1490*/  FFMA.FTZ R94, R87, R88, R89 ;  /* 0x00000058575e7223 */ /* 0x000fe20000010059 */
[----:B------:R-:W-:Y:S01]  /*14a0*/  HADD2.F32 R96, -RZ, R63.H1_H1 ;  /* 0x3000003fff607230 */ /* 0x000fe20000004100 */
[----:B-----5:R-:W-:Y:S01]  /*14b0*/  MOV R42, R35 ;  /* 0x00000023002a7202 */ /* 0x020fe20000000f00 */
[----:B------:R-:W-:Y:S01]  /*14c0*/  HADD2.F32 R63, -RZ, R32.H1_H1 ;  /* 0x30000020ff3f7230 */ /* 0x000fe20000004100 */
[----:B------:R-:W-:Y:S01]  /*14d0*/  FFMA.FTZ R98, R92, R93, R94 ;  /* 0x0000005d5c627223 */ /* 0x000fe2000001005e */
[----:B------:R-:W-:Y:S01]  /*14e0*/  HADD2.F32 R93, -RZ, R51.H1_H1 ;  /* 0x30000033ff5d7230 */ /* 0x000fe20000004100 */
[----:B------:R-:W-:Y:S01]  /*14f0*/  ISETP.NE.AND P0, PT, R44, RZ, PT ;  /* 0x000000ff2c00720c */ /* 0x000fe20003f05270 */
[----:B------:R-:W-:Y:S01]  /*1500*/  HADD2.F32 R92, -RZ, R53.H1_H1 ;  /* 0x30000035ff5c7230 */ /* 0x000fe20000004100 */
[----:B------:R-:W-:Y:S01]  /*1510*/  BSSY B0, `(.L_x_996) ;  /* 0x00000d8000007945 */ /* 0x000fe20003800000 */
[----:B------:R-:W-:Y:S01]  /*1520*/  HADD2.F32 R94, -RZ, R47.H1_H1 ;  /* 0x3000002fff5e7230 */ /* 0x000fe20000004100 */
[----:B------:R-:W-:Y:S01]  /*1530*/  FFMA.FTZ R99, R93, R96, R98 ;  /* 0x000000605d637223 */ /* 0x000fe20000010062 */
[----:B------:R-:W-:Y:S01]  /*1540*/  HADD2.F32 R95, -RZ, R60.H1_H1 ;  /* 0x3000003cff5f7230 */ /* 0x000fe20000004100 */
[----:B------:R-:W-:Y:S01]  /*1550*/  FMUL.FTZ R101, R92, R63 ;  /* 0x0000003f5c657220 */ /* 0x000fe20000410000 */
[----:B------:R-:W-:-:S02]  /*1560*/  HADD2.F32 R63, -RZ, R53.H0_H0 ;  /* 0x20000035ff3f7230 */ /* 0x000fc40000004100 */
[----:B------:R-:W-:Y:S01]  /*1570*/  HADD2.F32 R98, -RZ, R32.H0_H0 ;  /* 0x20000020ff627230 */ /* 0x000fe20000004100 */
[----:B------:R-:W-:Y:S01]  /*1580*/  FFMA.FTZ R97, R94, R95, R41 ;  /* 0x0000005f5e617223 */ /* 0x000fe20000010029 */
[--C-:B------:R-:W-:Y:S02]  /*1590*/  HADD2.F32 R92, -RZ, R36.reuse.H0_H0 ;  /* 0x20000024ff5c7230 */ /* 0x100fe40000004100 */
[----:B------:R-:W-:Y:S01]  /*15a0*/  HADD2.F32 R41, -RZ, R36.H1_H1 ;  /* 0x30000024ff297230 */ /* 0x000fe20000004100 */
[----:B------:R-:W-:Y:S01]  /*15b0*/  FFMA.FTZ R98, R63, R98, R101 ;  /* 0x000000623f627223 */ /* 0x000fe20000010065 */
[--C-:B------:R-:W-:Y:S02]  /*15c0*/  HADD2.F32 R36, -RZ, R37.reuse.H0_H0 ;  /* 0x20000025ff247230 */ /* 0x100fe40000004100 */
[----:B------:R-:W-:Y:S02]  /*15d0*/  HADD2.F32 R96, -RZ, R37.H1_H1 ;  /* 0x30000025ff607230 */ /* 0x000fe40000004100 */
[----:B------:R-:W-:-:S02]  /*15e0*/  HADD2.F32 R37, -RZ, R39.H0_H0 ;  /* 0x20000027ff257230 */ /* 0x000fc40000004100 */
[----:B------:R-:W-:Y:S02]  /*15f0*/  HADD2.F32 R32, -RZ, R39.H1_H1 ;  /* 0x30000027ff207230 */ /* 0x000fe40000004100 */
[----:B------:R-:W-:Y:S02]  /*1600*/  HADD2.F32 R39, -RZ, R0.H1_H1 ;  /* 0x30000000ff277230 */ /* 0x000fe40000004100 */
[----:B------:R-:W-:Y:S02]  /*1610*/  HADD2.F32 R93, -RZ, R48.H0_H0 ;  /* 0x20000030ff5d7230 */ /* 0x000fe40000004100 */
[----:B------:R-:W-:Y:S02]  /*1620*/  HADD2.F32 R100, -RZ, R61.H0_H0 ;  /* 0x2000003dff647230 */ /* 0x000fe40000004100 */
[----:B------:R-:W-:Y:S02]  /*1630*/  HADD2.F32 R0, -RZ, R56.H0_H0 ;  /* 0x20000038ff007230 */ /* 0x000fe40000004100 */
[----:B------:R-:W-:Y:S01]  /*1640*/  HADD2.F32 R63, -RZ, R33.H0_H0 ;  /* 0x20000021ff3f7230 */ /* 0x000fe20000004100 */
[----:B------:R-:W-:Y:S01]  /*1650*/  FFMA.FTZ R97, R93, R100, R97 ;  /* 0x000000645d617223 */ /* 0x000fe20000010061 */
[----:B------:R-:W-:-:S02]  /*1660*/  HADD2.F32 R48, -RZ, R48.H1_H1 ;  /* 0x30000030ff307230 */ /* 0x000fc40000004100 */
[----:B------:R-:W-:Y:S01]  /*1670*/  HADD2.F32 R56, -RZ, R56.H1_H1 ;  /* 0x30000038ff387230 */ /* 0x000fe20000004100 */
[----:B------:R-:W-:Y:S01]  /*1680*/  FFMA.FTZ R0, R0, R63, R98 ;  /* 0x0000003f00007223 */ /* 0x000fe20000010062 */
[----:B------:R-:W-:Y:S02]  /*1690*/  HADD2.F32 R61, -RZ, R61.H1_H1 ;  /* 0x3000003dff3d7230 */ /* 0x000fe40000004100 */
[----:B------:R-:W-:Y:S02]  /*16a0*/  HADD2.F32 R33, -RZ, R33.H1_H1 ;  /* 0x30000021ff217230 */ /* 0x000fe40000004100 */
[----:B------:R-:W-:Y:S01]  /*16b0*/  HADD2.F32 R95, -RZ, R52.H0_H0 ;  /* 0x20000034ff5f7230 */ /* 0x000fe20000004100 */
[----:B------:R-:W-:Y:S01]  /*16c0*/  FFMA.FTZ R97, R48, R61, R97 ;  /* 0x0000003d30617223 */ /* 0x000fe20000010061 */
[----:B------:R-:W-:Y:S01]  /*16d0*/  HADD2.F32 R102, -RZ, R64.H0_H0 ;  /* 0x20000040ff667230 */ /* 0x000fe20000004100 */
[----:B------:R-:W-:Y:S01]  /*16e0*/  FFMA.FTZ R56, R56, R33, R0 ;  /* 0x0000002138387223 */ /* 0x000fe20000010000 */
[----:B------:R-:W-:-:S02]  /*16f0*/  HADD2.F32 R58, -RZ, R58.H1_H1 ;  /* 0x3000003aff3a7230 */ /* 0x000fc40000004100 */
[----:B------:R-:W-:Y:S01]  /*1700*/  HADD2.F32 R0, -RZ, R54.H0_H0 ;  /* 0x20000036ff007230 */ /* 0x000fe20000004100 */
[----:B------:R-:W-:Y:S01]  /*1710*/  FFMA.FTZ R95, R95, R102, R99 ;  /* 0x000000665f5f7223 */ /* 0x000fe20000010063 */
[----:B------:R-:W-:Y:S01]  /*1720*/  HADD2.F32 R61, -RZ, R34.H0_H0 ;  /* 0x20000022ff3d7230 */ /* 0x000fe20000004100 */
[----:B------:R-:W-:Y:S01]  /*1730*/  FFMA.FTZ R58, R39, R58, R40 ;  /* 0x0000003a273a7223 */ /* 0x000fe20000010028 */
[----:B------:R-:W-:Y:S02]  /*1740*/  HADD2.F32 R52, -RZ, R52.H1_H1 ;  /* 0x30000034ff347230 */ /* 0x000fe40000004100 */
[----:B------:R-:W-:Y:S01]  /*1750*/  HADD2.F32 R93, -RZ, R64.H1_H1 ;  /* 0x30000040ff5d7230 */ /* 0x000fe20000004100 */
[----:B------:R-:W-:Y:S01]  /*1760*/  FFMA.FTZ R0, R0, R61, R56 ;  /* 0x0000003d00007223 */ /* 0x000fe20000010038 */
[----:B------:R-:W-:Y:S02]  /*1770*/  HADD2.F32 R33, -RZ, R45.H0_H0 ;  /* 0x2000002dff217230 */ /* 0x000fe40000004100 */
[----:B------:R-:W-:Y:S01]  /*1780*/  HADD2.F32 R54, -RZ, R54.H1_H1 ;  /* 0x30000036ff367230 */ /* 0x000fe20000004100 */
[----:B------:R-:W-:Y:S01]  /*1790*/  FFMA.FTZ R52, R52, R93, R95 ;  /* 0x0000005d34347223 */ /* 0x000fe2000001005f */
[----:B------:R-:W-:-:S02]  /*17a0*/  HADD2.F32 R40, -RZ, R59.H0_H0 ;  /* 0x2000003bff287230 */ /* 0x000fc40000004100 */
[----:B------:R-:W-:Y:S02]  /*17b0*/  HADD2.F32 R63, -RZ, R34.H1_H1 ;  /* 0x30000022ff3f7230 */ /* 0x000fe40000004100 */
[--C-:B------:R-:W-:Y:S01]  /*17c0*/  HADD2.F32 R94, -RZ, R38.reuse.H0_H0 ;  /* 0x20000026ff5e7230 */ /* 0x100fe20000004100 */
[----:B------:R-:W-:Y:S01]  /*17d0*/  FFMA.FTZ R40, R33, R40, R58 ;  /* 0x0000002821287223 */ /* 0x000fe2000001003a */
[----:B------:R-:W-:Y:S01]  /*17e0*/  HADD2.F32 R53, -RZ, R38.H1_H1 ;  /* 0x30000026ff357230 */ /* 0x000fe20000004100 */
[----:B------:R-:W-:Y:S01]  /*17f0*/  FFMA.FTZ R54, R54, R63, R0 ;  /* 0x0000003f36367223 */ /* 0x000fe20000010000 */
[----:B------:R-:W-:Y:S02]  /*1800*/  HADD2.F32 R38, -RZ, R49.H0_H0 ;  /* 0x20000031ff267230 */ /* 0x000fe40000004100 */
[----:B------:R-:W-:Y:S02]  /*1810*/  HADD2.F32 R93, -RZ, R62.H0_H0 ;  /* 0x2000003eff5d7230 */ /* 0x000fe40000004100 */
[----:B------:R-:W-:-:S02]  /*1820*/  HADD2.F32 R39, -RZ, R55.H0_H0 ;  /* 0x20000037ff277230 */ /* 0x000fc40000004100 */
[----:B------:R-:W-:Y:S01]  /*1830*/  HADD2.F32 R48, -RZ, R65.H0_H0 ;  /* 0x20000041ff307230 */ /* 0x000fe20000004100 */
[----:B------:R-:W-:Y:S01]  /*1840*/  FFMA.FTZ R93, R38, R93, R97 ;  /* 0x0000005d265d7223 */ /* 0x000fe20000010061 */
[----:B------:R-:W-:Y:S02]  /*1850*/  HADD2.F32 R0, -RZ, R57.H0_H0 ;  /* 0x20000039ff007230 */ /* 0x000fe40000004100 */
[----:B------:R-:W-:Y:S01]  /*1860*/  HADD2.F32 R33, -RZ, R42.H0_H0 ;  /* 0x2000002aff217230 */ /* 0x000fe20000004100 */
[----:B------:R-:W-:Y:S01]  /*1870*/  FFMA.FTZ R39, R39, R48, R52 ;  /* 0x0000003027277223 */ /* 0x000fe20000010034 */
[----:B------:R-:W-:Y:S02]  /*1880*/  HADD2.F32 R45, -RZ, R45.H1_H1 ;  /* 0x3000002dff2d7230 */ /* 0x000fe40000004100 */
[----:B------:R-:W-:Y:S01]  /*1890*/  HADD2.F32 R49, -RZ, R49.H1_H1 ;  /* 0x30000031ff317230 */ /* 0x000fe20000004100 */
[----:B------:R-:W-:Y:S01]  /*18a0*/  FFMA.FTZ R0, R0, R33, R54 ;  /* 0x0000002100007223 */ /* 0x000fe20000010036 */
[----:B------:R-:W-:-:S02]  /*18b0*/  HADD2.F32 R55, -RZ, R55.H1_H1 ;  /* 0x30000037ff377230 */ /* 0x000fc40000004100 */
[----:B------:R-:W-:Y:S02]  /*18c0*/  HADD2.F32 R57, -RZ, R57.H1_H1 ;  /* 0x30000039ff397230 */ /* 0x000fe40000004100 */
[----:B------:R-:W-:Y:S02]  /*18d0*/  HADD2.F32 R34, -RZ, R59.H1_H1 ;  /* 0x3000003bff227230 */ /* 0x000fe40000004100 */
[----:B------:R-:W-:Y:S02]  /*18e0*/  HADD2.F32 R62, -RZ, R62.H1_H1 ;  /* 0x3000003eff3e7230 */ /* 0x000fe40000004100 */
[----:B------:R-:W-:Y:S01]  /*18f0*/  HADD2.F32 R38, -RZ, R65.H1_H1 ;  /* 0x30000041ff267230 */ /* 0x000fe20000004100 */
[----:B------:R-:W-:Y:S01]  /*1900*/  FFMA.FTZ R34, R45, R34, R40 ;  /* 0x000000222d227223 */ /* 0x000fe20000010028 */
[----:B------:R-:W-:Y:S01]  /*1910*/  HADD2.F32 R42, -RZ, R42.H1_H1 ;  /* 0x3000002aff2a7230 */ /* 0x000fe20000004100 */
[----:B------:R-:W-:Y:S01]  /*1920*/  FFMA.FTZ R49, R49, R62, R93 ;  /* 0x0000003e31317223 */ /* 0x000fe2000001005d */
        /* <DEDUP_REMOVED lines=8> */
[--C-:B------:R-:W-:Y:S02]  /*19b0*/  HADD2.F32 R24, -RZ, R26.reuse.H0_H0 ;  /* 0x2000001aff187230 */ /* 0x100fe40000004100 */
[----:B------:R-:W-:Y:S02]  /*19c0*/  HADD2.F32 R85, -RZ, R26.H1_H1 ;  /* 0x3000001aff557230 */ /* 0x000fe40000004100 */
        /* <DEDUP_REMOVED lines=10> */
[----:B------:R-:W-:Y:S02]  /*1a70*/  HADD2.F32 R35, -RZ, R20.H0_H0 ;  /* 0x20000014ff237230 */ /* 0x000fe40000004100 */
[----:B------:R-:W-:Y:S02]  /*1a80*/  HADD2.F32 R68, -RZ, R4.H0_H0 ;  /* 0x20000004ff447230 */ /* 0x000fe40000004100 */
[----:B------:R-:W-:-:S02]  /*1a90*/  HADD2.F32 R7, -RZ, R16.H0_H0 ;  /* 0x20000010ff077230 */ /* 0x000fc40000004100 */
[----:B------:R-:W-:Y:S01]  /*1aa0*/  HADD2.F32 R27, -RZ, R12.H0_H0 ;  /* 0x2000000cff1b7230 */ /* 0x000fe20000004100 */
[----:B------:R-:W-:Y:S01]  /*1ab0*/  FFMA.FTZ R34, R35, R68, R34 ;  /* 0x0000004423227223 */ /* 0x000fe20000010022 */
[----:B------:R-:W-:Y:S01]  /*1ac0*/  HADD2.F32 R31, -RZ, R8.H0_H0 ;  /* 0x20000008ff1f7230 */ /* 0x000fe20000004100 */
[----:B------:R-:W-:Y:S01]  /*1ad0*/  FFMA.FTZ R7, R7, R82, R49 ;  /* 0x0000005207077223 */ /* 0x000fe20000010031 */
[----:B------:R-:W-:Y:S01]  /*1ae0*/  HADD2.F32 R43, -RZ, R20.H1_H1 ;  /* 0x30000014ff2b7230 */ /* 0x000fe20000004100 */
[----:B------:R-:W-:Y:S01]  /*1af0*/  FFMA.FTZ R27, R27, R88, R38 ;  /* 0x000000581b1b7223 */ /* 0x000fe20000010026 */
[----:B------:R-:W-:Y:S01]  /*1b00*/  HADD2.F32 R4, -RZ, R4.H1_H1 ;  /* 0x30000004ff047230 */ /* 0x000fe20000004100 */
[----:B------:R-:W-:Y:S01]  /*1b10*/  FFMA.FTZ R0, R31, R92, R0 ;  /* 0x0000005c1f007223 */ /* 0x000fe20000010000 */
[----:B------:R-:W-:Y:S02]  /*1b20*/  HADD2.F32 R74, -RZ, R16.H1_H1 ;  /* 0x30000010ff4a7230 */ /* 0x000fe40000004100 */
[----:B------:R-:W-:Y:S01]  /*1b30*/  HADD2.F32 R50, -RZ, R12.H1_H1 ;  /* 0x3000000cff327230 */ /* 0x000fe20000004100 */
[----:B------:R-:W-:Y:S01]  /*1b40*/  FFMA.FTZ R4, R43, R4, R34 ;  /* 0x000000042b047223 */ /* 0x000fe20000010022 */
[----:B------:R-:W-:Y:S01]  /*1b50*/  HADD2.F32 R8, -RZ, R8.H1_H1 ;  /* 0x30000008ff087230 */ /* 0x000fe20000004100 */
[----:B------:R-:W-:Y:S01]  /*1b60*/  FFMA.FTZ R7, R74, R83, R7 ;  /* 0x000000534a077223 */ /* 0x000fe20000010007 */
[----:B------:R-:W-:Y:S01]  /*1b70*/  HADD2.F32 R20, -RZ, R21.H0_H0 ;  /* 0x20000015ff147230 */ /* 0x000fe20000004100 */
[----:B------:R-:W-:Y:S01]  /*1b80*/  FFMA.FTZ R27, R50, R89, R27 ;  /* 0x00000059321b7223 */ /* 0x000fe2000001001b */
[----:B------:R-:W-:Y:S01]  /*1b90*/  HADD2.F32 R69, -RZ, R5.H0_H0 ;  /* 0x20000005ff457230 */ /* 0x000fe20000004100 */
[----:B------:R-:W-:Y:S01]  /*1ba0*/  FFMA.FTZ R0, R8, R41, R0 ;  /* 0x0000002908007223 */ /* 0x000fe20000010000 */
        /* <DEDUP_REMOVED lines=44> */
[----:B------:R-:W-:Y:S01]  /*1e70*/  HADD2.F32 R15, -RZ, R15.H1_H1 ;  /* 0x3000000fff0f7230 */ /* 0x000fe20000004100 */
[----:B------:R-:W-:Y:S01]  /*1e80*/  FFMA.FTZ R4, R23, R72, R4 ;  /* 0x0000004817047223 */ /* 0x000fe20000010004 */
[----:B------:R-:W-:Y:S01]  /*1e90*/  HADD2.F32 R11, -RZ, R11.H1_H1 ;  /* 0x3000000bff0b7230 */ /* 0x000fe20000004100 */
[----:B------:R-:W-:-:S02]  /*1ea0*/  FFMA.FTZ R7, R19, R26, R7 ;  /* 0x0000001a13077223 */ /* 0x000fc40000010007 */
[----:B------:R-:W-:Y:S01]  /*1eb0*/  FFMA.FTZ R12, R15, R30, R12 ;  /* 0x0000001e0f0c7223 */ /* 0x000fe2000001000c */
[----:B------:R-:W0:Y:S01]  /*1ec0*/  SHFL.BFLY PT, R5, R4, 0x8, 0x1f ;  /* 0x0d001f0004057f89 */ /* 0x000e2200000e0000 */
[----:B------:R-:W-:-:S03]  /*1ed0*/  FFMA.FTZ R32, R11, R32, R0 ;  /* 0x000000200b207223 */ /* 0x000fc60000010000 */
[----:B------:R-:W1:Y:S04]  /*1ee0*/  SHFL.BFLY PT, R0, R7, 0x8, 0x1f ;  /* 0x0d001f0007007f89 */ /* 0x000e6800000e0000 */
[----:B------:R-:W2:Y:S04]  /*1ef0*/  SHFL.BFLY PT, R9, R12, 0x8, 0x1f ;  /* 0x0d001f000c097f89 */ /* 0x000ea800000e0000 */
[----:B------:R-:W3:Y:S01]  /*1f00*/  SHFL.BFLY PT, R11, R32, 0x8, 0x1f ;  /* 0x0d001f00200b7f89 */ /* 0x000ee200000e0000 */
[----:B0-----:R-:W-:Y:S02]  /*1f10*/  FADD.FTZ R5, R4, R5 ;  /* 0x0000000504057221 */ /* 0x001fe40000010000 */
[----:B-1----:R-:W-:-:S03]  /*1f20*/  FADD.FTZ R6, R7, R0 ;  /* 0x0000000007067221 */ /* 0x002fc60000010000 */
[----:B------:R-:W0:Y:S01]  /*1f30*/  SHFL.BFLY PT, R0, R5, 0x4, 0x1f ;  /* 0x0c801f0005007f89 */ /* 0x000e2200000e0000 */
[----:B--2---:R-:W-:-:S03]  /*1f40*/  FADD.FTZ R8, R12, R9 ;  /* 0x000000090c087221 */ /* 0x004fc60000010000 */
[----:B------:R-:W1:Y:S01]  /*1f50*/  SHFL.BFLY PT, R9, R6, 0x4, 0x1f ;  /* 0x0c801f0006097f89 */ /* 0x000e6200000e0000 */
[----:B---3--:R-:W-:-:S03]  /*1f60*/  FADD.FTZ R13, R32, R11 ;  /* 0x0000000b200d7221 */ /* 0x008fc60000010000 */
[----:B------:R-:W2:Y:S04]  /*1f70*/  SHFL.BFLY PT, R11, R8, 0x4, 0x1f ;  /* 0x0c801f00080b7f89 */ /* 0x000ea800000e0000 */
[----:B------:R-:W3:Y:S01]  /*1f80*/  SHFL.BFLY PT, R4, R13, 0x4, 0x1f ;  /* 0x0c801f000d047f89 */ /* 0x000ee200000e0000 */
[----:B0-----:R-:W-:Y:S02]  /*1f90*/  FADD.FTZ R0, R5, R0 ;  /* 0x0000000005007221 */ /* 0x001fe40000010000 */
[----:B-1----:R-:W-:-:S03]  /*1fa0*/  FADD.FTZ R9, R6, R9 ;  /* 0x0000000906097221 */ /* 0x002fc60000010000 */
[----:B------:R-:W0:Y:S01]  /*1fb0*/  SHFL.BFLY PT, R7, R0, 0x2, 0x1f ;  /* 0x0c401f0000077f89 */ /* 0x000e2200000e0000 */
[----:B--2---:R-:W-:Y:S02]  /*1fc0*/  FADD.FTZ R11, R8, R11 ;  /* 0x0000000b080b7221 */ /* 0x004fe40000010000 */
[----:B---3--:R-:W-:-:S03]  /*1fd0*/  FADD.FTZ R12, R13, R4 ;  /* 0x000000040d0c7221 */ /* 0x008fc60000010000 */
[----:B------:R-:W1:Y:S04]  /*1fe0*/  SHFL.BFLY PT, R10, R11, 0x2, 0x1f ;  /* 0x0c401f000b0a7f89 */ /* 0x000e6800000e0000 */
[----:B------:R-:W2:Y:S04]  /*1ff0*/  SHFL.BFLY PT, R4, R9, 0x2, 0x1f ;  /* 0x0c401f0009047f89 */ /* 0x000ea800000e0000 */
[----:B------:R-:W3:Y:S01]  /*2000*/  SHFL.BFLY PT, R15, R12, 0x2, 0x1f ;  /* 0x0c401f000c0f7f89 */ /* 0x000ee200000e0000 */
[----:B0-----:R-:W-:Y:S02]  /*2010*/  FADD.FTZ R7, R0, R7 ;  /* 0x0000000700077221 */ /* 0x001fe40000010000 */
[----:B-1----:R-:W-:-:S02]  /*2020*/  FADD.FTZ R10, R11, R10 ;  /* 0x0000000a0b0a7221 */ /* 0x002fc40000010000 */
[----:B--2---:R-:W-:-:S03]  /*2030*/  FADD.FTZ R5, R9, R4 ;  /* 0x0000000409057221 */ /* 0x004fc60000010000 */
[----:B------:R-:W0:Y:S01]  /*2040*/  SHFL.BFLY PT, R13, R10, 0x1, 0x1f ;  /* 0x0c201f000a0d7f89 */ /* 0x000e2200000e0000 */
[----:B---3--:R-:W-:-:S03]  /*2050*/  FADD.FTZ R15, R12, R15 ;  /* 0x0000000f0c0f7221 */ /* 0x008fc60000010000 */
[----:B------:R-:W1:Y:S04]  /*2060*/  SHFL.BFLY PT, R4, R7, 0x1, 0x1f ;  /* 0x0c201f0007047f89 */ /* 0x000e6800000e0000 */
[----:B------:R-:W2:Y:S04]  /*2070*/  SHFL.BFLY PT, R6, R5, 0x1, 0x1f ;  /* 0x0c201f0005067f89 */ /* 0x000ea800000e0000 */
[----:B------:R-:W3:Y:S01]  /*2080*/  SHFL.BFLY PT, R0, R15, 0x1, 0x1f ;  /* 0x0c201f000f007f89 */ /* 0x000ee200000e0000 */
[----:B0-----:R-:W-:Y:S02]  /*2090*/  FADD.FTZ R9, R10, R13 ;  /* 0x0000000d0a097221 */ /* 0x001fe40000010000 */
[----:B-1----:R-:W-:-:S02]  /*20a0*/  FADD.FTZ R8, R7, R4 ;  /* 0x0000000407087221 */ /* 0x002fc40000010000 */
[----:B--2---:R-:W-:Y:S02]  /*20b0*/  FADD.FTZ R6, R5, R6 ;  /* 0x0000000605067221 */ /* 0x004fe40000010000 */
[----:B---3--:R-:W-:Y:S01]  /*20c0*/  FADD.FTZ R11, R15, R0 ;  /* 0x000000000f0b7221 */ /* 0x008fe20000010000 */
[----:B------:R-:W-:Y:S05]  /*20d0*/  @P0 BRA `(.L_x_997) ;  /* 0x000001b000000947 */ /* 0x000fea0003800000 */
[----:B------:R-:W-:Y:S01]  /*20e0*/  ULDC.64 UR16, c[0x0][0x1c8] ;  /* 0x0000720000107ab9 */ /* 0x000fe20000000a00 */
[----:B------:R-:W-:Y:S01]  /*20f0*/  ISETP.GE.AND P0, PT, R79, UR8, PT ;  /* 0x000000084f007c0c */ /* 0x000fe2000bf06270 */
[----:B------:R-:W-:Y:S01]  /*2100*/  USHF.R.S32.HI UR5, URZ, 0x1f, UR4 ;  /* 0x0000001f3f057899 */ /* 0x000fe20008011404 */
[----:B------:R-:W-:Y:S01]  /*2110*/  ISETP.GE.AND P3, PT, R2, UR8, PT ;  /* 0x0000000802007c0c */ /* 0x000fe2000bf66270 */
[----:B------:R-:W-:Y:S01]  /*2120*/  UIMAD UR9, UR15, UR16, URZ ;  /* 0x000000100f0972a4 */ /* 0x000fe2000f8e023f */
[----:B------:R-:W-:Y:S01]  /*2130*/  ISETP.GE.AND P2, PT, R76, UR8, PT ;  /* 0x000000084c007c0c */ /* 0x000fe2000bf46270 */
[----:B------:R-:W-:Y:S01]  /*2140*/  UIMAD.WIDE.U32 UR6, UR12, UR16, UR4 ;  /* 0x000000100c0672a5 */ /* 0x000fe2000f8e0004 */
[----:B------:R-:W-:Y:S01]  /*2150*/  FSEL R11, R11, RZ, !P0 ;  /* 0x000000ff0b0b7208 */ /* 0x000fe20004000000 */
[----:B------:R-:W-:Y:S01]  /*2160*/  UIMAD UR9, UR12, UR17, UR9 ;  /* 0x000000110c0972a4 */ /* 0x000fe2000f8e0209 */
[----:B------:R-:W-:-:S02]  /*2170*/  FSEL R7, R6, RZ, !P2 ;  /* 0x000000ff06077208 */ /* 0x000fc40005000000 */
[----:B------:R-:W-:Y:S02]  /*2180*/  ULDC.64 UR16, c[0x0][0x1d0] ;  /* 0x0000740000107ab9 */ /* 0x000fe40000000a00 */
[----:B------:R-:W-:Y:S02]  /*2190*/  UIADD3 UR7, UR7, UR9, URZ ;  /* 0x0000000907077290 */ /* 0x000fe4000fffe03f */
[----:B------:R-:W-:Y:S02]  /*21a0*/  UIMAD UR5, UR18, UR16, URZ ;  /* 0x00000010120572a4 */ /* 0x000fe4000f8e023f */
[----:B------:R-:W-:Y:S02]  /*21b0*/  UIMAD.WIDE.U32 UR6, UR14, UR16, UR6 ;  /* 0x000000100e0672a5 */ /* 0x000fe4000f8e0006 */
[----:B------:R-:W-:-:S04]  /*21c0*/  UIMAD UR5, UR14, UR17, UR5 ;  /* 0x000000110e0572a4 */ /* 0x000fc8000f8e0205 */
[----:B------:R-:W-:Y:S02]  /*21d0*/  IADD3 R0, P1, R2, UR6, RZ ;  /* 0x0000000602007c10 */ /* 0x000fe4000ff3e0ff */
[----:B------:R-:W-:Y:S02]  /*21e0*/  MOV R5, UR5 ;  /* 0x0000000500057c02 */ /* 0x000fe40008000f00 */
[----:B------:R-:W-:Y:S02]  /*21f0*/  LEA R4, P4, R0, c[0x0][0x1b0], 0x2 ;  /* 0x00006c0000047a11 */ /* 0x000fe400078810ff */
[----:B------:R-:W-:Y:S02]  /*2200*/  IADD3.X R3, R3, UR7, R5, P1, !PT ;  /* 0x0000000703037c10 */ /* 0x000fe40008ffe405 */
[----:B------:R-:W-:Y:S02]  /*2210*/  ISETP.GE.AND P1, PT, R78, UR8, PT ;  /* 0x000000084e007c0c */ /* 0x000fe4000bf26270 */
[----:B------:R-:W-:-:S02]  /*2220*/  LEA.HI.X R5, R0, c[0x0][0x1b4], R3, 0x2, P4 ;  /* 0x00006d0000057a11 */ /* 0x000fc400020f1403 */
[----:B------:R-:W-:Y:S02]  /*2230*/  FSEL R3, R8, RZ, !P3 ;  /* 0x000000ff08037208 */ /* 0x000fe40005800000 */
[----:B------:R-:W-:Y:S01]  /*2240*/  FSEL R9, R9, RZ, !P1 ;  /* 0x000000ff09097208 */ /* 0x000fe20004800000 */
[----:B------:R0:W-:Y:S04]  /*2250*/  STG.E [R4.64+0x40], R7 ;  /* 0x0000400704007986 */ /* 0x0001e8000c10190a */
[----:B------:R0:W-:Y:S04]  /*2260*/  STG.E [R4.64], R3 ;  /* 0x0000000304007986 */ /* 0x0001e8000c10190a */
[----:B------:R0:W-:Y:S04]  /*2270*/  STG.E [R4.64+0x80], R9 ;  /* 0x0000800904007986 */ /* 0x0001e8000c10190a */
[----:B------:R0:W-:Y:S02]  /*2280*/  STG.E [R4.64+0xc0], R11 ;  /* 0x0000c00b04007986 */ /* 0x0001e4000c10190a */
.L_x_997:
[----:B------:R-:W-:Y:S05]  /*2290*/  BSYNC B0 ;  /* 0x0000000000007941 */ /* 0x000fea0003800000 */
.L_x_996:
[----:B------:R-:W-:Y:S01]  /*22a0*/  ULDC UR5, c[0x0][0x168] ;  /* 0x00005a0000057ab9 */ /* 0x000fe20000000800 */
[----:B------:R-:W-:Y:S01]  /*22b0*/  BSSY B0, `(.L_x_998) ;  /* 0x0000020000007945 */ /* 0x000fe20003800000 */
[----:B------:R-:W-:-:S04]  /*22c0*/  UIADD3 UR5, UR5, 0x3f, URZ ;  /* 0x0000003f05057890 */ /* 0x000fc8000fffe03f */
[----:B------:R-:W-:Y:S02]  /*22d0*/  USHF.R.S32.HI UR6, URZ, 0x1f, UR5 ;  /* 0x0000001f3f067899 */ /* 0x000fe40008011405 */
[----:B------:R-:W-:Y:S02]  /*22e0*/  UIMAD UR7, UR13, -0x40, UR5 ;  /* 0xffffffc00d0778a4 */ /* 0x000fe4000f8e0205 */
[----:B------:R-:W-:-:S04]  /*22f0*/  ULEA.HI UR6, UR6, UR5, URZ, 0x6 ;  /* 0x0000000506067291 */ /* 0x000fc8000f8f303f */
[----:B------:R-:W-:-:S04]  /*2300*/  ULOP3.LUT UR6, UR6, 0xffffffc0, URZ, 0xc0, !UPT ;  /* 0xffffffc006067892 */ /* 0x000fc8000f8ec03f */
[----:B------:R-:W-:-:S06]  /*2310*/  UIADD3 UR6, UR7, UR6, -UR5 ;  /* 0x0000000607067290 */ /* 0x000fcc000fffe805 */
[----:B------:R-:W-:-:S04]  /*2320*/  ISETP.GE.AND P0, PT, R46, UR6, PT ;  /* 0x000000062e007c0c */ /* 0x000fc8000bf06270 */
[----:B------:R-:W-:-:S13]  /*2330*/  ISETP.GT.OR P0, PT, R46, 0x3f, P0 ;  /* 0x0000003f2e00780c */ /* 0x000fda0000704670 */
[----:B------:R-:W-:Y:S05]  /*2340*/  @P0 BRA `(.L_x_999) ;  /* 0x0000016000000947 */ /* 0x000fea0003800000 */
[----:B0-----:R-:W-:Y:S01]  /*2350*/  IMAD.U32 R3, RZ, RZ, UR4 ;  /* 0x00000004ff037e24 */ /* 0x001fe2000f8e00ff */
[----:B------:R-:W-:Y:S01]  /*2360*/  SHF.R.S32.HI R0, RZ, 0x1f, R46 ;  /* 0x0000001fff007819 */ /* 0x000fe2000001142e */
[----:B------:R-:W-:Y:S01]  /*2370*/  ULDC.64 UR6, c[0x0][0x1f8] ;  /* 0x00007e0000067ab9 */ /* 0x000fe20000000a00 */
[----:B------:R-:W-:Y:S01]  /*2380*/  IADD3 R2, P0, R46, UR4, RZ ;  /* 0x000000042e027c10 */ /* 0x000fe2000ff1e0ff */
[----:B------:R-:W-:Y:S01]  /*2390*/  UIMAD UR5, UR15, UR6, URZ ;  /* 0x000000060f0572a4 */ /* 0x000fe2000f8e023f */
[----:B------:R-:W-:Y:S02]  /*23a0*/  MOV R5, UR12 ;  /* 0x0000000c00057c02 */ /* 0x000fe40008000f00 */
[----:B------:R-:W-:Y:S01]  /*23b0*/  LEA.HI.X.SX32 R3, R3, R0, 0x1, P0 ;  /* 0x0000000003037211 */ /* 0x000fe200000f0eff */
[----:B------:R-:W-:Y:S01]  /*23c0*/  UIMAD UR5, UR12, UR7, UR5 ;  /* 0x000000070c0572a4 */ /* 0x000fe2000f8e0205 */
[C---:B------:R-:W-:Y:S01]  /*23d0*/  FMUL.FTZ R0, R77.reuse, 1.4426950216293334961 ;  /* 0x3fb8aa3b4d007820 */ /* 0x040fe20000410000 */
[----:B------:R-:W-:Y:S01]  /*23e0*/  FSETP.NEU.FTZ.AND P0, PT, R77, -INF , PT ;  /* 0xff8000004d00780b */ /* 0x000fe20003f1d000 */
[----:B------:R-:W-:Y:S01]  /*23f0*/  ULDC.64 UR6, c[0x0][0x200] ;  /* 0x0000800000067ab9 */ /* 0x000fe20000000a00 */
[----:B------:R-:W-:Y:S01]  /*2400*/  IMAD.WIDE.U32 R2, R5, c[0x0][0x1f8], R2 ;  /* 0x00007e0005027a25 */ /* 0x000fe200078e0002 */
[----:B------:R-:W-:Y:S01]  /*2410*/  UIMAD UR6, UR18, UR6, URZ ;  /* 0x00000006120672a4 */ /* 0x000fe2000f8e023f */
[----:B------:R-:W-:-:S03]  /*2420*/  MOV R5, UR14 ;  /* 0x0000000e00057c02 */ /* 0x000fc60008000f00 */
[----:B------:R-:W-:Y:S01]  /*2430*/  IADD3 R3, R3, UR5, RZ ;  /* 0x0000000503037c10 */ /* 0x000fe2000fffe0ff */
[----:B------:R-:W-:-:S04]  /*2440*/  UIMAD UR6, UR14, UR7, UR6 ;  /* 0x000000070e0672a4 */ /* 0x000fc8000f8e0206 */
[----:B------:R-:W-:-:S05]  /*2450*/  IMAD.WIDE.U32 R2, R5, c[0x0][0x200], R2 ;  /* 0x0000800005027a25 */ /* 0x000fca00078e0002 */
[----:B------:R-:W-:Y:S02]  /*2460*/  IADD3 R3, R3, UR6, RZ ;  /* 0x0000000603037c10 */ /* 0x000fe4000fffe0ff */
[----:B------:R-:W-:-:S04]  /*2470*/  LEA R4, P1, R2, c[0x0][0x1f0], 0x2 ;  /* 0x00007c0002047a11 */ /* 0x000fc800078210ff */
[----:B------:R-:W-:Y:S02]  /*2480*/  LEA.HI.X R5, R2, c[0x0][0x1f4], R3, 0x2, P1 ;  /* 0x00007d0002057a11 */ /* 0x000fe400008f1403 */
[----:B------:R-:W-:-:S05]  /*2490*/  FSEL R3, R0, RZ, P0 ;  /* 0x000000ff00037208 */ /* 0x000fca0000000000 */
[----:B------:R0:W-:Y:S02]  /*24a0*/  STG.E [R4.64], R3 ;  /* 0x0000000304007986 */ /* 0x0001e4000c10190a */
.L_x_999:
[----:B------:R-:W-:Y:S05]  /*24b0*/  BSYNC B0 ;  /* 0x0000000000007941 */ /* 0x000fea0003800000 */
.L_x_998:
[----:B------:R-:W-:Y:S01]  /*24c0*/  USHF.L.U32 UR5, UR13, 0xe, URZ ;  /* 0x0000000e0d057899 */ /* 0x000fe2000800063f */
[----:B------:R-:W-:Y:S01]  /*24d0*/  IMAD.SHL.U32 R2, R46, 0x4, RZ ;  /* 0x000000042e027824 */ /* 0x000fe200078e00ff */
[----:B------:R-:W-:Y:S01]  /*24e0*/  ULDC.64 UR6, c[0x0][0x220] ;  /* 0x0000880000067ab9 */ /* 0x000fe20000000a00 */
[----:B0-----:R-:W-:-:S03]  /*24f0*/  MOV R5, UR12 ;  /* 0x0000000c00057c02 */ /* 0x001fc60008000f00 */
[----:B------:R-:W-:Y:S02]  /*2500*/  SHF.R.S32.HI R0, RZ, 0x1f, R2 ;  /* 0x0000001fff007819 */ /* 0x000fe40000011402 */
[----:B------:R-:W-:Y:S02]  /*2510*/  IADD3 R2, P0, R2, UR5, RZ ;  /* 0x0000000502027c10 */ /* 0x000fe4000ff1e0ff */
[----:B------:R-:W-:Y:S01]  /*2520*/  MOV R3, UR5 ;  /* 0x0000000500037c02 */ /* 0x000fe20008000f00 */
[----:B------:R-:W-:-:S03]  /*2530*/  UIMAD UR5, UR15, UR6, URZ ;  /* 0x000000060f0572a4 */ /* 0x000fc6000f8e023f */
[----:B------:R-:W-:Y:S01]  /*2540*/  LEA.HI.X.SX32 R3, R3, R0, 0x1, P0 ;  /* 0x0000000003037211 */ /* 0x000fe200000f0eff */
[----:B------:R-:W-:Y:S01]  /*2550*/  UIMAD UR5, UR12, UR7, UR5 ;  /* 0x000000070c0572a4 */ /* 0x000fe2000f8e0205 */
[----:B------:R-:W-:Y:S02]  /*2560*/  ISETP.NE.U32.AND P0, PT, RZ, c[0x0][0x238], PT ;  /* 0x00008e00ff007a0c */ /* 0x000fe40003f05070 */
[----:B------:R-:W-:Y:S01]  /*2570*/  ULDC.64 UR6, c[0x0][0x228] ;  /* 0x00008a0000067ab9 */ /* 0x000fe20000000a00 */
[----:B------:R-:W-:Y:S01]  /*2580*/  IMAD.WIDE.U32 R2, R5, c[0x0][0x220], R2 ;  /* 0x0000880005027a25 */ /* 0x000fe200078e0002 */
[----:B------:R-:W-:Y:S01]  /*2590*/  UIMAD UR6, UR18, UR6, URZ ;  /* 0x00000006120672a4 */ /* 0x000fe2000f8e023f */
[----:B------:R-:W-:Y:S02]  /*25a0*/  ISETP.NE.AND.EX P0, PT, RZ, c[0x0][0x23c], PT, P0 ;  /* 0x00008f00ff007a0c */ /* 0x000fe40003f05300 */
[----:B------:R-:W-:Y:S01]  /*25b0*/  IMAD.U32 R5, RZ, RZ, UR14 ;  /* 0x0000000eff057e24 */ /* 0x000fe2000f8e00ff */
[----:B------:R-:W-:Y:S01]  /*25c0*/  IADD3 R3, R3, UR5, RZ ;  /* 0x0000000503037c10 */ /* 0x000fe2000fffe0ff */
[----:B------:R-:W-:Y:S01]  /*25d0*/  UIMAD UR6, UR14, UR7, UR6 ;  /* 0x000000070e0672a4 */ /* 0x000fe2000f8e0206 */
[----:B------:R-:W-:-:S03]  /*25e0*/  ISETP.NE.OR P0, PT, R46, RZ, !P0 ;  /* 0x000000ff2e00720c */ /* 0x000fc60004705670 */
[----:B------:R-:W-:-:S05]  /*25f0*/  IMAD.WIDE.U32 R2, R5, c[0x0][0x228], R2 ;  /* 0x00008a0005027a25 */ /* 0x000fca00078e0002 */
[----:B------:R-:W-:Y:S02]  /*2600*/  IADD3 R3, R3, UR6, RZ ;  /* 0x0000000603037c10 */ /* 0x000fe4000fffe0ff */
[----:B------:R-:W-:-:S04]  /*2610*/  LEA R4, P1, R2, c[0x0][0x208], 0x2 ;  /* 0x0000820002047a11 */ /* 0x000fc800078210ff */
[----:B------:R-:W-:-:S05]  /*2620*/  LEA.HI.X R5, R2, c[0x0][0x20c], R3, 0x2, P1 ;  /* 0x0000830002057a11 */ /* 0x000fca00008f1403 */
[----:B------:R0:W-:Y:S04]  /*2630*/  STG.E.128 [R4.64], RZ ;  /* 0x000000ff04007986 */ /* 0x0001e8000c101d0a */
[----:B------:R0:W-:Y:S04]  /*2640*/  STG.E.128 [R4.64+0x1000], RZ ;  /* 0x001000ff04007986 */ /* 0x0001e8000c101d0a */
        /* <DEDUP_REMOVED lines=15> */
[----:B------:R-:W-:Y:S02]  /*2740*/  ULDC UR4, c[0x0][0x230] ;  /* 0x00008c0000047ab9 */ /* 0x000fe40000000800 */
[----:B------:R-:W-:-:S02]  /*2750*/  UIMAD UR4, UR13, UR4, UR14 ;  /* 0x000000040d0472a4 */ /* 0x000fc4000f8e020e */
[----:B------:R-:W-:Y:S02]  /*2760*/  ULDC UR6, c[0x0][0x170] ;  /* 0x00005c0000067ab9 */ /* 0x000fe40000000800 */
[----:B------:R-:W-:Y:S02]  /*2770*/  UIMAD UR6, UR4, UR6, UR12 ;  /* 0x00000006040672a4 */ /* 0x000fe4000f8e020c */
[----:B------:R-:W-:Y:S02]  /*2780*/  UMOV UR7, 0x4 ;  /* 0x0000000400077882 */ /* 0x000fe40000000000 */
[----:B------:R-:W-:Y:S02]  /*2790*/  ULDC.64 UR4, c[0x0][0x238] ;  /* 0x00008e0000047ab9 */ /* 0x000fe40000000a00 */
[----:B------:R-:W-:-:S06]  /*27a0*/  UIMAD.WIDE UR4, UR6, UR7, UR4 ;  /* 0x00000007060472a5 */ /* 0x000fcc000f8e0204 */
[----:B------:R-:W-:Y:S02]  /*27b0*/  MOV R2, UR4 ;  /* 0x0000000400027c02 */ /* 0x000fe40008000f00 */
[----:B------:R-:W-:-:S05]  /*27c0*/  MOV R3, UR5 ;  /* 0x0000000500037c02 */ /* 0x000fca0008000f00 */
[----:B------:R-:W-:Y:S01]  /*27d0*/  STG.E [R2.64], RZ ;  /* 0x000000ff02007986 */ /* 0x000fe2000c10190a */
[----:B------:R-:W-:Y:S05]  /*27e0*/  EXIT ;  /* 0x000000000000794d */ /* 0x000fea0003800000 */
.L_x_1000:
        /* <DEDUP_REMOVED lines=9> */
.L_x_1171:


//--------------------- .text._ZN7cutlass13device_kernelIN5flash19enable_sm80_to_sm89INS1_16FlashAttnBwdSm80INS1_25CollectiveMainloopBwdSm80ILi1ELi1EN4cute5tupleIJNS5_1CILi64EEES8_NS7_ILi256EEEEEENS_6half_tEfNS_4arch4Sm80ELb1ELb0ELb1ELb1ELb0ELb0ELb0ELb0ELi2ELi4ELi2ELi2ELb0EEENS1_21CollectiveEpilogueBwdISA_SB_SD_Li256ELb1ELb0ELi4EEENS1_25SingleTileBwdLPTSchedulerILb1ELi64ELb0EEEEEEEEEvNT_6ParamsE --------------------------
	.section	.text._ZN7cutlass13device_kernelIN5flash19enable_sm80_to_sm89INS1_16FlashAttnBwdSm80INS1_25CollectiveMainloopBwdSm80ILi1ELi1EN4cute5tupleIJNS5_1CILi64EEES8_NS7_ILi256EEEEEENS_6half_tEfNS_4arch4Sm80ELb1ELb0ELb1ELb1ELb0ELb0ELb0ELb0ELi2ELi4ELi2ELi2ELb0EEENS1_21CollectiveEpilogueBwdISA_SB_SD_Li256ELb1ELb0ELi4EEENS1_25SingleTileBwdLPTSchedulerILb1ELi64ELb0EEEEEEEEEvNT_6ParamsE,"ax",@progbits
	.sectioninfo	@"SHI_REGISTERS=255"
	.align	128
.text._ZN7cutlass13device_kernelIN5flash19enable_sm80_to_sm89INS1_16FlashAttnBwdSm80INS1_25CollectiveMainloopBwdSm80ILi1ELi1EN4cute5tupleIJNS5_1CILi64EEES8_NS7_ILi256EEEEEENS_6half_tEfNS_4arch4Sm80ELb1ELb0ELb1ELb1ELb0ELb0ELb0ELb0ELi2ELi4ELi2ELi2ELb0EEENS1_21CollectiveEpilogueBwdISA_SB_SD_Li256ELb1ELb0ELi4EEENS1_25SingleTileBwdLPTSchedulerILb1ELi64ELb0EEEEEEEEEvNT_6ParamsE:
        .type           _ZN7cutlass13device_kernelIN5flash19enable_sm80_to_sm89INS1_16FlashAttnBwdSm80INS1_25CollectiveMainloopBwdSm80ILi1ELi1EN4cute5tupleIJNS5_1CILi64EEES8_NS7_ILi256EEEEEENS_6half_tEfNS_4arch4Sm80ELb1ELb0ELb1ELb1ELb0ELb0ELb0ELb0ELi2ELi4ELi2ELi2ELb0EEENS1_21CollectiveEpilogueBwdISA_SB_SD_Li256ELb1ELb0ELi4EEENS1_25SingleTileBwdLPTSchedulerILb1ELi64ELb0EEEEEEEEEvNT_6ParamsE,@function
        .size           _ZN7cutlass13device_kernelIN5flash19enable_sm80_to_sm89INS1_16FlashAttnBwdSm80INS1_25CollectiveMainloopBwdSm80ILi1ELi1EN4cute5tupleIJNS5_1CILi64EEES8_NS7_ILi256EEEEEENS_6half_tEfNS_4arch4Sm80ELb1ELb0ELb1ELb1ELb0ELb0ELb0ELb0ELi2ELi4ELi2ELi2ELb0EEENS1_21CollectiveEpilogueBwdISA_SB_SD_Li256ELb1ELb0ELi4EEENS1_25SingleTileBwdLPTSchedulerILb1ELi64ELb0EEEEEEEEEvNT_6ParamsE,(.L_x_1172 - _ZN7cutlass13device_kernelIN5flash19enable_sm80_to_sm89INS1_16FlashAttnBwdSm80INS1_25CollectiveMainloopBwdSm80ILi1ELi1EN4cute5tupleIJNS5_1CILi64EEES8_NS7_ILi256EEEEEENS_6half_tEfNS_4arch4Sm80ELb1ELb0ELb1ELb1ELb0ELb0ELb0ELb0ELi2ELi4ELi2ELi2ELb0EEENS1_21CollectiveEpilogueBwdISA_SB_SD_Li256ELb1ELb0ELi4EEENS1_25SingleTileBwdLPTSchedulerILb1ELi64ELb0EEEEEEEEEvNT_6ParamsE)
        .other          _ZN7cutlass13device_kernelIN5flash19enable_sm80_to_sm89INS1_16FlashAttnBwdSm80INS1_25CollectiveMainloopBwdSm80ILi1ELi1EN4cute5tupleIJNS5_1CILi64EEES8_NS7_ILi256EEEEEENS_6half_tEfNS_4arch4Sm80ELb1ELb0ELb1ELb1ELb0ELb0ELb0ELb0ELi2ELi4ELi2ELi2ELb0EEENS1_21CollectiveEpilogueBwdISA_SB_SD_Li256ELb1ELb0ELi4EEENS1_25SingleTileBwdLPTSchedulerILb1ELi64ELb0EEEEEEEEEvNT_6ParamsE,@"STO_CUDA_ENTRY STV_DEFAULT"
_ZN7cutlass13device_kernelIN5flash19enable_sm80_to_sm89INS1_16FlashAttnBwdSm80INS1_25CollectiveMainloopBwdSm80ILi1ELi1EN4cute5tupleIJNS5_1CILi64EEES8_NS7_ILi256EEEEEENS_6half_tEfNS_4arch4Sm80ELb1ELb0ELb1ELb1ELb0ELb0ELb0ELb0ELi2ELi4ELi2ELi2ELb0EEENS1_21CollectiveEpilogueBwdISA_SB_SD_Li256ELb1ELb0ELi4EEENS1_25SingleTileBwdLPTSchedulerILb1ELi64ELb0EEEEEEEEEvNT_6ParamsE:
        /* <DEDUP_REMOVED lines=31> */
.L_x_1002:
        /* <DEDUP_REMOVED lines=8> */
.L_x_1003:
        /* <DEDUP_REMOVED lines=22> */
.L_x_1004:
        /* <DEDUP_REMOVED lines=14> */
.L_x_1006:
[----:B------:R-:W-:Y:S02]  /*04b0*/  ULDC UR5, c[0x0][0x3d4] ;  /* 0x0000f50000057ab9 */ /* 0x000fe40000000800 */
.L_x_1005:
[----:B------:R-:W-:-:S04]  /*04c0*/  UIADD3 UR5, UR5, 0x3f, URZ ;  /* 0x0000003f05057890 */ /* 0x000fc8000fffe03f */
[----:B------:R-:W-:-:S04]  /*04d0*/  USHF.R.S32.HI UR4, URZ, 0x1f, UR5 ;  /* 0x0000001f3f047899 */ /* 0x000fc80008011405 */
[----:B------:R-:W-:-:S04]  /*04e0*/  ULEA.HI UR4, UR4, UR5, URZ, 0x6 ;  /* 0x0000000504047291 */ /* 0x000fc8000f8f303f */
[----:B------:R-:W-:-:S04]  /*04f0*/  USHF.R.S32.HI UR4, URZ, 0x6, UR4 ;  /* 0x000000063f047899 */ /* 0x000fc80008011404 */
[----:B------:R-:W-:-:S04]  /*0500*/  UISETP.GE.AND UP0, UPT, UR20, UR4, UPT ;  /* 0x000000041400728c */ /* 0x000fc8000bf06270 */
[----:B------:R-:W-:Y:S01]  /*0510*/  USEL UR18, UR18, 0xffffffff, !UP0 ;  /* 0xffffffff12127887 */ /* 0x000fe2000c000000 */
[----:B------:R-:W-:Y:S05]  /*0520*/  BRA `(.L_x_1007) ;  /* 0x0000049000007947 */ /* 0x000fea0003800000 */
.L_x_1001:
        /* <DEDUP_REMOVED lines=22> */
.L_x_1008:
        /* <DEDUP_REMOVED lines=8> */
.L_x_1009:
        /* <DEDUP_REMOVED lines=22> */
.L_x_1010:
        /* <DEDUP_REMOVED lines=14> */
.L_x_1012:
[----:B------:R-:W-:Y:S02]  /*0950*/  ULDC UR5, c[0x0][0x3d4] ;  /* 0x0000f50000057ab9 */ /* 0x000fe40000000800 */
.L_x_1011:
[----:B------:R-:W-:-:S04]  /*0960*/  UIADD3 UR5, UR5, 0x3f, URZ ;  /* 0x0000003f05057890 */ /* 0x000fc8000fffe03f */
[----:B------:R-:W-:-:S04]  /*0970*/  USHF.R.S32.HI UR4, URZ, 0x1f, UR5 ;  /* 0x0000001f3f047899 */ /* 0x000fc80008011405 */
[----:B------:R-:W-:-:S04]  /*0980*/  ULEA.HI UR4, UR4, UR5, URZ, 0x6 ;  /* 0x0000000504047291 */ /* 0x000fc8000f8f303f */
[----:B------:R-:W-:-:S04]  /*0990*/  USHF.R.S32.HI UR4, URZ, 0x6, UR4 ;  /* 0x000000063f047899 */ /* 0x000fc80008011404 */
[----:B------:R-:W-:-:S04]  /*09a0*/  UISETP.GE.AND UP0, UPT, UR20, UR4, UPT ;  /* 0x000000041400728c */ /* 0x000fc8000bf06270 */
[----:B------:R-:W-:-:S06]  /*09b0*/  USEL UR18, UR18, 0xffffffff, !UP0 ;  /* 0xffffffff12127887 */ /* 0x000fcc000c000000 */
.L_x_1007:
        /* <DEDUP_REMOVED lines=49> */
.L_x_1013:
        /* <DEDUP_REMOVED lines=10> */
.L_x_1014:
[----:B------:R-:W-:Y:S05]  /*0d70*/  @!P2 BRA `(.L_x_1015) ;  /* 0x000000500000a947 */ /* 0x000fea0003800000 */
[----:B------:R1:W2:Y:S04]  /*0d80*/  LDG.E R0, [R2.64] ;  /* 0x0000001602007981 */ /* 0x0002a8000c1e1900 */
[----:B-1----:R-:W3:Y:S01]  /*0d90*/  LDG.E R2, [R2.64+0x4] ;  /* 0x0000041602027981 */ /* 0x002ee2000c1e1900 */
[----:B--2---:R-:W1:Y:S08]  /*0da0*/  R2UR UR16, R0 ;  /* 0x00000000001073c2 */ /* 0x004e7000000e0000 */
[----:B---3--:R-:W1:Y:S02]  /*0db0*/  R2UR UR4, R2 ;  /* 0x00000000020473c2 */ /* 0x008e6400000e0000 */
[----:B-1----:R-:W-:-:S06]  /*0dc0*/  UIADD3 UR16, -UR16, UR4, URZ ;  /* 0x0000000410107290 */ /* 0x002fcc000fffe13f */
.L_x_1015:
        /* <DEDUP_REMOVED lines=10> */
[----:B------:R-:W-:Y:S01]  /*0e70*/  IMAD.MOV.U32 R7, RZ, RZ, RZ ;  /* 0x000000ffff077224 */ /* 0x000fe200078e00ff */
[----:B------:R-:W-:Y:S01]  /*0e80*/  CS2R R152, SRZ ;  /* 0x0000000000987805 */ /* 0x000fe2000001ff00 */
[----:B------:R-:W-:Y:S01]  /*0e90*/  USHF.R.S32.HI UR15, URZ, 0x1f, UR4 ;  /* 0x0000001f3f0f7899 */ /* 0x000fe20008011404 */
[----:B------:R-:W-:Y:S01]  /*0ea0*/  IMAD.MOV.U32 R154, RZ, RZ, RZ ;  /* 0x000000ffff9a7224 */ /* 0x000fe200078e00ff */
[----:B------:R-:W-:Y:S01]  /*0eb0*/  MOV R9, RZ ;  /* 0x000000ff00097202 */ /* 0x000fe20000000f00 */
        /* <DEDUP_REMOVED lines=82> */
[----:B------:R-:W-:Y:S01]  /*13e0*/  ULDC.64 UR6, c[0x0][0x248] ;  /* 0x0000920000067ab9 */ /* 0x000fe20000000a00 */
[----:B------:R-:W-:Y:S01]  /*13f0*/  IMAD.SHL.U32 R3, R101, 0x4, RZ ;  /* 0x0000000465037824 */ /* 0x000fe200078e00ff */
[----:B------:R-:W-:Y:S01]  /*1400*/  UISETP.NE.AND UP0, UPT, UR6, 0x1, UPT ;  /* 0x000000010600788c */ /* 0x000fe2000bf05270 */
[-C--:B------:R-:W-:Y:S01]  /*1410*/  LEA.HI R5, R36, R101.reuse, RZ, 0x3 ;  /* 0x0000006524057211 */ /* 0x080fe200078f18ff */
[----:B------:R-:W-:Y:S01]  /*1420*/  USHF.R.S32.HI UR6, URZ, 0x1f, UR9 ;  /* 0x0000001f3f067899 */ /* 0x000fe20008011409 */
[----:B------:R-:W-:Y:S01]  /*1430*/  IMAD.U32 R10, RZ, RZ, UR20 ;  /* 0x00000014ff0a7e24 */ /* 0x000fe2000f8e00ff */
[----:B------:R-:W-:Y:S01]  /*1440*/  UIMAD.WIDE.U32 UR10, UR19, UR7, URZ ;  /* 0x00000007130a72a5 */ /* 0x000fe2000f8e003f */
[----:B------:R-:W-:Y:S01]  /*1450*/  SHF.R.S32.HI R248, RZ, 0x3, R5 ;  /* 0x00000003fff87819 */ /* 0x000fe20000011405 */
[----:B------:R-:W-:Y:S01]  /*1460*/  USHF.R.S32.HI UR24, URZ, 0x1f, UR19 ;  /* 0x0000001f3f187899 */ /* 0x000fe20008011413 */
[----:B------:R-:W-:Y:S01]  /*1470*/  IMAD.MOV.U32 R32, RZ, RZ, c[0x0][0x1ac] ;  /* 0x00006b00ff207624 */ /* 0x000fe200078e00ff */
[----:B------:R-:W-:Y:S01]  /*1480*/  USHF.L.U32 UR7, UR9, 0x8, URZ ;  /* 0x0000000809077899 */ /* 0x000fe2000800063f */
[----:B------:R-:W-:Y:S01]  /*1490*/  SHF.R.S32.HI R0, RZ, 0x1f, R248 ;  /* 0x0000001fff007819 */ /* 0x000fe200000114f8 */
[----:B------:R-:W-:Y:S01]  /*14a0*/  ULDC.64 UR4, c[0x0][0x270] ;  /* 0x00009c0000047ab9 */ /* 0x000fe20000000a00 */
[C---:B-----5:R-:W-:Y:S01]  /*14b0*/  IADD3 R6, P0, R248.reuse, R8, RZ ;  /* 0x00000008f8067210 */ /* 0x060fe20007f1e0ff */
[----:B------:R-:W-:Y:S01]  /*14c0*/  UIMAD UR4, UR24, UR4, URZ ;  /* 0x00000004180472a4 */ /* 0x000fe2000f8e023f */
[----:B------:R-:W-:Y:S01]  /*14d0*/  IADD3 R13, P1, R248, R14, RZ ;  /* 0x0000000ef80d7210 */ /* 0x000fe20007f3e0ff */
[----:B------:R-:W-:Y:S01]  /*14e0*/  UMOV UR21, UR19 ;  /* 0x0000001300157c82 */ /* 0x000fe20008000000 */
[-C--:B------:R-:W-:Y:S01]  /*14f0*/  LEA.HI.X.SX32 R7, R8, R0.reuse, 0x1, P0 ;  /* 0x0000000008077211 */ /* 0x080fe200000f0eff */
[----:B------:R-:W-:Y:S01]  /*1500*/  IMAD.U32 R8, RZ, RZ, UR19 ;  /* 0x00000013ff087e24 */ /* 0x000fe2000f8e00ff */
[C---:B------:R-:W-:Y:S01]  /*1510*/  IADD3 R2, P0, R3.reuse, UR9, RZ ;  /* 0x0000000903027c10 */ /* 0x040fe2000ff1e0ff */
[----:B------:R-:W-:Y:S01]  /*1520*/  UIMAD UR8, UR19, UR5, UR4 ;  /* 0x00000005130872a4 */ /* 0x000fe2000f8e0204 */
[----:B------:R-:W-:Y:S01]  /*1530*/  LEA.HI.X.SX32 R14, R14, R0, 0x1, P1 ;  /* 0x000000000e0e7211 */ /* 0x000fe200008f0eff */
[----:B------:R-:W-:Y:S01]  /*1540*/  IMAD.U32 R0, RZ, RZ, UR19 ;  /* 0x00000013ff007e24 */ /* 0x000fe2000f8e00ff */
[----:B------:R-:W-:Y:S01]  /*1550*/  LEA.HI.X.SX32 R3, R3, UR6, 0x1, P0 ;  /* 0x0000000603037c11 */ /* 0x000fe200080f0eff */
[----:B------:R-:W-:Y:S01]  /*1560*/  USHF.R.S32.HI UR6, URZ, 0x1f, UR7 ;  /* 0x0000001f3f067899 */ /* 0x000fe20008011407 */
[----:B------:R-:W-:Y:S01]  /*1570*/  IADD3 R4, P0, R101, UR7, RZ ;  /* 0x0000000765047c10 */ /* 0x000fe2000ff1e0ff */
[----:B------:R-:W-:Y:S01]  /*1580*/  ULDC UR4, c[0x0][0x250] ;  /* 0x0000940000047ab9 */ /* 0x000fe20000000800 */
[----:B------:R-:W-:Y:S01]  /*1590*/  IMAD.WIDE R10, R10, 0x40, R6 ;  /* 0x000000400a0a7825 */ /* 0x000fe200078e0206 */
[----:B------:R-:W-:Y:S01]  /*15a0*/  @UP0 USHF.R.U32.HI UR21, URZ, UR4, UR11 ;  /* 0x000000043f150299 */ /* 0x000fe2000801160b */
[----:B------:R-:W-:Y:S01]  /*15b0*/  LEA.HI R33, R36, R101, RZ, 0x2 ;  /* 0x0000006524217211 */ /* 0x000fe200078f10ff */
[----:B------:R-:W-:Y:S01]  /*15c0*/  USHF.R.S32.HI UR11, URZ, 0x1f, UR18 ;  /* 0x0000001f3f0b7899 */ /* 0x000fe20008011412 */
[--C-:B------:R-:W-:Y:S01]  /*15d0*/  IMAD.WIDE.U32 R8, R8, c[0x0][0x270], R2.reuse ;  /* 0x00009c0008087a25 */ /* 0x100fe200078e0002 */
[----:B------:R-:W-:Y:S01]  /*15e0*/  USHF.R.S32.HI UR12, URZ, 0x1f, UR21 ;  /* 0x0000001f3f0c7899 */ /* 0x000fe20008011415 */
[----:B------:R-:W-:Y:S01]  /*15f0*/  CS2R R162, SRZ ;  /* 0x0000000000a27805 */ /* 0x000fe2000001ff00 */
[----:B------:R-:W-:Y:S01]  /*1600*/  ULDC.64 UR4, c[0x0][0x1e0] ;  /* 0x0000780000047ab9 */ /* 0x000fe20000000a00 */
[C---:B------:R-:W-:Y:S01]  /*1610*/  IMAD.WIDE.U32 R28, R0.reuse, c[0x0][0x288], R2 ;  /* 0x0000a200001c7a25 */ /* 0x040fe200078e0002 */
[----:B------:R-:W-:Y:S01]  /*1620*/  LOP3.LUT R2, R5, 0xfffffff8, RZ, 0xc0, !PT ;  /* 0xfffffff805027812 */ /* 0x000fe200078ec0ff */
[----:B------:R-:W-:Y:S01]  /*1630*/  UIMAD UR4, UR12, UR4, URZ ;  /* 0x000000040c0472a4 */ /* 0x000fe2000f8e023f */
[C---:B------:R-:W-:Y:S01]  /*1640*/  LEA.HI.X.SX32 R5, R101.reuse, UR6, 0x1, P0 ;  /* 0x0000000665057c11 */ /* 0x040fe200080f0eff */
[----:B------:R-:W-:Y:S01]  /*1650*/  IMAD.U32 R12, RZ, RZ, UR21 ;  /* 0x00000015ff0c7e24 */ /* 0x000fe2000f8e00ff */
[----:B------:R-:W-:Y:S01]  /*1660*/  USEL UR9, UR11, URZ, !UP1 ;  /* 0x0000003f0b097287 */ /* 0x000fe2000c800000 */
[----:B------:R-:W-:Y:S01]  /*1670*/  IMAD.IADD R31, R101, 0x1, -R2 ;  /* 0x00000001651f7824 */ /* 0x000fe200078e0a02 */
[----:B------:R-:W-:Y:S01]  /*1680*/  UIMAD UR25, UR21, UR5, UR4 ;  /* 0x00000005151972a4 */ /* 0x000fe2000f8e0204 */
[----:B------:R-:W-:Y:S01]  /*1690*/  IMAD.WIDE.U32 R26, R0, c[0x0][0x238], R4 ;  /* 0x00008e00001a7a25 */ /* 0x000fe200078e0004 */
[----:B------:R-:W-:Y:S01]  /*16a0*/  USEL UR10, UR18, URZ, !UP1 ;  /* 0x0000003f120a7287 */ /* 0x000fe2000c800000 */
[----:B------:R-:W-:Y:S01]  /*16b0*/  IADD3 R19, R9, UR8, RZ ;  /* 0x0000000809137c10 */ /* 0x000fe2000fffe0ff */
[----:B------:R-:W-:Y:S01]  /*16c0*/  ULDC.64 UR6, c[0x0][0x1e8] ;  /* 0x00007a0000067ab9 */ /* 0x000fe20000000a00 */
[----:B------:R-:W-:Y:S01]  /*16d0*/  IMAD.SHL.U32 R2, R31, 0x8, RZ ;  /* 0x000000081f027824 */ /* 0x000fe200078e00ff */
[----:B------:R-:W-:Y:S01]  /*16e0*/  ULDC.64 UR4, c[0x0][0x1b0] ;  /* 0x00006c0000047ab9 */ /* 0x000fe20000000a00 */
[----:B------:R-:W-:Y:S01]  /*16f0*/  IMAD.SHL.U32 R0, R248, 0x40, RZ ;  /* 0x00000040f8007824 */ /* 0x000fe200078e00ff */
[----:B------:R-:W-:Y:S01]  /*1700*/  UIMAD UR6, UR9, UR6, URZ ;  /* 0x00000006090672a4 */ /* 0x000fe2000f8e023f */
[----:B------:R-:W-:Y:S01]  /*1710*/  IMAD.MOV.U32 R18, RZ, RZ, R8 ;  /* 0x000000ffff127224 */ /* 0x000fe200078e0008 */
[--C-:B------:R-:W-:Y:S01]  /*1720*/  SHF.R.S32.HI R3, RZ, 0x1f, R2.reuse ;  /* 0x0000001fff037819 */ /* 0x100fe20000011402 */
[----:B------:R-:W-:Y:S01]  /*1730*/  UIMAD UR4, UR12, UR4, URZ ;  /* 0x000000040c0472a4 */ /* 0x000fe2000f8e023f */
[----:B------:R-:W-:Y:S01]  /*1740*/  LOP3.LUT R0, R0, 0x1c0, RZ, 0xc0, !PT ;  /* 0x000001c000007812 */ /* 0x000fe200078ec0ff */
[----:B------:R-:W-:Y:S01]  /*1750*/  UIMAD UR6, UR10, UR7, UR6 ;  /* 0x000000070a0672a4 */ /* 0x000fe2000f8e0206 */
[----:B------:R-:W-:Y:S01]  /*1760*/  IMAD R8, R14, c[0x0][0x178], RZ ;  /* 0x00005e000e087a24 */ /* 0x000fe200078e02ff */
[----:B------:R-:W-:Y:S01]  /*1770*/  UIMAD UR7, UR21, UR5, UR4 ;  /* 0x00000005150772a4 */ /* 0x000fe2000f8e0204 */
[--C-:B------:R-:W-:Y:S01]  /*1780*/  LOP3.LUT R6, R0, 0x38, R2.reuse, 0xf8, !PT ;  /* 0x0000003800067812 */ /* 0x100fe200078ef802 */
[----:B------:R-:W-:Y:S01]  /*1790*/  IMAD.WIDE.U32 R4, R12, c[0x0][0x1e0], R2 ;  /* 0x000078000c047a25 */ /* 0x000fe200078e0002 */
[----:B------:R-:W-:Y:S01]  /*17a0*/  SHF.R.U32.HI R0, RZ, 0x3, R0 ;  /* 0x00000003ff007819 */ /* 0x000fe20000011600 */
[----:B------:R-:W-:Y:S01]  /*17b0*/  ULDC.64 UR4, c[0x0][0x1b8] ;  /* 0x00006e0000047ab9 */ /* 0x000fe20000000a00 */
[----:B------:R-:W-:Y:S01]  /*17c0*/  IADD3 R22, R2, 0x40, RZ ;  /* 0x0000004002167810 */ /* 0x000fe20007ffe0ff */
[----:B------:R-:W-:Y:S01]  /*17d0*/  IMAD R8, R13, c[0x0][0x17c], R8 ;  /* 0x00005f000d087a24 */ /* 0x000fe200078e0208 */
[----:B------:R-:W-:Y:S01]  /*17e0*/  LOP3.LUT R20, R6, R0, RZ, 0x3c, !PT ;  /* 0x0000000006147212 */ /* 0x000fe200078e3cff */
[----:B------:R-:W-:Y:S01]  /*17f0*/  IMAD.MOV.U32 R6, RZ, RZ, R4 ;  /* 0x000000ffff067224 */ /* 0x000fe200078e0004 */
[----:B------:R-:W-:Y:S01]  /*1800*/  IADD3 R7, R5, UR25, RZ ;  /* 0x0000001905077c10 */ /* 0x000fe2000fffe0ff */
[----:B------:R-:W-:Y:S01]  /*1810*/  IMAD.WIDE.U32 R4, R12, c[0x0][0x1b0], R2 ;  /* 0x00006c000c047a25 */ /* 0x000fe200078e0002 */
[----:B------:R-:W-:Y:S01]  /*1820*/  UIMAD UR4, UR9, UR4, URZ ;  /* 0x00000004090472a4 */ /* 0x000fe2000f8e023f */
[----:B------:R-:W-:Y:S01]  /*1830*/  ISETP.GE.AND P2, PT, R2, c[0x0][0x1cc], PT ;  /* 0x0000730002007a0c */ /* 0x000fe20003f46270 */
[----:B------:R-:W-:Y:S01]  /*1840*/  USEL UR12, UR18, URZ, !UP2 ;  /* 0x0000003f120c7287 */ /* 0x000fe2000d000000 */
[----:B------:R-:W-:Y:S01]  /*1850*/  IMAD.U32 R12, RZ, RZ, UR10 ;  /* 0x0000000aff0c7e24 */ /* 0x000fe2000f8e00ff */
[----:B------:R-:W-:Y:S01]  /*1860*/  IADD3 R5, R5, UR7, RZ ;  /* 0x0000000705057c10 */ /* 0x000fe2000fffe0ff */
[----:B------:R-:W-:Y:S01]  /*1870*/  IMAD R0, R14, c[0x0][0x208], RZ ;  /* 0x000082000e007a24 */ /* 0x000fe200078e02ff */
[----:B------:R-:W-:Y:S01]  /*1880*/  UIMAD UR4, UR10, UR5, UR4 ;  /* 0x000000050a0472a4 */ /* 0x000fe2000f8e0204 */
[----:B------:R-:W-:Y:S01]  /*1890*/  IMAD.WIDE.U32 R6, R12, c[0x0][0x1e8], R6 ;  /* 0x00007a000c067a25 */ /* 0x000fe200078e0006 */
[----:B------:R-:W-:Y:S01]  /*18a0*/  UIADD3 UR10, -UR13, UR16, URZ ;  /* 0x000000100d0a7290 */ /* 0x000fe2000fffe13f */
[C---:B------:R-:W-:Y:S01]  /*18b0*/  IADD3 R23, R2.reuse, 0x80, RZ ;  /* 0x0000008002177810 */ /* 0x040fe20007ffe0ff */
[----:B------:R-:W-:Y:S01]  /*18c0*/  USHF.R.S32.HI UR8, URZ, 0x1f, UR15 ;  /* 0x0000001f3f087899 */ /* 0x000fe2000801140f */
[----:B------:R-:W-:Y:S01]  /*18d0*/  IMAD R24, R13, c[0x0][0x20c], R0 ;  /* 0x000083000d187a24 */ /* 0x000fe200078e0200 */
[----:B------:R-:W-:Y:S01]  /*18e0*/  IADD3 R7, R7, UR6, RZ ;  /* 0x0000000607077c10 */ /* 0x000fe2000fffe0ff */
[--C-:B------:R-:W-:Y:S01]  /*18f0*/  IMAD.WIDE.U32 R14, R13, c[0x0][0x178], R2.reuse ;  /* 0x00005e000d0e7a25 */ /* 0x100fe200078e0002 */
[----:B------:R-:W-:Y:S01]  /*1900*/  IADD3 R25, R2, 0xc0, RZ ;  /* 0x000000c002197810 */ /* 0x000fe20007ffe0ff */
[----:B------:R-:W-:Y:S01]  /*1910*/  USEL UR11, UR11, URZ, !UP2 ;  /* 0x0000003f0b0b7287 */ /* 0x000fe2000d000000 */
[----:B------:R-:W-:Y:S01]  /*1920*/  CS2R R160, SRZ ;  /* 0x0000000000a07805 */ /* 0x000fe2000001ff00 */
[----:B------:R-:W-:Y:S01]  /*1930*/  IMAD R0, R11, c[0x0][0x1d8], RZ ;  /* 0x000076000b007a24 */ /* 0x000fe200078e02ff */
[----:B------:R-:W-:Y:S01]  /*1940*/  ISETP.GE.AND P4, PT, R25, c[0x0][0x1cc], PT ;  /* 0x0000730019007a0c */ /* 0x000fe20003f86270 */
[----:B------:R-:W-:Y:S01]  /*1950*/  IMAD.WIDE.U32 R16, R13, c[0x0][0x208], R2 ;  /* 0x000082000d107a25 */ /* 0x000fe200078e0002 */
[----:B------:R-:W-:Y:S01]  /*1960*/  USHF.L.U32 UR21, UR15, 0x6, URZ ;  /* 0x000000060f157899 */ /* 0x000fe2000800063f */
[----:B------:R-:W-:Y:S01]  /*1970*/  CS2R R158, SRZ ;  /* 0x00000000009e7805 */ /* 0x000fe2000001ff00 */
[----:B------:R-:W-:Y:S01]  /*1980*/  CS2R R156, SRZ ;  /* 0x00000000009c7805 */ /* 0x000fe2000001ff00 */
[----:B------:R-:W-:Y:S01]  /*1990*/  IMAD.WIDE.U32 R12, R12, c[0x0][0x1b8], R4 ;  /* 0x00006e000c0c7a25 */ /* 0x000fe200078e0004 */
[----:B------:R-:W-:Y:S01]  /*19a0*/  USHF.R.S32.HI UR25, URZ, 0x1f, UR21 ;  /* 0x0000001f3f197899 */ /* 0x000fe20008011415 */
[----:B------:R-:W-:Y:S01]  /*19b0*/  CS2R R154, SRZ ;  /* 0x00000000009a7805 */ /* 0x000fe2000001ff00 */
[----:B------:R-:W-:Y:S01]  /*19c0*/  CS2R R152, SRZ ;  /* 0x0000000000987805 */ /* 0x000fe2000001ff00 */
[----:B------:R-:W-:Y:S01]  /*19d0*/  IMAD.IADD R5, R15, 0x1, R8 ;  /* 0x000000010f057824 */ /* 0x000fe200078e0208 */
[----:B------:R-:W-:Y:S01]  /*19e0*/  CS2R R150, SRZ ;  /* 0x0000000000967805 */ /* 0x000fe2000001ff00 */
[----:B------:R-:W-:Y:S01]  /*19f0*/  IMAD.U32 R15, RZ, RZ, UR19 ;  /* 0x00000013ff0f7e24 */ /* 0x000fe2000f8e00ff */
[----:B------:R-:W-:Y:S01]  /*1a00*/  CS2R R148, SRZ ;  /* 0x0000000000947805 */ /* 0x000fe2000001ff00 */
[C---:B------:R-:W-:Y:S01]  /*1a10*/  IMAD R3, R10.reuse, c[0x0][0x1dc], R0 ;  /* 0x000077000a037a24 */ /* 0x040fe200078e0200 */
[----:B------:R-:W-:Y:S01]  /*1a20*/  CS2R R146, SRZ ;  /* 0x0000000000927805 */ /* 0x000fe2000001ff00 */
[----:B------:R-:W-:Y:S01]  /*1a30*/  IMAD.WIDE.U32 R8, R10, c[0x0][0x1d8], R6 ;  /* 0x000076000a087a25 */ /* 0x000fe200078e0006 */
[----:B------:R-:W-:Y:S01]  /*1a40*/  IADD3 R7, R13, UR4, RZ ;  /* 0x000000040d077c10 */ /* 0x000fe2000fffe0ff */
[----:B------:R-:W-:Y:S01]  /*1a50*/  ULDC.64 UR4, c[0x0][0x180] ;  /* 0x0000600000047ab9 */ /* 0x000fe20000000a00 */
[----:B------:R-:W-:Y:S01]  /*1a60*/  CS2R R144, SRZ ;  /* 0x0000000000907805 */ /* 0x000fe2000001ff00 */
[----:B------:R-:W-:Y:S01]  /*1a70*/  IMAD.MOV.U32 R4, RZ, RZ, R14 ;  /* 0x000000ffff047224 */ /* 0x000fe200078e000e */
[----:B------:R-:W-:Y:S01]  /*1a80*/  UIMAD UR4, UR24, UR4, URZ ;  /* 0x00000004180472a4 */ /* 0x000fe2000f8e023f */
[----:B------:R-:W-:Y:S01]  /*1a90*/  IMAD.IADD R3, R9, 0x1, R3 ;  /* 0x0000000109037824 */ /* 0x000fe200078e0203 */
[----:B------:R-:W-:Y:S01]  /*1aa0*/  CS2R R142, SRZ ;  /* 0x00000000008e7805 */ /* 0x000fe2000001ff00 */
[----:B------:R-:W-:Y:S01]  /*1ab0*/  IMAD.WIDE.U32 R14, R15, c[0x0][0x180], R4 ;  /* 0x000060000f0e7a25 */ /* 0x000fe200078e0004 */
[C---:B------:R-:W-:Y:S01]  /*1ac0*/  LEA R4, P0, R8.reuse, c[0x0][0x1c0], 0x1 ;  /* 0x0000700008047a11 */ /* 0x040fe200078008ff */
[----:B------:R-:W-:Y:S01]  /*1ad0*/  UIMAD UR6, UR19, UR5, UR4 ;  /* 0x00000005130672a4 */ /* 0x000fe2000f8e0204 */
[----:B------:R-:W-:Y:S01]  /*1ae0*/  CS2R R140, SRZ ;  /* 0x00000000008c7805 */ /* 0x000fe2000001ff00 */
[----:B------:R-:W-:Y:S01]  /*1af0*/  IMAD R0, R11, c[0x0][0x1a8], RZ ;  /* 0x00006a000b007a24 */ /* 0x000fe200078e02ff */
[----:B------:R-:W-:Y:S01]  /*1b00*/  LEA.HI.X R5, R8, c[0x0][0x1c4], R3, 0x1, P0 ;  /* 0x0000710008057a11 */ /* 0x000fe200000f0c03 */
[----:B------:R-:W-:Y:S01]  /*1b10*/  IMAD.MOV.U32 R6, RZ, RZ, R12 ;  /* 0x000000ffff067224 */ /* 0x000fe200078e000c */
[----:B------:R-:W-:Y:S01]  /*1b20*/  ULDC.64 UR4, c[0x0][0x178] ;  /* 0x00005e0000047ab9 */ /* 0x000fe20000000a00 */
[C---:B------:R-:W-:Y:S01]  /*1b30*/  IMAD R0, R10.reuse, c[0x0][0x1ac], R0 ;  /* 0x00006b000a007a24 */ /* 0x040fe200078e0200 */
[----:B------:R-:W-:Y:S01]  /*1b40*/  UIMAD.WIDE.U32 UR26, UR15, UR4, URZ ;  /* 0x000000040f1a72a5 */ /* 0x000fe2000f8e003f */
[----:B------:R-:W-:Y:S01]  /*1b50*/  IMAD.MOV.U32 R3, RZ, RZ, c[0x0][0x1d8] ;  /* 0x00007600ff037624 */ /* 0x000fe200078e00ff */
[----:B------:R-:W-:Y:S01]  /*1b60*/  UIMAD UR4, UR8, UR4, URZ ;  /* 0x00000004080472a4 */ /* 0x000fe2000f8e023f */
[----:B------:R-:W-:Y:S01]  /*1b70*/  IMAD.WIDE.U32 R10, R10, c[0x0][0x1a8], R6 ;  /* 0x00006a000a0a7a25 */ /* 0x000fe200078e0006 */
[----:B------:R-:W-:Y:S01]  /*1b80*/  CS2R R138, SRZ ;  /* 0x00000000008a7805 */ /* 0x000fe2000001ff00 */
[----:B------:R-:W-:Y:S01]  /*1b90*/  CS2R R136, SRZ ;  /* 0x0000000000887805 */ /* 0x000fe2000001ff00 */
[----:B------:R-:W-:Y:S01]  /*1ba0*/  LEA R8, P1, R3, R4, 0x6 ;  /* 0x0000000403087211 */ /* 0x000fe200078230ff */
[----:B------:R-:W-:Y:S01]  /*1bb0*/  IMAD.MOV.U32 R9, RZ, RZ, c[0x0][0x1dc] ;  /* 0x00007700ff097624 */ /* 0x000fe200078e00ff */
[C---:B------:R-:W-:Y:S01]  /*1bc0*/  LEA R6, P0, R10.reuse, c[0x0][0x190], 0x1 ;  /* 0x000064000a067a11 */ /* 0x040fe200078008ff */
[----:B------:R-:W-:Y:S01]  /*1bd0*/  IMAD.IADD R0, R11, 0x1, R0 ;  /* 0x000000010b007824 */ /* 0x000fe200078e0200 */
[----:B------:R-:W-:Y:S01]  /*1be0*/  IADD3 R11, R15, UR6, RZ ;  /* 0x000000060f0b7c10 */ /* 0x000fe2000fffe0ff */
[----:B------:R-:W-:Y:S01]  /*1bf0*/  IMAD.MOV.U32 R13, RZ, RZ, c[0x0][0x1a8] ;  /* 0x00006a00ff0d7624 */ /* 0x000fe200078e00ff */
[----:B------:R-:W-:Y:S01]  /*1c00*/  LEA.HI.X R9, R3, R5, R9, 0x6, P1 ;  /* 0x0000000503097211 */ /* 0x000fe200008f3409 */
[----:B------:R-:W-:Y:S01]  /*1c10*/  UIMAD UR6, UR15, UR5, UR4 ;  /* 0x000000050f0672a4 */ /* 0x000fe2000f8e0204 */
[----:B------:R-:W-:Y:S01]  /*1c20*/  LEA.HI.X R7, R10, c[0x0][0x194], R0, 0x1, P0 ;  /* 0x000065000a077a11 */ /* 0x000fe200000f0c00 */
[----:B------:R-:W-:Y:S01]  /*1c30*/  IMAD.MOV.U32 R10, RZ, RZ, R14 ;  /* 0x000000ffff0a7224 */ /* 0x000fe200078e000e */
[----:B------:R-:W-:Y:S01]  /*1c40*/  LEA.HI R3, R36, R101, RZ, 0x6 ;  /* 0x0000006524037211 */ /* 0x000fe200078f30ff */
[----:B------:R-:W-:Y:S01]  /*1c50*/  ULDC.64 UR4, c[0x0][0x188] ;  /* 0x0000620000047ab9 */ /* 0x000fe20000000a00 */
[----:B------:R-:W-:Y:S01]  /*1c60*/  IADD3 R0, -R248, UR10, RZ ;  /* 0x0000000af8007c10 */ /* 0x000fe2000fffe1ff */
[----:B------:R-:W-:Y:S01]  /*1c70*/  UIMAD UR4, UR11, UR4, URZ ;  /* 0x000000040b0472a4 */ /* 0x000fe2000f8e023f */
[----:B------:R-:W-:Y:S01]  /*1c80*/  ISETP.GE.AND P1, PT, R22, c[0x0][0x1cc], PT ;  /* 0x0000730016007a0c */ /* 0x000fe20003f26270 */
[----:B------:R-:W-:Y:S01]  /*1c90*/  UIADD3 UR6, UR27, UR6, URZ ;  /* 0x000000061b067290 */ /* 0x000fe2000fffe03f */
[----:B------:R-:W-:Y:S01]  /*1ca0*/  SHF.R.S32.HI R30, RZ, 0x6, R3 ;  /* 0x00000006ff1e7819 */ /* 0x000fe20000011403 */
[----:B------:R-:W-:Y:S01]  /*1cb0*/  UIMAD UR4, UR12, UR5, UR4 ;  /* 0x000000050c0472a4 */ /* 0x000fe2000f8e0204 */
[C---:B------:R-:W-:Y:S01]  /*1cc0*/  ISETP.LT.OR P5, PT, R0.reuse, 0x1, P2 ;  /* 0x000000010000780c */ /* 0x040fe200017a1670 */
[----:B------:R-:W-:Y:S01]  /*1cd0*/  IMAD.MOV.U32 R246, RZ, RZ, 0x20 ;  /* 0x00000020fff67424 */ /* 0x000fe200078e00ff */
[----:B------:R-:W-:Y:S01]  /*1ce0*/  ISETP.LT.OR P3, PT, R0, 0x1, P1 ;  /* 0x000000010000780c */ /* 0x000fe20000f61670 */
[----:B------:R-:W-:Y:S01]  /*1cf0*/  IMAD R3, R30, 0x200, R20 ;  /* 0x000002001e037824 */ /* 0x000fe200078e0214 */
[----:B------:R-:W-:Y:S01]  /*1d00*/  ISETP.GE.AND P0, PT, R23, c[0x0][0x1cc], PT ;  /* 0x0000730017007a0c */ /* 0x000fe20003f06270 */
[----:B------:R-:W-:Y:S01]  /*1d10*/  IMAD.U32 R20, RZ, RZ, UR12 ;  /* 0x0000000cff147e24 */ /* 0x000fe2000f8e00ff */
[----:B------:R-:W-:Y:S01]  /*1d20*/  ISETP.LT.OR P6, PT, R0, 0x1, P4 ;  /* 0x000000010000780c */ /* 0x000fe200027c1670 */
[----:B------:R-:W-:Y:S01]  /*1d30*/  IMAD.SHL.U32 R240, R3, 0x2, RZ ;  /* 0x0000000203f07824 */ /* 0x000fe200078e00ff */
[----:B------:R-:W-:Y:S01]  /*1d40*/  CS2R R134, SRZ ;  /* 0x0000000000867805 */ /* 0x000fe2000001ff00 */
[----:B------:R-:W-:Y:S01]  /*1d50*/  IMAD.WIDE.U32 R34, R20, c[0x0][0x188], R10 ;  /* 0x0000620014227a25 */ /* 0x000fe200078e000a */
[----:B------:R-:W-:Y:S01]  /*1d60*/  CS2R R132, SRZ ;  /* 0x0000000000847805 */ /* 0x000fe2000001ff00 */
[----:B------:R-:W-:Y:S01]  /*1d70*/  CS2R R130, SRZ ;  /* 0x0000000000827805 */ /* 0x000fe2000001ff00 */
[----:B------:R-:W-:Y:S01]  /*1d80*/  CS2R R128, SRZ ;  /* 0x0000000000807805 */ /* 0x000fe2000001ff00 */
[----:B------:R-:W-:Y:S01]  /*1d90*/  @!PT LDS RZ, [RZ] ;  /* 0x00000000fffff984 */ /* 0x000fe20000000800 */
[----:B------:R-:W-:Y:S01]  /*1da0*/  @!PT LDS RZ, [RZ] ;  /* 0x00000000fffff984 */ /* 0x000fe20000000800 */
[----:B------:R-:W-:Y:S01]  /*1db0*/  @!PT LDS RZ, [RZ] ;  /* 0x00000000fffff984 */ /* 0x000fe20000000800 */
[----:B------:R1:W-:Y:S01]  /*1dc0*/  LDGSTS.E.BYPASS.LTC128B.128 [R240+0x8080], [R4.64], !P5 ;  /* 0x0808000004f07fae */ /* 0x0003e2000e901d56 */
[----:B------:R-:W-:Y:S01]  /*1dd0*/  ISETP.LT.OR P5, PT, R0, 0x21, P2 ;  /* 0x000000210000780c */ /* 0x000fe200017a1670 */
[----:B------:R-:W-:Y:S01]  /*1de0*/  IMAD.WIDE.U32 R14, R20, c[0x0][0x278], R18 ;  /* 0x00009e00140e7a25 */ /* 0x000fe200078e0012 */
[C---:B------:R-:W-:Y:S01]  /*1df0*/  ISETP.LT.OR P2, PT, R0.reuse, 0x21, P1 ;  /* 0x000000210000780c */ /* 0x040fe20000f41670 */
[----:B------:R1:W-:Y:S01]  /*1e00*/  LDGSTS.E.BYPASS.LTC128B.128 [R240+0xa080], [R4.64+0x80], !P3 ;  /* 0x0a08008004f07fae */ /* 0x0003e2000d901d56 */
[C---:B------:R-:W-:Y:S01]  /*1e10*/  LEA R12, P3, R13.reuse, R6, 0x6 ;  /* 0x000000060d0c7211 */ /* 0x040fe200078630ff */
[----:B------:R-:W-:Y:S01]  /*1e20*/  CS2R R126, SRZ ;  /* 0x00000000007e7805 */ /* 0x000fe2000001ff00 */
[C---:B------:R-:W-:Y:S01]  /*1e30*/  ISETP.LT.OR P1, PT, R0.reuse, 0x21, P0 ;  /* 0x000000210000780c */ /* 0x040fe20000721670 */
[----:B------:R-:W-:Y:S01]  /*1e40*/  STL.64 [R1], R34 ;  /* 0x0000002201007387 */ /* 0x000fe20000100a00 */
[----:B------:R-:W-:Y:S01]  /*1e50*/  LEA.HI.X R13, R13, R7, R32, 0x6, P3 ;  /* 0x000000070d0d7211 */ /* 0x000fe200018f3420 */
[----:B------:R-:W-:Y:S01]  /*1e60*/  CS2R R124, SRZ ;  /* 0x00000000007c7805 */ /* 0x000fe2000001ff00 */
[C---:B------:R-:W-:Y:S01]  /*1e70*/  ISETP.LT.OR P3, PT, R0.reuse, 0x1, P0 ;  /* 0x000000010000780c */ /* 0x040fe20000761670 */
[----:B------:R-:W-:Y:S01]  /*1e80*/  CS2R R122, SRZ ;  /* 0x00000000007a7805 */ /* 0x000fe2000001ff00 */
[----:B------:R-:W-:Y:S01]  /*1e90*/  ISETP.LT.OR P0, PT, R0, 0x21, P4 ;  /* 0x000000210000780c */ /* 0x000fe20002701670 */
[----:B------:R-:W-:Y:S01]  /*1ea0*/  CS2R R120, SRZ ;  /* 0x0000000000787805 */ /* 0x000fe2000001ff00 */
[----:B------:R-:W-:Y:S01]  /*1eb0*/  ISETP.GE.AND P4, PT, R2, c[0x0][0x19c], PT ;  /* 0x0000670002007a0c */ /* 0x000fe20003f86270 */
[----:B------:R-:W-:Y:S01]  /*1ec0*/  CS2R R118, SRZ ;  /* 0x0000000000767805 */ /* 0x000fe2000001ff00 */
[----:B------:R-:W-:Y:S01]  /*1ed0*/  IADD3 R21, R35, UR4, RZ ;  /* 0x0000000423157c10 */ /* 0x000fe2000fffe0ff */
[----:B------:R-:W-:Y:S01]  /*1ee0*/  ULDC.64 UR4, c[0x0][0x278] ;  /* 0x00009e0000047ab9 */ /* 0x000fe20000000a00 */
[----:B------:R-:W-:Y:S01]  /*1ef0*/  SHF.R.S32.HI R19, RZ, 0x2, R33 ;  /* 0x00000002ff137819 */ /* 0x000fe20000011421 */
[----:B------:R-:W-:Y:S01]  /*1f00*/  UIMAD UR4, UR11, UR4, URZ ;  /* 0x000000040b0472a4 */ /* 0x000fe2000f8e023f */
[----:B------:R-:W-:Y:S01]  /*1f10*/  CS2R R116, SRZ ;  /* 0x0000000000747805 */ /* 0x000fe2000001ff00 */
[----:B------:R2:W-:Y:S01]  /*1f20*/  STL [R1+0x8], R21 ;  /* 0x0000081501007387 */ /* 0x0005e20000100800 */
        /* <DEDUP_REMOVED lines=10> */
[----:B------:R-:W-:Y:S01]  /*1fd0*/  CS2R R102, SRZ ;  /* 0x0000000000667805 */ /* 0x000fe2000001ff00 */
[----:B------:R3:W-:Y:S01]  /*1fe0*/  LDGSTS.E.BYPASS.LTC128B.128 [R240+0x9080], [R8.64], !P5 ;  /* 0x0908000008f07fae */ /* 0x0007e2000e901d56 */
[C---:B------:R-:W-:Y:S01]  /*1ff0*/  ISETP.LT.OR P5, PT, R0.reuse, 0x1, P3 ;  /* 0x000000010000780c */ /* 0x040fe20001fa1670 */
        /* <DEDUP_REMOVED lines=11> */
[----:B------:R-:W-:Y:S01]  /*20b0*/  CS2R R86, SRZ ;  /* 0x0000000000567805 */ /* 0x000fe2000001ff00 */
[----:B------:R-:W-:Y:S01]  /*20c0*/  CS2R R84, SRZ ;  /* 0x0000000000547805 */ /* 0x000fe2000001ff00 */
[----:B------:R-:W-:Y:S01]  /*20d0*/  CS2R R82, SRZ ;  /* 0x0000000000527805 */ /* 0x000fe2000001ff00 */
[----:B------:R4:W-:Y:S01]  /*20e0*/  LDGSTS.E.BYPASS.LTC128B.128 [R240+0x80], [R6.64], !P6 ;  /* 0x0008000006f07fae */ /* 0x0009e2000f101d56 */
[C---:B------:R-:W-:Y:S01]  /*20f0*/  ISETP.LT.OR P6, PT, R0.reuse, 0x1, P2 ;  /* 0x000000010000780c */ /* 0x040fe200017c1670 */
[----:B------:R-:W-:Y:S01]  /*2100*/  CS2R R80, SRZ ;  /* 0x0000000000507805 */ /* 0x000fe2000001ff00 */
[----:B------:R-:W-:Y:S01]  /*2110*/  CS2R R78, SRZ ;  /* 0x00000000004e7805 */ /* 0x000fe2000001ff00 */
[----:B------:R4:W-:Y:S01]  /*2120*/  LDGSTS.E.BYPASS.LTC128B.128 [R240+0x2080], [R6.64+0x80], !P5 ;  /* 0x0208008006f07fae */ /* 0x0009e2000e901d56 */
[C---:B------:R-:W-:Y:S01]  /*2130*/  ISETP.LT.OR P5, PT, R0.reuse, 0x1, P1 ;  /* 0x000000010000780c */ /* 0x040fe20000fa1670 */
[----:B------:R-:W-:Y:S01]  /*2140*/  CS2R R76, SRZ ;  /* 0x00000000004c7805 */ /* 0x000fe2000001ff00 */
[----:B------:R-:W-:Y:S01]  /*2150*/  P2R R10, PR, RZ, 0x40 ;  /* 0x00000040ff0a7803 */ /* 0x000fe20000000000 */
[----:B-1----:R-:W-:Y:S01]  /*2160*/  IMAD.U32 R4, RZ, RZ, UR26 ;  /* 0x0000001aff047e24 */ /* 0x002fe2000f8e00ff */
[C---:B------:R-:W-:Y:S01]  /*2170*/  ISETP.LT.OR P6, PT, R0.reuse, 0x21, P4 ;  /* 0x000000210000780c */ /* 0x040fe200027c1670 */
[----:B------:R-:W-:Y:S01]  /*2180*/  IMAD.U32 R5, RZ, RZ, UR27 ;  /* 0x0000001bff057e24 */ /* 0x000fe2000f8e00ff */
[----:B------:R-:W-:Y:S01]  /*2190*/  ISETP.LT.OR P4, PT, R0, 0x21, P1 ;  /* 0x000000210000780c */ /* 0x000fe20000f81670 */
[----:B------:R-:W-:Y:S01]  /*21a0*/  IMAD.U32 R5, RZ, RZ, UR6 ;  /* 0x00000006ff057e24 */ /* 0x000fe2000f8e00ff */
[----:B------:R-:W-:Y:S01]  /*21b0*/  ISETP.NE.AND P1, PT, R10, RZ, PT ;  /* 0x000000ff0a00720c */ /* 0x000fe20003f25270 */
[----:B------:R-:W-:Y:S01]  /*21c0*/  ULDC.64 UR6, c[0x0][0x210] ;  /* 0x0000840000067ab9 */ /* 0x000fe20000000a00 */
[C---:B------:R-:W-:Y:S01]  /*21d0*/  LEA R3, P0, R4.reuse, R34, 0x6 ;  /* 0x0000002204037211 */ /* 0x040fe200078030ff */
[----:B------:R-:W-:Y:S01]  /*21e0*/  UIMAD UR6, UR24, UR6, URZ ;  /* 0x00000006180672a4 */ /* 0x000fe2000f8e023f */
[----:B------:R1:W-:Y:S01]  /*21f0*/  STL.64 [R1+0x18], R14 ;  /* 0x0000180e01007387 */ /* 0x0003e20000100a00 */
[----:B------:R-:W-:Y:S01]  /*2200*/  CS2R R74, SRZ ;  /* 0x00000000004a7805 */ /* 0x000fe2000001ff00 */
[----:B------:R-:W-:Y:S01]  /*2210*/  LEA.HI.X R5, R4, R21, R5, 0x6, P0 ;  /* 0x0000001504057211 */ /* 0x000fe200000f3405 */
[----:B------:R-:W-:Y:S01]  /*2220*/  UIMAD UR7, UR19, UR7, UR6 ;  /* 0x00000007130772a4 */ /* 0x000fe2000f8e0206 */
[----:B------:R-:W-:Y:S01]  /*2230*/  LEA R4, P0, R3, c[0x0][0x160], 0x1 ;  /* 0x0000580003047a11 */ /* 0x000fe200078008ff */
[----:B------:R-:W-:Y:S01]  /*2240*/  UIMAD UR6, UR12, UR5, UR4 ;  /* 0x000000050c0672a4 */ /* 0x000fe2000f8e0204 */
[----:B---3--:R-:W-:Y:S01]  /*2250*/  P2R R8, PR, RZ, 0x20 ;  /* 0x00000020ff087803 */ /* 0x008fe20000000000 */
[----:B------:R-:W-:Y:S01]  /*2260*/  IMAD.IADD R9, R17, 0x1, R24 ;  /* 0x0000000111097824 */ /* 0x000fe200078e0218 */
[C---:B------:R-:W-:Y:S01]  /*2270*/  ISETP.LT.OR P5, PT, R0.reuse, 0x21, P3 ;  /* 0x000000210000780c */ /* 0x040fe20001fa1670 */
[----:B------:R4:W-:Y:S01]  /*2280*/  LDGSTS.E.BYPASS.LTC128B.128 [R240+0x4080], [R6.64+0x100], !P1 ;  /* 0x0408010006f07fae */ /* 0x0009e2000c901d56 */
[----:B------:R-:W-:Y:S01]  /*2290*/  ISETP.LT.OR P3, PT, R0, 0x21, P2 ;  /* 0x000000210000780c */ /* 0x000fe20001761670 */
[----:B------:R-:W-:Y:S01]  /*22a0*/  IMAD.U32 R0, RZ, RZ, UR21 ;  /* 0x00000015ff007e24 */ /* 0x000fe2000f8e00ff */
[----:B------:R-:W-:Y:S01]  /*22b0*/  ISETP.NE.AND P2, PT, R8, RZ, PT ;  /* 0x000000ff0800720c */ /* 0x000fe20003f45270 */
[----:B------:R-:W-:Y:S01]  /*22c0*/  IMAD.MOV.U32 R8, RZ, RZ, R16 ;  /* 0x000000ffff087224 */ /* 0x000fe200078e0010 */
[----:B------:R-:W-:Y:S01]  /*22d0*/  ISETP.GE.AND P1, PT, R22, c[0x0][0x16c], PT ;  /* 0x00005b0016007a0c */ /* 0x000fe20003f26270 */
[----:B------:R-:W-:Y:S01]  /*22e0*/  ULDC.64 UR4, c[0x0][0x218] ;  /* 0x0000860000047ab9 */ /* 0x000fe20000000a00 */
[----:B------:R-:W-:Y:S01]  /*22f0*/  IADD3 R0, -R0, UR17, -R248 ;  /* 0x0000001100007c10 */ /* 0x000fe2000fffe9f8 */
[----:B------:R-:W-:Y:S01]  /*2300*/  UIMAD UR4, UR11, UR4, URZ ;  /* 0x000000040b0472a4 */ /* 0x000fe2000f8e023f */
[----:B------:R-:W-:Y:S01]  /*2310*/  LEA.HI.X R5, R3, c[0x0][0x164], R5, 0x1, P0 ;  /* 0x0000590003057a11 */ /* 0x000fe200000f0c05 */
[----:B------:R-:W-:Y:S01]  /*2320*/  IMAD.U32 R3, RZ, RZ, UR19 ;  /* 0x00000013ff037e24 */ /* 0x000fe2000f8e00ff */
[-C--:B--2---:R-:W-:Y:S01]  /*2330*/  LEA.HI R21, R36, R101.reuse, RZ, 0x4 ;  /* 0x0000006524157211 */ /* 0x084fe200078f20ff */
[----:B------:R-:W-:Y:S01]  /*2340*/  UIMAD UR5, UR12, UR5, UR4 ;  /* 0x000000050c0572a4 */ /* 0x000fe2000f8e0204 */
[----:B------:R-:W-:Y:S01]  /*2350*/  IADD3 R11, R15, UR6, RZ ;  /* 0x000000060f0b7c10 */ /* 0x000fe2000fffe0ff */
[----:B------:R-:W-:Y:S01]  /*2360*/  IMAD.WIDE.U32 R8, R3, c[0x0][0x210], R8 ;  /* 0x0000840003087a25 */ /* 0x000fe200078e0008 */
[----:B------:R-:W-:Y:S01]  /*2370*/  CS2R R72, SRZ ;  /* 0x0000000000487805 */ /* 0x000fe2000001ff00 */
[----:B------:R4:W-:Y:S01]  /*2380*/  LDGSTS.E.BYPASS.LTC128B.128 [R240+0x6080], [R6.64+0x180], !P2 ;  /* 0x0608018006f07fae */ /* 0x0009e2000d101d56 */
[----:B------:R-:W-:Y:S01]  /*2390*/  ISETP.GE.AND P2, PT, R2, c[0x0][0x16c], PT ;  /* 0x00005b0002007a0c */ /* 0x000fe20003f46270 */
[----:B------:R-:W-:Y:S01]  /*23a0*/  IMAD.MOV.U32 R3, RZ, RZ, c[0x0][0x178] ;  /* 0x00005e00ff037624 */ /* 0x000fe200078e00ff */
[----:B-1----:R-:W-:Y:S01]  /*23b0*/  LEA.HI R15, R36, R101, RZ, 0x5 ;  /* 0x00000065240f7211 */ /* 0x002fe200078f28ff */
[----:B------:R1:W-:Y:S01]  /*23c0*/  LDGSTS.E.BYPASS.LTC128B.128 [R240+0x1080], [R12.64], !P6 ;  /* 0x010800000cf07fae */ /* 0x0003e2000f101d56 */
[C---:B------:R-:W-:Y:S01]  /*23d0*/  ISETP.LT.OR P6, PT, R0.reuse, 0x1, P2 ;  /* 0x000000010000780c */ /* 0x040fe200017c1670 */
        /* <DEDUP_REMOVED lines=18> */
[----:B------:R2:W-:Y:S01]  /*2500*/  LDGSTS.E.BYPASS.LTC128B.128 [R240+0x10080], [R4.64], !P6 ;  /* 0x1008000004f07fae */ /* 0x0005e2000f101d56 */
[----:B------:R-:W-:Y:S01]  /*2510*/  ISETP.GT.AND P6, PT, R101, 0xf, PT ;  /* 0x0000000f6500780c */ /* 0x000fe20003fc4270 */
[----:B------:R-:W-:Y:S01]  /*2520*/  CS2R R54, SRZ ;  /* 0x0000000000367805 */ /* 0x000fe2000001ff00 */
[----:B----4-:R-:W-:Y:S01]  /*2530*/  IMAD.MOV.U32 R7, RZ, RZ, c[0x0][0x17c] ;  /* 0x00005f00ff077624 */ /* 0x010fe200078e00ff */
[----:B------:R2:W-:Y:S01]  /*2540*/  LDGSTS.E.BYPASS.LTC128B.128 [R240+0x12080], [R4.64+0x80], !P3 ;  /* 0x1208008004f07fae */ /* 0x0005e2000d901d56 */
[----:B------:R-:W-:Y:S01]  /*2550*/  ISETP.LT.OR P3, PT, R0, 0x1, P4 ;  /* 0x000000010000780c */ /* 0x000fe20002761670 */
[----:B------:R-:W-:Y:S01]  /*2560*/  CS2R R52, SRZ ;  /* 0x0000000000347805 */ /* 0x000fe2000001ff00 */
[C---:B------:R-:W-:Y:S01]  /*2570*/  ISETP.GE.AND P6, PT, R2.reuse, c[0x0][0x16c], PT ;  /* 0x00005b0002007a0c */ /* 0x040fe20003fc6270 */
[----:B------:R2:W-:Y:S01]  /*2580*/  LDGSTS.E.BYPASS.LTC128B.128 [R240+0x14080], [R4.64+0x100], !P0 ;  /* 0x1408010004f07fae */ /* 0x0005e2000c101d56 */
[C---:B------:R-:W-:Y:S01]  /*2590*/  LEA R6, P0, R3.reuse, R4, 0x6 ;  /* 0x0000000403067211 */ /* 0x040fe200078030ff */
[----:B------:R-:W-:Y:S01]  /*25a0*/  CS2R R50, SRZ ;  /* 0x0000000000327805 */ /* 0x000fe2000001ff00 */
[----:B------:R-:W-:Y:S01]  /*25b0*/  SEL R35, RZ, 0x1, P6 ;  /* 0x00000001ff237807 */ /* 0x000fe20003000000 */
[----:B------:R3:W-:Y:S01]  /*25c0*/  STL [R1+0x30], R11 ;  /* 0x0000300b01007387 */ /* 0x0007e20000100800 */
[----:B------:R-:W-:Y:S01]  /*25d0*/  LEA.HI.X R7, R3, R5, R7, 0x6, P0 ;  /* 0x0000000503077211 */ /* 0x000fe200000f3407 */
[----:B------:R-:W-:Y:S01]  /*25e0*/  CS2R R48, SRZ ;  /* 0x0000000000307805 */ /* 0x000fe2000001ff00 */
[----:B------:R-:W-:Y:S01]  /*25f0*/  IADD3 R3, R9, UR7, RZ ;  /* 0x0000000709037c10 */ /* 0x000fe2000fffe0ff */
[----:B------:R-:W-:Y:S01]  /*2600*/  ULDC.64 UR6, c[0x0][0x208] ;  /* 0x0000820000067ab9 */ /* 0x000fe20000000a00 */
[----:B------:R-:W-:Y:S01]  /*2610*/  SHF.R.S32.HI R9, RZ, 0x1f, R33 ;  /* 0x0000001fff097819 */ /* 0x000fe20000011421 */
[----:B------:R2:W-:Y:S01]  /*2620*/  LDGSTS.E.BYPASS.LTC128B.128 [R240+0x16080], [R4.64+0x180], !P3 ;  /* 0x1608018004f07fae */ /* 0x0005e2000d901d56 */
[----:B------:R-:W-:Y:S01]  /*2630*/  ISETP.GT.AND P3, PT, R101, 0xf, PT ;  /* 0x0000000f6500780c */ /* 0x000fe20003f64270 */
[----:B------:R-:W-:Y:S01]  /*2640*/  UIMAD UR4, UR8, UR6, URZ ;  /* 0x00000006080472a4 */ /* 0x000fe2000f8e023f */
[----:B-1----:R-:W-:Y:S01]  /*2650*/  SHF.R.S32.HI R13, RZ, 0x4, R21 ;  /* 0x00000004ff0d7819 */ /* 0x002fe20000011415 */
[----:B------:R1:W-:Y:S01]  /*2660*/  LDGSTS.E.BYPASS.LTC128B.128 [R240+0x11080], [R6.64], !P2 ;  /* 0x1108000006f07fae */ /* 0x0003e2000d101d56 */
[----:B------:R-:W-:Y:S01]  /*2670*/  UIMAD.WIDE.U32 UR26, UR15, UR6, URZ ;  /* 0x000000060f1a72a5 */ /* 0x000fe2000f8e003f */
[C---:B------:R-:W-:Y:S01]  /*2680*/  ISETP.GE.AND P2, PT, R2.reuse, c[0x0][0x1fc], PT ;  /* 0x00007f0002007a0c */ /* 0x040fe20003f46270 */
[----:B------:R-:W-:Y:S01]  /*2690*/  UIMAD UR4, UR15, UR7, UR4 ;  /* 0x000000070f0472a4 */ /* 0x000fe2000f8e0204 */
[----:B------:R-:W-:Y:S01]  /*26a0*/  LEA.HI R10, R21, R13, RZ, 0x1 ;  /* 0x0000000d150a7211 */ /* 0x000fe200078f08ff */
[----:B------:R1:W-:Y:S01]  /*26b0*/  LDGSTS.E.BYPASS.LTC128B.128 [R240+0x13080], [R6.64+0x80], !P1 ;  /* 0x1308008006f07fae */ /* 0x0003e2000c901d56 */
[----:B------:R-:W-:Y:S01]  /*26c0*/  ISETP.GE.AND P1, PT, R2, c[0x0][0x1fc], PT ;  /* 0x00007f0002007a0c */ /* 0x000fe20003f26270 */
[----:B------:R-:W-:Y:S01]  /*26d0*/  IMAD.MOV.U32 R2, RZ, RZ, R8 ;  /* 0x000000ffff027224 */ /* 0x000fe200078e0008 */
[----:B------:R-:W-:Y:S01]  /*26e0*/  LOP3.LUT R10, R10, 0xfffffffe, RZ, 0xc0, !PT ;  /* 0xfffffffe0a0a7812 */ /* 0x000fe200078ec0ff */
[----:B------:R-:W-:Y:S01]  /*26f0*/  UIADD3 UR4, UR27, UR4, URZ ;  /* 0x000000041b047290 */ /* 0x000fe2000fffe03f */
[----:B------:R-:W-:Y:S01]  /*2700*/  SHF.R.S32.HI R8, RZ, 0x1f, R15 ;  /* 0x0000001fff087819 */ /* 0x000fe2000001140f */
[----:B------:R-:W-:Y:S01]  /*2710*/  IMAD.WIDE.U32 R250, R20, c[0x0][0x218], R2 ;  /* 0x0000860014fa7a25 */ /* 0x000fe200078e0002 */
[----:B------:R-:W-:Y:S01]  /*2720*/  ULDC.64 UR8, c[0x0][0x288] ;  /* 0x0000a20000087ab9 */ /* 0x000fe20000000a00 */
[----:B------:R-:W-:Y:S01]  /*2730*/  CS2R R46, SRZ ;  /* 0x00000000002e7805 */ /* 0x000fe2000001ff00 */
[----:B------:R-:W-:Y:S01]  /*2740*/  UIMAD UR8, UR24, UR8, URZ ;  /* 0x00000008180872a4 */ /* 0x000fe2000f8e023f */
[----:B------:R-:W-:Y:S01]  /*2750*/  IMAD.IADD R17, R13, 0x1, -R10 ;  /* 0x000000010d117824 */ /* 0x000fe200078e0a0a */
[----:B------:R-:W-:Y:S01]  /*2760*/  IADD3 R252, R251, UR5, RZ ;  /* 0x00000005fbfc7c10 */ /* 0x000fe2000fffe0ff */
[----:B------:R-:W-:Y:S01]  /*2770*/  IMAD.U32 R3, RZ, RZ, UR4 ;  /* 0x00000004ff037e24 */ /* 0x000fe2000f8e00ff */
[----:B------:R-:W-:Y:S01]  /*2780*/  SHF.R.S32.HI R10, RZ, 0x5, R15 ;  /* 0x00000005ff0a7819 */ /* 0x000fe2000001140f */
[----:B------:R-:W-:Y:S01]  /*2790*/  ULDC.64 UR4, c[0x0][0x238] ;  /* 0x00008e0000047ab9 */ /* 0x000fe20000000a00 */
[----:B------:R-:W-:Y:S01]  /*27a0*/  CS2R R44, SRZ ;  /* 0x00000000002c7805 */ /* 0x000fe2000001ff00 */
[----:B------:R-:W-:Y:S01]  /*27b0*/  UIMAD UR4, UR24, UR4, URZ ;  /* 0x00000004180472a4 */ /* 0x000fe2000f8e023f */
[----:B------:R-:W-:Y:S01]  /*27c0*/  LEA.HI R16, R10, R10, RZ, 0x1 ;  /* 0x0000000a0a107211 */ /* 0x000fe200078f08ff */
[----:B------:R-:W-:Y:S01]  /*27d0*/  UIMAD UR8, UR19, UR9, UR8 ;  /* 0x00000009130872a4 */ /* 0x000fe2000f8e0208 */
[----:B--2---:R-:W-:Y:S01]  /*27e0*/  @!P3 IADD3 R4, P0, R14, UR21, RZ ;  /* 0x000000150e04bc10 */ /* 0x004fe2000ff1e0ff */
[----:B------:R-:W-:Y:S01]  /*27f0*/  UIMAD UR4, UR19, UR5, UR4 ;  /* 0x00000005130472a4 */ /* 0x000fe2000f8e0204 */
[----:B------:R-:W-:Y:S01]  /*2800*/  P2R R14, PR, RZ, 0x2 ;  /* 0x00000002ff0e7803 */ /* 0x000fe20000000000 */
[----:B------:R-:W-:Y:S01]  /*2810*/  CS2R R42, SRZ ;  /* 0x00000000002a7805 */ /* 0x000fe2000001ff00 */
[----:B------:R-:W-:Y:S01]  /*2820*/  @!P3 IADD3.X R5, R11, UR25, RZ, P0, !PT ;  /* 0x000000190b05bc10 */ /* 0x000fe200087fe4ff */
[----:B------:R-:W-:Y:S01]  /*2830*/  CS2R R40, SRZ ;  /* 0x0000000000287805 */ /* 0x000fe2000001ff00 */
[----:B------:R-:W-:-:S02]  /*2840*/  @!P3 LEA R12, P0, R4, c[0x0][0x258], 0x2 ;  /* 0x00009600040cba11 */ /* 0x000fc400078010ff */
[----:B---3--:R-:W-:Y:S02]  /*2850*/  P2R R11, PR, RZ, 0x4 ;  /* 0x00000004ff0b7803 */ /* 0x008fe40000000000 */
[----:B------:R-:W-:Y:S01]  /*2860*/  @!P3 LEA.HI.X R13, R4, c[0x0][0x25c], R5, 0x2, P0 ;  /* 0x00009700040dba11 */ /* 0x000fe200000f1405 */
[----:B------:R-:W-:Y:S01]  /*2870*/  IMAD.U32 R4, RZ, RZ, UR26 ;  /* 0x0000001aff047e24 */ /* 0x000fe2000f8e00ff */
[C---:B------:R-:W-:Y:S01]  /*2880*/  ISETP.LT.OR P2, PT, R0.reuse, 0x21, P5 ;  /* 0x000000210000780c */ /* 0x040fe20002f41670 */
[----:B------:R-:W-:Y:S01]  /*2890*/  IMAD.U32 R5, RZ, RZ, UR27 ;  /* 0x0000001bff057e24 */ /* 0x000fe2000f8e00ff */
[----:B------:R-:W-:Y:S02]  /*28a0*/  ISETP.LT.OR P1, PT, R0, 0x21, P4 ;  /* 0x000000210000780c */ /* 0x000fe40002721670 */
[C---:B------:R-:W-:Y:S02]  /*28b0*/  LEA R2, P0, R4.reuse, R250, 0x6 ;  /* 0x000000fa04027211 */ /* 0x040fe400078030ff */
[----:B------:R-:W-:Y:S01]  /*28c0*/  ISETP.NE.AND P5, PT, R11, RZ, PT ;  /* 0x000000ff0b00720c */ /* 0x000fe20003fa5270 */
[----:B------:R-:W-:Y:S01]  /*28d0*/  IMAD.U32 R11, RZ, RZ, UR6 ;  /* 0x00000006ff0b7e24 */ /* 0x000fe2000f8e00ff */
[----:B------:R-:W-:-:S02]  /*28e0*/  LEA.HI.X R3, R4, R252, R3, 0x6, P0 ;  /* 0x000000fc04037211 */ /* 0x000fc400000f3403 */
[----:B------:R-:W-:Y:S02]  /*28f0*/  LEA.HI R5, R8, R10, RZ, 0x2 ;  /* 0x0000000a08057211 */ /* 0x000fe400078f10ff */
[C---:B------:R-:W-:Y:S01]  /*2900*/  ISETP.GE.AND P0, PT, R22.reuse, c[0x0][0x16c], PT ;  /* 0x00005b0016007a0c */ /* 0x040fe20003f06270 */
[----:B------:R1:W-:Y:S01]  /*2910*/  LDGSTS.E.BYPASS.LTC128B.128 [R240+0x15080], [R6.64+0x100], !P2 ;  /* 0x1508010006f07fae */ /* 0x0003e2000d101d56 */
[C---:B------:R-:W-:Y:S02]  /*2920*/  ISETP.GE.AND P3, PT, R22.reuse, c[0x0][0x1fc], PT ;  /* 0x00007f0016007a0c */ /* 0x040fe40003f66270 */
[----:B------:R-:W-:Y:S01]  /*2930*/  ISETP.GE.AND P4, PT, R22, c[0x0][0x1fc], PT ;  /* 0x00007f0016007a0c */ /* 0x000fe20003f86270 */
[----:B------:R1:W-:Y:S01]  /*2940*/  LDGSTS.E.BYPASS.LTC128B.128 [R240+0x17080], [R6.64+0x180], !P1 ;  /* 0x1708018006f07fae */ /* 0x0003e2000c901d56 */
[----:B------:R-:W-:Y:S02]  /*2950*/  LEA.HI R8, R9, R19, RZ, 0x3 ;  /* 0x0000001309087211 */ /* 0x000fe400078f18ff */
[----:B------:R-:W-:-:S02]  /*2960*/  SEL R22, RZ, 0x1, P5 ;  /* 0x00000001ff167807 */ /* 0x000fc40002800000 */
[----:B------:R-:W-:Y:S02]  /*2970*/  ISETP.GT.AND P5, PT, R101, 0xf, PT ;  /* 0x0000000f6500780c */ /* 0x000fe40003fa4270 */
[----:B------:R-:W-:Y:S02]  /*2980*/  SEL R32, RZ, 0xffffffff, P0 ;  /* 0xffffffffff207807 */ /* 0x000fe40000000000 */
[----:B------:R-:W-:Y:S02]  /*2990*/  LOP3.LUT R8, R8, 0xfffffff8, RZ, 0xc0, !PT ;  /* 0xfffffff808087812 */ /* 0x000fe400078ec0ff */
[----:B------:R-:W-:Y:S02]  /*29a0*/  ISETP.GE.AND P0, PT, R25, c[0x0][0x16c], PT ;  /* 0x00005b0019007a0c */ /* 0x000fe40003f06270 */
[----:B------:R-:W-:Y:S01]  /*29b0*/  LOP3.LUT R9, R5, 0xfffffffc, RZ, 0xc0, !PT ;  /* 0xfffffffc05097812 */ /* 0x000fe200078ec0ff */
[----:B------:R-:W-:Y:S01]  /*29c0*/  IMAD.IADD R24, R19, 0x1, -R8 ;  /* 0x0000000113187824 */ /* 0x000fe200078e0a08 */
[----:B------:R-:W-:-:S02]  /*29d0*/  LOP3.LUT R5, R16, 0xfffffffe, RZ, 0xc0, !PT ;  /* 0xfffffffe10057812 */ /* 0x000fc400078ec0ff */
[----:B------:R-:W-:Y:S01]  /*29e0*/  ISETP.GE.AND P1, PT, R23, c[0x0][0x16c], PT ;  /* 0x00005b0017007a0c */ /* 0x000fe20003f26270 */
[C---:B------:R-:W-:Y:S01]  /*29f0*/  IMAD.IADD R18, R10.reuse, 0x1, -R9 ;  /* 0x000000010a127824 */ /* 0x040fe200078e0a09 */
[----:B------:R-:W-:Y:S01]  /*2a00*/  SEL R243, RZ, 0x8, P0 ;  /* 0x00000008fff37807 */ /* 0x000fe20000000000 */
[----:B------:R-:W-:Y:S01]  /*2a10*/  IMAD.IADD R236, R10, 0x1, -R5 ;  /* 0x000000010aec7824 */ /* 0x000fe200078e0a05 */
[----:B------:R-:W-:Y:S01]  /*2a20*/  ISETP.NE.AND P6, PT, R14, RZ, PT ;  /* 0x000000ff0e00720c */ /* 0x000fe20003fc5270 */
[----:B------:R-:W-:Y:S01]  /*2a30*/  IMAD.U32 R14, RZ, RZ, UR7 ;  /* 0x00000007ff0e7e24 */ /* 0x000fe2000f8e00ff */
[----:B------:R-:W-:Y:S01]  /*2a40*/  LEA R4, P0, R2, c[0x0][0x1f0], 0x1 ;  /* 0x00007c0002047a11 */ /* 0x000fe200078008ff */
[----:B------:R-:W-:Y:S01]  /*2a50*/  USHF.L.U64.HI UR7, UR6, 0x5, UR7 ;  /* 0x0000000506077899 */ /* 0x000fe20008010207 */
[----:B------:R-:W-:Y:S01]  /*2a60*/  LOP3.LUT R8, R21, 0xfffffff0, RZ, 0xc0, !PT ;  /* 0xfffffff015087812 */ /* 0x000fe200078ec0ff */
[----:B------:R-:W-:Y:S01]  /*2a70*/  USHF.L.U32 UR6, UR6, 0x5, URZ ;  /* 0x0000000506067899 */ /* 0x000fe2000800063f */
[----:B------:R-:W-:Y:S01]  /*2a80*/  LOP3.LUT R9, R15, 0xffffffe0, RZ, 0xc0, !PT ;  /* 0xffffffe00f097812 */ /* 0x000fe200078ec0ff */
[----:B-1----:R-:W-:Y:S01]  /*2a90*/  IMAD.MOV.U32 R6, RZ, RZ, R28 ;  /* 0x000000ffff067224 */ /* 0x002fe200078e001c */
[----:B------:R-:W-:Y:S01]  /*2aa0*/  SEL R34, RZ, 0x4, P1 ;  /* 0x00000004ff227807 */ /* 0x000fe20000800000 */
[C---:B------:R-:W-:Y:S01]  /*2ab0*/  IMAD.IADD R8, R101.reuse, 0x1, -R8 ;  /* 0x0000000165087824 */ /* 0x040fe200078e0a08 */
[----:B------:R-:W-:Y:S01]  /*2ac0*/  SEL R15, RZ, 0xffffffff, P3 ;  /* 0xffffffffff0f7807 */ /* 0x000fe20001800000 */
[----:B------:R-:W-:Y:S01]  /*2ad0*/  IMAD.IADD R9, R101, 0x1, -R9 ;  /* 0x0000000165097824 */ /* 0x000fe200078e0a09 */
[----:B------:R-:W-:-:S02]  /*2ae0*/  ISETP.GE.AND P1, PT, R23, c[0x0][0x1fc], PT ;  /* 0x00007f0017007a0c */ /* 0x000fc40003f26270 */
[----:B------:R-:W-:Y:S01]  /*2af0*/  LEA.HI.X R5, R2, c[0x0][0x1f4], R3, 0x1, P0 ;  /* 0x00007d0002057a11 */ /* 0x000fe200000f0c03 */
[----:B------:R-:W-:Y:S01]  /*2b00*/  @!P5 IMAD.SHL.U32 R2, R101, 0x10, RZ ;  /* 0x000000106502d824 */ /* 0x000fe200078e00ff */
[C---:B------:R-:W-:Y:S02]  /*2b10*/  ISETP.LT.OR P3, PT, R0.reuse, 0x1, P6 ;  /* 0x000000010000780c */ /* 0x040fe40003761670 */
[----:B------:R-:W-:Y:S02]  /*2b20*/  ISETP.GE.AND P2, PT, R23, c[0x0][0x1fc], PT ;  /* 0x00007f0017007a0c */ /* 0x000fe40003f46270 */
[C---:B------:R-:W-:Y:S01]  /*2b30*/  ISETP.LT.OR P0, PT, R0.reuse, 0x1, P4 ;  /* 0x000000010000780c */ /* 0x040fe20002701670 */
[----:B------:R1:W-:Y:S01]  /*2b40*/  @!P5 LDGSTS.E.BYPASS.LTC128B.128 [R2+0x20080], [R12.64] ;  /* 0x200800000c02dfae */ /* 0x0003e2000b901d56 */
[----:B------:R-:W-:Y:S02]  /*2b50*/  SEL R242, RZ, 0x4, P1 ;  /* 0x00000004fff27807 */ /* 0x000fe40000800000 */
[----:B------:R-:W-:Y:S01]  /*2b60*/  ISETP.LT.OR P1, PT, R0, 0x1, P2 ;  /* 0x000000010000780c */ /* 0x000fe20001721670 */
[----:B------:R-:W0:Y:S01]  /*2b70*/  LDGDEPBAR ;  /* 0x00000000000079af */ /* 0x000e220000000000 */
[----:B------:R-:W-:-:S02]  /*2b80*/  SHF.R.S32.HI R10, RZ, 0x1f, R9 ;  /* 0x0000001fff0a7819 */ /* 0x000fc40000011409 */
[----:B------:R-:W-:Y:S01]  /*2b90*/  IADD3 R3, R27, UR4, RZ ;  /* 0x000000041b037c10 */ /* 0x000fe2000fffe0ff */
[----:B------:R2:W-:Y:S01]  /*2ba0*/  LDGSTS.E.BYPASS.LTC128B.128 [R240+0x18080], [R4.64], !P3 ;  /* 0x1808000004f07fae */ /* 0x0005e2000d901d56 */
[C---:B------:R-:W-:Y:S01]  /*2bb0*/  ISETP.LT.OR P3, PT, R0.reuse, 0x21, P6 ;  /* 0x000000210000780c */ /* 0x040fe20003761670 */
[----:B------:R-:W-:Y:S01]  /*2bc0*/  ULDC.64 UR4, c[0x0][0x290] ;  /* 0x0000a40000047ab9 */ /* 0x000fe20000000a00 */
[C---:B------:R-:W-:Y:S01]  /*2bd0*/  ISETP.LT.OR P6, PT, R0.reuse, 0x21, P4 ;  /* 0x000000210000780c */ /* 0x040fe200027c1670 */
[----:B------:R2:W-:Y:S01]  /*2be0*/  LDGSTS.E.BYPASS.LTC128B.128 [R240+0x1a080], [R4.64+0x80], !P0 ;  /* 0x1a08008004f07fae */ /* 0x0005e2000c101d56 */
[----:B------:R-:W-:Y:S01]  /*2bf0*/  ISETP.GE.AND P0, PT, R25, c[0x0][0x1fc], PT ;  /* 0x00007f0019007a0c */ /* 0x000fe20003f06270 */
[----:B------:R-:W-:Y:S01]  /*2c00*/  UIMAD UR4, UR11, UR4, URZ ;  /* 0x000000040b0472a4 */ /* 0x000fe2000f8e023f */
[----:B------:R-:W-:Y:S01]  /*2c10*/  P2R R21, PR, RZ, 0x8 ;  /* 0x00000008ff157803 */ /* 0x000fe20000000000 */
[----:B------:R2:W-:Y:S01]  /*2c20*/  LDGSTS.E.BYPASS.LTC128B.128 [R240+0x1c080], [R4.64+0x100], !P1 ;  /* 0x1c08010004f07fae */ /* 0x0005e2000c901d56 */
[C---:B------:R-:W-:Y:S01]  /*2c30*/  ISETP.LT.OR P4, PT, R0.reuse, 0x21, P2 ;  /* 0x000000210000780c */ /* 0x040fe20001781670 */
[----:B------:R-:W-:Y:S01]  /*2c40*/  UIMAD UR4, UR12, UR5, UR4 ;  /* 0x000000050c0472a4 */ /* 0x000fe2000f8e0204 */
[----:B------:R-:W-:-:S02]  /*2c50*/  ISETP.LT.OR P1, PT, R0, 0x1, P0 ;  /* 0x000000010000780c */ /* 0x000fc40000721670 */
[----:B------:R-:W-:Y:S02]  /*2c60*/  ISETP.LT.OR P3, PT, R0, 0x21, P0 ;  /* 0x000000210000780c */ /* 0x000fe40000761670 */
[----:B------:R-:W-:Y:S02]  /*2c70*/  IADD3 R7, R29, UR8, RZ ;  /* 0x000000081d077c10 */ /* 0x000fe4000fffe0ff */
[----:B------:R-:W-:Y:S02]  /*2c80*/  ISETP.GE.AND P5, PT, R25, c[0x0][0x1fc], PT ;  /* 0x00007f0019007a0c */ /* 0x000fe40003fa6270 */
[----:B-1----:R-:W-:Y:S01]  /*2c90*/  SHF.R.S32.HI R2, RZ, 0x1f, R8 ;  /* 0x0000001fff027819 */ /* 0x002fe20000011408 */
[----:B------:R-:W-:Y:S01]  /*2ca0*/  IMAD.WIDE.U32 R38, R20, c[0x0][0x290], R6 ;  /* 0x0000a40014267a25 */ /* 0x000fe200078e0006 */
[----:B------:R-:W-:Y:S02]  /*2cb0*/  LEA.HI R13, R10, R9, RZ, 0x2 ;  /* 0x000000090a0d7211 */ /* 0x000fe400078f10ff */
[----:B------:R-:W-:Y:S01]  /*2cc0*/  LEA.HI R230, R2, R8, RZ, 0x3 ;  /* 0x0000000802e67211 */ /* 0x000fe200078f18ff */
[----:B------:R-:W-:Y:S01]  /*2cd0*/  IMAD.MOV.U32 R2, RZ, RZ, R26 ;  /* 0x000000ffff027224 */ /* 0x000fe200078e001a */
[----:B------:R-:W-:Y:S01]  /*2ce0*/  LOP3.LUT R0, R13, 0x7ffffffc, RZ, 0xc0, !PT ;  /* 0x7ffffffc0d007812 */ /* 0x000fe200078ec0ff */
[----:B------:R-:W-:Y:S01]  /*2cf0*/  IMAD.SHL.U32 R6, R236, 0x10, RZ ;  /* 0x00000010ec067824 */ /* 0x000fe200078e00ff */
[----:B------:R-:W-:Y:S01]  /*2d00*/  LOP3.LUT R10, R230, 0xfffffff8, RZ, 0xc0, !PT ;  /* 0xfffffff8e60a7812 */ /* 0x000fe200078ec0ff */
[----:B------:R-:W-:Y:S01]  /*2d10*/  IMAD.WIDE.U32 R164, R20, c[0x0][0x240], R2 ;  /* 0x0000900014a47a25 */ /* 0x000fe200078e0002 */
[----:B------:R-:W-:Y:S01]  /*2d20*/  LEA.HI R7, R36, R101, RZ, 0x7 ;  /* 0x0000006524077211 */ /* 0x000fe200078f38ff */
[----:B------:R2:W-:Y:S01]  /*2d30*/  LDGSTS.E.BYPASS.LTC128B.128 [R240+0x1e080], [R4.64+0x180], !P1 ;  /* 0x1e08018004f07fae */ /* 0x0005e2000c901d56 */
[----:B------:R-:W-:Y:S01]  /*2d40*/  IADD3 R37, R39, UR4, RZ ;  /* 0x0000000427257c10 */ /* 0x000fe2000fffe0ff */
[----:B------:R-:W-:Y:S01]  /*2d50*/  IMAD.IADD R16, R8, 0x1, -R10 ;  /* 0x0000000108107824 */ /* 0x000fe200078e0a0a */
[----:B------:R-:W-:Y:S01]  /*2d60*/  LEA R10, P0, R11, R4, 0x6 ;  /* 0x000000040b0a7211 */ /* 0x000fe200078030ff */
[----:B------:R-:W-:Y:S01]  /*2d70*/  IMAD.SHL.U32 R8, R31, 0x40, RZ ;  /* 0x000000401f087824 */ /* 0x000fe200078e00ff */
[----:B------:R-:W-:Y:S01]  /*2d80*/  ULDC.64 UR4, c[0x0][0x240] ;  /* 0x0000900000047ab9 */ /* 0x000fe20000000a00 */
[----:B------:R-:W-:Y:S01]  /*2d90*/  IMAD.IADD R12, R9, 0x1, -R0 ;  /* 0x00000001090c7824 */ /* 0x000fe200078e0a00 */
[----:B------:R-:W-:Y:S01]  /*2da0*/  LEA.HI.X R11, R11, R5, R14, 0x6, P0 ;  /* 0x000000050b0b7211 */ /* 0x000fe200000f340e */
[----:B------:R-:W-:Y:S01]  /*2db0*/  IMAD.SHL.U32 R2, R248, 0x8, RZ ;  /* 0x00000008f8027824 */ /* 0x000fe200078e00ff */
[----:B------:R-:W-:Y:S01]  /*2dc0*/  LOP3.LUT R0, R8, 0x1c0, RZ, 0xc0, !PT ;  /* 0x000001c008007812 */ /* 0x000fe200078ec0ff */
[----:B------:R-:W-:Y:S01]  /*2dd0*/  IMAD.SHL.U32 R230, R230, 0x40, RZ ;  /* 0x00000040e6e67824 */ /* 0x000fe200078e00ff */
[----:B------:R-:W-:Y:S01]  /*2de0*/  UIMAD UR4, UR11, UR4, URZ ;  /* 0x000000040b0472a4 */ /* 0x000fe2000f8e023f */
[----:B------:R1:W-:Y:S01]  /*2df0*/  STL.64 [R1+0x10], R38 ;  /* 0x0000102601007387 */ /* 0x0003e20000100a00 */
[----:B------:R-:W-:-:S02]  /*2e00*/  LOP3.LUT R2, R2, 0x8, RZ, 0xc0, !PT ;  /* 0x0000000802027812 */ /* 0x000fc400078ec0ff */
[----:B------:R-:W-:Y:S01]  /*2e10*/  SHF.R.U32.HI R3, RZ, 0x3, R0 ;  /* 0x00000003ff037819 */ /* 0x000fe20000011600 */
[----:B------:R-:W-:Y:S01]  /*2e20*/  UIMAD UR4, UR12, UR5, UR4 ;  /* 0x000000050c0472a4 */ /* 0x000fe2000f8e0204 */
[----:B------:R-:W-:Y:S01]  /*2e30*/  LOP3.LUT R6, R0, 0x10, R6, 0xf8, !PT ;  /* 0x0000001000067812 */ /* 0x000fe200078ef806 */
[----:B------:R-:W-:Y:S01]  /*2e40*/  STL.64 [R1+0x28], R164 ;  /* 0x000028a401007387 */ /* 0x000fe20000100a00 */
[C---:B------:R-:W-:Y:S02]  /*2e50*/  LOP3.LUT R8, R3.reuse, R2, R0, 0x1e, !PT ;  /* 0x0000000203087212 */ /* 0x040fe400078e1e00 */
[----:B------:R-:W-:Y:S01]  /*2e60*/  SHF.R.S32.HI R0, RZ, 0x7, R7 ;  /* 0x00000007ff007819 */ /* 0x000fe20000011407 */
[----:B------:R-:W-:Y:S01]  /*2e70*/  IMAD.SHL.U32 R7, R30, 0x8, RZ ;  /* 0x000000081e077824 */ /* 0x000fe200078e00ff */
[----:B------:R-:W-:Y:S01]  /*2e80*/  LOP3.LUT R20, R3, R6, R2, 0x1e, !PT ;  /* 0x0000000603147212 */ /* 0x000fe200078e1e02 */
[C---:B------:R-:W-:Y:S01]  /*2e90*/  IMAD.SHL.U32 R3, R17.reuse, 0x20, RZ ;  /* 0x0000002011037824 */ /* 0x040fe200078e00ff */
[----:B------:R-:W-:Y:S01]  /*2ea0*/  LEA.HI R9, R0, R0, RZ, 0x1 ;  /* 0x0000000000097211 */ /* 0x000fe200078f08ff */
[----:B------:R-:W-:Y:S01]  /*2eb0*/  IMAD R2, R17, 0x2, R0 ;  /* 0x0000000211027824 */ /* 0x000fe200078e0200 */
[----:B------:R-:W-:Y:S01]  /*2ec0*/  LOP3.LUT R230, R230, 0xfffffe00, RZ, 0xc0, !PT ;  /* 0xfffffe00e6e67812 */ /* 0x000fe200078ec0ff */
[----:B--2---:R-:W-:Y:S01]  /*2ed0*/  IMAD.SHL.U32 R5, R15, 0x2, RZ ;  /* 0x000000020f057824 */ /* 0x004fe200078e00ff */
[----:B------:R-:W-:Y:S01]  /*2ee0*/  LOP3.LUT R6, R3, 0x20, RZ, 0xc0, !PT ;  /* 0x0000002003067812 */ /* 0x000fe200078ec0ff */
[----:B------:R-:W-:Y:S01]  /*2ef0*/  IMAD.U32 R2, R2, 0x200, R8 ;  /* 0x0000020002027824 */ /* 0x000fe200078e0008 */
[----:B------:R-:W-:Y:S01]  /*2f00*/  LOP3.LUT R3, R9, 0x1ffffffe, RZ, 0xc0, !PT ;  /* 0x1ffffffe09037812 */ /* 0x000fe200078ec0ff */
[----:B------:R-:W-:Y:S01]  /*2f10*/  IMAD R236, R236, 0x400, R230 ;  /* 0x00000400ecec7824 */ /* 0x000fe200078e02e6 */
[----:B------:R-:W-:Y:S01]  /*2f20*/  LOP3.LUT R19, R6, 0x18, R7, 0xf8, !PT ;  /* 0x0000001806137812 */ /* 0x000fe200078ef807 */
[----:B------:R-:W-:Y:S01]  /*2f30*/  IMAD.SHL.U32 R6, R32, 0x2, RZ ;  /* 0x0000000220067824 */ /* 0x000fe200078e00ff */
[----:B------:R-:W-:Y:S01]  /*2f40*/  LOP3.LUT R7, R5, 0x2, R22, 0xe2, !PT ;  /* 0x0000000205077812 */ /* 0x000fe200078ee216 */
[----:B------:R-:W-:Y:S01]  /*2f50*/  IMAD.IADD R4, R0, 0x1, -R3 ;  /* 0x0000000100047824 */ /* 0x000fe200078e0a03 */
[----:B------:R-:W-:Y:S01]  /*2f60*/  IADD3 R3, P0, R38, UR21, RZ ;  /* 0x0000001526037c10 */ /* 0x000fe2000ff1e0ff */
[----:B------:R2:W-:Y:S01]  /*2f70*/  STL [R1+0x20], R37 ;  /* 0x0000202501007387 */ /* 0x0005e20000100800 */
[----:B------:R-:W-:Y:S01]  /*2f80*/  LOP3.LUT R8, R6, 0x2, R35, 0xe2, !PT ;  /* 0x0000000206087812 */ /* 0x000fe200078ee223 */
[----:B------:R-:W-:Y:S01]  /*2f90*/  IMAD R23, R4, 0x4, R12 ;  /* 0x0000000404177824 */ /* 0x000fe200078e020c */
[----:B------:R-:W-:Y:S01]  /*2fa0*/  IADD3.X R4, R37, UR25, RZ, P0, !PT ;  /* 0x0000001925047c10 */ /* 0x000fe200087fe4ff */
[----:B------:R-:W-:Y:S01]  /*2fb0*/  IMAD.SHL.U32 R12, R18, 0x400, RZ ;  /* 0x00000400120c7824 */ /* 0x000fe200078e00ff */
[----:B------:R-:W-:Y:S01]  /*2fc0*/  LEA R14, P0, R3, c[0x0][0x280], 0x2 ;  /* 0x0000a000030e7a11 */ /* 0x000fe200078010ff */
[----:B------:R-:W-:Y:S01]  /*2fd0*/  IMAD.SHL.U32 R2, R2, 0x2, RZ ;  /* 0x0000000202027824 */ /* 0x000fe200078e00ff */
[----:B------:R-:W-:Y:S01]  /*2fe0*/  LOP3.LUT R5, R33, 0x3ffffffc, RZ, 0xc0, !PT ;  /* 0x3ffffffc21057812 */ /* 0x000fe200078ec0ff */
[----:B-1----:R-:W-:Y:S01]  /*2ff0*/  CS2R R38, SRZ ;  /* 0x0000000000267805 */ /* 0x002fe2000001ff00 */
[----:B------:R-:W-:Y:S01]  /*3000*/  LEA.HI.X R15, R3, c[0x0][0x284], R4, 0x2, P0 ;  /* 0x0000a100030f7a11 */ /* 0x000fe200000f1404 */
[----:B------:R-:W-:Y:S01]  /*3010*/  IMAD.SHL.U32 R4, R24, 0x40, RZ ;  /* 0x0000004018047824 */ /* 0x000fe200078e00ff */
[----:B------:R-:W-:Y:S01]  /*3020*/  SHF.R.S32.HI R6, RZ, 0x2, R13 ;  /* 0x00000002ff067819 */ /* 0x000fe2000001140d */
[----:B------:R-:W-:Y:S01]  /*3030*/  IMAD.SHL.U32 R3, R0, 0x8, RZ ;  /* 0x0000000800037824 */ /* 0x000fe200078e00ff */
[----:B------:R-:W-:Y:S01]  /*3040*/  ISETP.NE.AND P0, PT, R21, RZ, PT ;  /* 0x000000ff1500720c */ /* 0x000fe20003f05270 */
[----:B------:R-:W-:Y:S01]  /*3050*/  IMAD.IADD R5, R101, 0x1, -R5 ;  /* 0x0000000165057824 */ /* 0x000fe200078e0a05 */
[----:B------:R-:W-:Y:S01]  /*3060*/  LOP3.LUT R0, R4, 0x1c0, RZ, 0xc0, !PT ;  /* 0x000001c004007812 */ /* 0x000fe200078ec0ff */
[----:B------:R-:W-:Y:S01]  /*3070*/  IMAD R241, R18, 0x10, R6 ;  /* 0x0000001012f17824 */ /* 0x000fe200078e0206 */
[----:B------:R-:W-:Y:S01]  /*3080*/  R2P PR, R16, 0x6 ;  /* 0x0000000610007804 */ /* 0x000fe20000000000 */
[----:B------:R-:W-:Y:S01]  /*3090*/  IMAD.MOV.U32 R13, RZ, RZ, 0x10 ;  /* 0x00000010ff0d7424 */ /* 0x000fe200078e00ff */
[----:B------:R-:W-:-:S02]  /*30a0*/  LOP3.LUT R3, R0, 0x8, R3, 0xf8, !PT ;  /* 0x0000000800037812 */ /* 0x000fc400078ef803 */
[----:B------:R-:W-:Y:S02]  /*30b0*/  SHF.R.U32.HI R0, RZ, 0x3, R0 ;  /* 0x00000003ff007819 */ /* 0x000fe40000011600 */
[----:B------:R-:W-:Y:S02]  /*30c0*/  SEL R6, RZ, 0x8, P5 ;  /* 0x00000008ff067807 */ /* 0x000fe40002800000 */
[----:B------:R-:W-:Y:S01]  /*30d0*/  LOP3.LUT R3, R3, R0, RZ, 0x3c, !PT ;  /* 0x0000000003037212 */ /* 0x000fe200078e3cff */
[----:B------:R-:W-:Y:S01]  /*30e0*/  IMAD R0, R5, 0x2, R12 ;  /* 0x0000000205007824 */ /* 0x000fe200078e020c */
[----:B------:R-:W-:Y:S01]  /*30f0*/  SEL R5, R13, 0xfffffff0, !P1 ;  /* 0xfffffff00d057807 */ /* 0x000fe20004800000 */
[----:B------:R1:W-:Y:S01]  /*3100*/  LDGSTS.E.BYPASS.LTC128B.128 [R240+0x19080], [R10.64], !P0 ;  /* 0x190800000af07fae */ /* 0x0003e2000c101d56 */
[----:B------:R-:W-:Y:S01]  /*3110*/  SEL R4, R246, 0xffffffe0, !P2 ;  /* 0xffffffe0f6047807 */ /* 0x000fe20005000000 */
[----:B------:R-:W-:Y:S01]  /*3120*/  IMAD.IADD R9, R3, 0x1, R0 ;  /* 0x0000000103097824 */ /* 0x000fe200078e0200 */
[----:B------:R-:W-:Y:S01]  /*3130*/  LOP3.LUT R242, R6, R7, R242, 0xfe, !PT ;  /* 0x0000000706f27212 */ /* 0x000fe200078efef2 */
[----:B------:R-:W-:Y:S01]  /*3140*/  IMAD.SHL.U32 R6, R16, 0x40, RZ ;  /* 0x0000004010067824 */ /* 0x000fe200078e00ff */
[----:B------:R-:W-:Y:S01]  /*3150*/  R2P PR, R31, 0x6 ;  /* 0x000000061f007804 */ /* 0x000fe20000000000 */
[----:B------:R-:W-:Y:S01]  /*3160*/  IMAD.SHL.U32 R244, R9, 0x2, RZ ;  /* 0x0000000209f47824 */ /* 0x000fe200078e00ff */
[----:B------:R-:W-:Y:S01]  /*3170*/  LOP3.LUT R243, R243, R8, R34, 0xfe, !PT ;  /* 0x00000008f3f37212 */ /* 0x000fe200078efe22 */
[----:B------:R-:W-:Y:S01]  /*3180*/  IMAD.SHL.U32 R8, R17, 0x8, RZ ;  /* 0x0000000811087824 */ /* 0x000fe200078e00ff */
[----:B------:R-:W-:Y:S01]  /*3190*/  LOP3.LUT R6, R6, 0x1c0, RZ, 0xc0, !PT ;  /* 0x000001c006067812 */ /* 0x000fe200078ec0ff */
[----:B------:R1:W-:Y:S01]  /*31a0*/  LDGSTS.E.BYPASS.LTC128B.128 [R240+0x1b080], [R10.64+0x80], !P6 ;  /* 0x1b0800800af07fae */ /* 0x0003e2000f101d56 */
[----:B------:R-:W-:Y:S01]  /*31b0*/  SEL R3, R13, 0xfffffff0, !P1 ;  /* 0xfffffff00d037807 */ /* 0x000fe20004800000 */
[----:B------:R-:W-:Y:S01]  /*31c0*/  IMAD R0, R17, 0x200, R20 ;  /* 0x0000020011007824 */ /* 0x000fe200078e0214 */
[----:B------:R-:W-:Y:S01]  /*31d0*/  SEL R228, R246, 0xffffffe0, !P2 ;  /* 0xffffffe0f6e47807 */ /* 0x000fe20005000000 */
[----:B------:R1:W-:Y:S01]  /*31e0*/  LDGSTS.E.BYPASS.LTC128B.128 [R240+0x1d080], [R10.64+0x100], !P4 ;  /* 0x1d0801000af07fae */ /* 0x0003e2000e101d56 */
[----:B------:R-:W-:Y:S01]  /*31f0*/  R2P PR, R24, 0x6 ;  /* 0x0000000618007804 */ /* 0x000fe20000000000 */
[----:B------:R-:W-:Y:S01]  /*3200*/  IMAD R3, R3, 0x2, R2 ;  /* 0x0000000203037824 */ /* 0x000fe200078e0202 */
[----:B------:R-:W-:Y:S01]  /*3210*/  ISETP.GE.AND P0, PT, R101, 0x10, PT ;  /* 0x000000106500780c */ /* 0x000fe20003f06270 */
[----:B------:R1:W-:Y:S01]  /*3220*/  LDGSTS.E.BYPASS.LTC128B.128 [R240+0x1f080], [R10.64+0x180], !P3 ;  /* 0x1f0801800af07fae */ /* 0x0003e2000d901d56 */
[----:B------:R-:W-:Y:S01]  /*3230*/  SHF.R.U32.HI R7, RZ, 0x3, R6 ;  /* 0x00000003ff077819 */ /* 0x000fe20000011606 */
[----:B------:R-:W-:Y:S01]  /*3240*/  IMAD.IADD R232, R0, 0x1, R228 ;  /* 0x0000000100e87824 */ /* 0x000fe200078e02e4 */
[----:B------:R-:W-:Y:S01]  /*3250*/  LOP3.LUT R8, R6, 0x8, R8, 0xf8, !PT ;  /* 0x0000000806087812 */ /* 0x000fe200078ef808 */
[----:B------:R-:W-:Y:S01]  /*3260*/  IMAD.SHL.U32 R235, R0, 0x2, RZ ;  /* 0x0000000200eb7824 */ /* 0x000fe200078e00ff */
[----:B------:R-:W-:Y:S01]  /*3270*/  LOP3.LUT R6, R7, R19, R6, 0x1e, !PT ;  /* 0x0000001307067212 */ /* 0x000fe200078e1e06 */
[----:B------:R-:W-:Y:S01]  /*3280*/  IMAD R229, R228, 0x2, R2 ;  /* 0x00000002e4e57824 */ /* 0x000fe200078e0202 */
[----:B------:R-:W-:Y:S01]  /*3290*/  LOP3.LUT R7, R8, R7, RZ, 0x3c, !PT ;  /* 0x0000000708077212 */ /* 0x000fe200078e3cff */
[----:B--2---:R-:W-:Y:S01]  /*32a0*/  CS2R R36, SRZ ;  /* 0x0000000000247805 */ /* 0x004fe2000001ff00 */
[-C--:B------:R-:W-:Y:S01]  /*32b0*/  LOP3.LUT R6, R6, R230.reuse, RZ, 0xfc, !PT ;  /* 0x000000e606067212 */ /* 0x080fe200078efcff */
[----:B------:R-:W-:Y:S01]  /*32c0*/  IMAD R228, R228, 0x2, R3 ;  /* 0x00000002e4e47824 */ /* 0x000fe200078e0203 */
[C---:B------:R-:W-:Y:S01]  /*32d0*/  IADD3 R230, R7.reuse, R230, R12 ;  /* 0x000000e607e67210 */ /* 0x040fe20007ffe00c */
[----:B------:R-:W-:Y:S01]  /*32e0*/  IMAD.IADD R236, R7, 0x1, R236 ;  /* 0x0000000107ec7824 */ /* 0x000fe200078e02ec */
[C---:B------:R-:W-:Y:S01]  /*32f0*/  IADD3 R8, R244.reuse, 0x20280, RZ ;  /* 0x00020280f4087810 */ /* 0x040fe20007ffe0ff */
[----:B------:R-:W-:Y:S01]  /*3300*/  @!P0 IMAD.SHL.U32 R7, R101, 0x10, RZ ;  /* 0x0000001065078824 */ /* 0x000fe200078e00ff */
[----:B------:R-:W-:Y:S01]  /*3310*/  IADD3 R245, R244, 0x202c0, RZ ;  /* 0x000202c0f4f57810 */ /* 0x000fe20007ffe0ff */
[----:B------:R-:W-:Y:S01]  /*3320*/  IMAD.SHL.U32 R230, R230, 0x2, RZ ;  /* 0x00000002e6e67824 */ /* 0x000fe200078e00ff */
[----:B------:R-:W-:Y:S01]  /*3330*/  @P2 IADD3 R245, R8, -0x40, RZ ;  /* 0xffffffc008f52810 */ /* 0x000fe20007ffe0ff */
[----:B------:R-:W-:Y:S01]  /*3340*/  IMAD.SHL.U32 R8, R23, 0x2, RZ ;  /* 0x0000000217087824 */ /* 0x000fe200078e00ff */
[----:B------:R2:W-:Y:S01]  /*3350*/  @!P0 LDGSTS.E.BYPASS.LTC128B.128 [R7+0x20180], [R14.64] ;  /* 0x201800000e078fae */ /* 0x0005e2000b901d56 */
[----:B------:R-:W-:Y:S01]  /*3360*/  LEA R236, R236, 0x22280, 0x1 ;  /* 0x00022280ecec7811 */ /* 0x000fe200078e08ff */
[C---:B------:R-:W-:Y:S01]  /*3370*/  IMAD R231, R5.reuse, 0x2, R230 ;  /* 0x0000000205e77824 */ /* 0x040fe200078e02e6 */
[----:B------:R-:W-:Y:S01]  /*3380*/  SEL R246, R246, 0xffffffe0, !P1 ;  /* 0xffffffe0f6f67807 */ /* 0x000fe20004800000 */
[----:B------:R1:W-:Y:S01]  /*3390*/  STL [R1+0xc], R8 ;  /* 0x00000c0801007387 */ /* 0x0003e20000100800 */
[----:B------:R-:W-:Y:S01]  /*33a0*/  CS2R R100, SRZ ;  /* 0x0000000000647805 */ /* 0x000fe2000001ff00 */
[----:B------:R-:W-:Y:S01]  /*33b0*/  IMAD R237, R5, 0x2, R236 ;  /* 0x0000000205ed7824 */ /* 0x000fe200078e02ec */
[----:B------:R-:W-:Y:S01]  /*33c0*/  IADD3 R249, -R8, UR10, RZ ;  /* 0x0000000a08f97c10 */ /* 0x000fe2000fffe1ff */
[----:B------:R-:W0:Y:S01]  /*33d0*/  LDGDEPBAR ;  /* 0x00000000000079af */ /* 0x000e220000000000 */
[----:B------:R-:W-:-:S02]  /*33e0*/  IMAD.IADD R247, R244, 0x1, R246 ;  /* 0x00000001f4f77824 */ /* 0x000fc400078e02f6 */
[----:B------:R-:W-:Y:S02]  /*33f0*/  IMAD.SHL.U32 R0, R6, 0x2, RZ ;  /* 0x0000000206007824 */ /* 0x000fe400078e00ff */
[----:B------:R-:W-:Y:S02]  /*3400*/  IMAD.SHL.U32 R232, R232, 0x2, RZ ;  /* 0x00000002e8e87824 */ /* 0x000fe400078e00ff */
[----:B------:R-:W-:Y:S02]  /*3410*/  IMAD.IADD R246, R246, 0x1, R245 ;  /* 0x00000001f6f67824 */ /* 0x000fe400078e02f5 */
[C---:B------:R-:W-:Y:S02]  /*3420*/  IMAD R234, R4.reuse, 0x2, R230 ;  /* 0x0000000204ea7824 */ /* 0x040fe400078e02e6 */
[C---:B------:R-:W-:Y:S02]  /*3430*/  IMAD R239, R4.reuse, 0x2, R236 ;  /* 0x0000000204ef7824 */ /* 0x040fe400078e02ec */
[----:B------:R-:W-:-:S02]  /*3440*/  IMAD R233, R4, 0x2, R231 ;  /* 0x0000000204e97824 */ /* 0x000fc400078e02e7 */
[----:B------:R-:W-:Y:S01]  /*3450*/  IMAD R238, R4, 0x2, R237 ;  /* 0x0000000204ee7824 */ /* 0x000fe200078e02ed */
[----:B--2---:R-:W-:-:S05]  /*3460*/  IADD3 R7, R165, UR4, RZ ;  /* 0x00000004a5077c10 */ /* 0x004fca000fffe0ff */
[----:B------:R1:W-:Y:S02]  /*3470*/  STL [R1+0x24], R7 ;  /* 0x0000240701007387 */ /* 0x0003e40000100800 */
.L_x_1019:
[----:B------:R-:W-:Y:S04]  /*3480*/  DEPBAR.LE SB0, 0x0 ;  /* 0x000080000000791a */ /* 0x000fe80000000000 */
[----:B------:R-:W-:Y:S01]  /*3490*/  BAR.SYNC.DEFER_BLOCKING 0x0 ;  /* 0x0000000000007b1d */ /* 0x000fe20000010000 */
[----:B------:R-:W-:Y:S02]  /*34a0*/  ULEA UR4, UR15, 0x1, 0x6 ;  /* 0x000000010f047891 */ /* 0x000fe4000f8e303f */
[----:B------:R-:W-:Y:S02]  /*34b0*/  UIADD3 UR8, UR15, 0x1, URZ ;  /* 0x000000010f087890 */ /* 0x000fe4000fffe03f */
[----:B------:R-:W-:Y:S02]  /*34c0*/  UIADD3 UR4, UR16, UR4, -UR13 ;  /* 0x0000000410047290 */ /* 0x000fe4000fffe80d */
[----:B------:R-:W-:Y:S01]  /*34d0*/  UISETP.GE.AND UP0, UPT, UR8, UR14, UPT ;  /* 0x0000000e0800728c */ /* 0x000fe2000bf06270 */
[----:B-1----:R-:W-:Y:S05]  /*34e0*/  LDSM.16.M88.4 R16, [R230+0x10080] ;  /* 0x01008000e610783b */ /* 0x002fea0000000200 */
[----:B-1----:R-:W1:Y:S05]  /*34f0*/  LDSM.16.M88.4 R8, [R2+0x80] ;  /* 0x000080000208783b */ /* 0x002e6a0000000200 */
        /* <DEDUP_REMOVED lines=142> */
[----:B------:R2:W1:Y:S01]  /*3de0*/  MUFU.TANH R197, R7 ;  /* 0x0000000700c57308 */ /* 0x0004620000002400 */
[----:B------:R-:W-:Y:S01]  /*3df0*/  FMUL.FTZ R16, R16, c[0x0][0x2b4] ;  /* 0x0000ad0010107a20 */ /* 0x000fe20000410000 */
[----:B------:R-:W-:Y:S01]  /*3e00*/  HMMA.16816.F32 R32, R168, R166, RZ ;  /* 0x000000a6a820723c */ /* 0x000fe200000018ff */
[----:B------:R-:W5:Y:S05]  /*3e10*/  LDSM.16.M88.4 R164, [R229+0x9080] ;  /* 0x00908000e5a4783b */ /* 0x000f6a0000000200 */
        /* <DEDUP_REMOVED lines=64> */
[----:B------:R-:W-:Y:S01]  /*4220*/  LDSM.16.M88.4 R168, [R2+0xe080] ;  /* 0x00e0800002a8783b */ /* 0x000fe20000000200 */
[----:B------:R2:W-:Y:S06]  /*4230*/  MUFU.TANH R179, R16 ;  /* 0x0000001000b37308 */ /* 0x0005ec0000002400 */
[C---:B-1----:R-:W-:Y:S04]  /*4240*/  HMMA.16816.F32 R20, R180.reuse, R188, R20 ;  /* 0x000000bcb414723c */ /* 0x042fe80000001814 */
[----:B------:R-:W1:Y:S04]  /*4250*/  MUFU.TANH R188, R9 ;  /* 0x0000000900bc7308 */ /* 0x000e680000002400 */
[C---:B------:R-:W-:Y:S06]  /*4260*/  HMMA.16816.F32 R24, R180.reuse, R190, R24 ;  /* 0x000000beb418723c */ /* 0x040fec0000001818 */
[----:B------:R5:W1:Y:S02]  /*4270*/  MUFU.TANH R190, R10 ;  /* 0x0000000a00be7308 */ /* 0x000a640000002400 */
[C---:B----4-:R-:W-:Y:S01]  /*4280*/  HMMA.16816.F32 R28, R180.reuse, R164, R28 ;  /* 0x000000a4b41c723c */ /* 0x050fe2000000181c */
[----:B--2---:R-:W-:Y:S06]  /*4290*/  MOV R16, UR17 ;  /* 0x0000001100107c02 */ /* 0x004fec0008000f00 */
[----:B------:R-:W-:Y:S01]  /*42a0*/  FMUL.FTZ R164, R11, c[0x0][0x2b4] ;  /* 0x0000ad000ba47a20 */ /* 0x000fe20000410000 */
[----:B------:R-:W-:Y:S01]  /*42b0*/  HMMA.16816.F32 R32, R180, R166, R32 ;  /* 0x000000a6b420723c */ /* 0x000fe20000001820 */
[----:B------:R-:W2:Y:S03]  /*42c0*/  MUFU.TANH R183, R12 ;  /* 0x0000000c00b77308 */ /* 0x000ea60000002400 */
[----:B------:R-:W-:Y:S04]  /*42d0*/  IADD3 R16, R241, UR4, -R16 ;  /* 0x00000004f1107c10 */ /* 0x000fe8000fffe810 */
[C---:B---3--:R-:W-:Y:S03]  /*42e0*/  HMMA.16816.F32 R20, R172.reuse, R184, R20 ;  /* 0x000000b8ac14723c */ /* 0x048fe60000001814 */
[----:B------:R3:W-:Y:S01]  /*42f0*/  MUFU.TANH R189, R164 ;  /* 0x000000a400bd7308 */ /* 0x0007e20000002400 */
[----:B-----5:R-:W4:Y:S04]  /*4300*/  LDSM.16.M88.4 R8, [R230+0x1e080] ;  /* 0x01e08000e608783b */ /* 0x020f280000000200 */
[C---:B------:R-:W-:Y:S05]  /*4310*/  HMMA.16816.F32 R24, R172.reuse, R186, R24 ;  /* 0x000000baac18723c */ /* 0x040fea0000001818 */
[----:B------:R-:W-:Y:S03]  /*4320*/  MUFU.TANH R182, R13 ;  /* 0x0000000d00b67308 */ /* 0x000fe60000002400 */
[C---:B------:R-:W-:Y:S07]  /*4330*/  HMMA.16816.F32 R28, R172.reuse, R4, R28 ;  /* 0x00000004ac1c723c */ /* 0x040fee000000181c */
[----:B------:R-:W-:Y:S01]  /*4340*/  MUFU.TANH R185, R14 ;  /* 0x0000000e00b97308 */ /* 0x000fe20000002400 */
[----:B------:R-:W-:Y:S01]  /*4350*/  HMMA.16816.F32 R32, R172, R6, R32 ;  /* 0x00000006ac20723c */ /* 0x000fe20000001820 */
[----:B------:R-:W-:Y:S05]  /*4360*/  LDSM.16.M88.4 R4, [R231+0x1e080] ;  /* 0x01e08000e704783b */ /* 0x000fea0000000200 */
[----:B---3--:R-:W3:Y:S03]  /*4370*/  LDSM.16.M88.4 R164, [R2+0xf080] ;  /* 0x00f0800002a4783b */ /* 0x008ee60000000200 */
[----:B------:R5:W-:Y:S10]  /*4380*/  MUFU.TANH R184, R15 ;  /* 0x0000000f00b87308 */ /* 0x000bf40000002400 */
[----:B------:R-:W-:Y:S01]  /*4390*/  MUFU.TANH R178, R17 ;  /* 0x0000001100b27308 */ /* 0x000fe20000002400 */
[C---:B----4-:R-:W-:Y:S07]  /*43a0*/  HMMA.16816.F32 R20, R8.reuse, R168, R20 ;  /* 0x000000a80814723c */ /* 0x050fee0000001814 */
[----:B------:R-:W-:Y:S01]  /*43b0*/  IADD3 R168, -R199, R16, RZ ;  /* 0x00000010c7a87210 */ /* 0x000fe20007ffe1ff */
[C---:B------:R-:W-:Y:S01]  /*43c0*/  HMMA.16816.F32 R24, R8.reuse, R170, R24 ;  /* 0x000000aa0818723c */ /* 0x040fe20000001818 */
[----:B------:R4:W-:Y:S01]  /*43d0*/  MUFU.TANH R181, R18 ;  /* 0x0000001200b57308 */ /* 0x0009e20000002400 */
[----:B-----5:R-:W5:Y:S02]  /*43e0*/  LDSM.16.M88.4 R12, [R3+0xe080] ;  /* 0x00e08000030c783b */ /* 0x020f640000000200 */
[----:B------:R-:W-:Y:S02]  /*43f0*/  IMNMX R169, R249, R168, PT ;  /* 0x000000a8f9a97217 */ /* 0x000fe40003800200 */
[----:B------:R-:W-:Y:S01]  /*4400*/  IADD3 R168, R168, 0x8, RZ ;  /* 0x00000008a8a87810 */ /* 0x000fe20007ffe0ff */
[----:B------:R-:W-:Y:S01]  /*4410*/  FMUL.FTZ R170, R19, c[0x0][0x2b4] ;  /* 0x0000ad0013aa7a20 */ /* 0x000fe20000410000 */
[C---:B------:R-:W-:Y:S02]  /*4420*/  ISETP.GT.AND P0, PT, R169.reuse, RZ, PT ;  /* 0x000000ffa900720c */ /* 0x040fe40003f04270 */
[----:B------:R-:W-:Y:S01]  /*4430*/  ISETP.GT.AND P2, PT, R169, 0x31, PT ;  /* 0x00000031a900780c */ /* 0x000fe20003f44270 */
[----:B------:R-:W-:Y:S01]  /*4440*/  MUFU.TANH R180, R170 ;  /* 0x000000aa00b47308 */ /* 0x000fe20000002400 */
[----:B------:R-:W-:Y:S01]  /*4450*/  IMNMX R168, R249, R168, PT ;  /* 0x000000a8f9a87217 */ /* 0x000fe20003800200 */
[C---:B---3--:R-:W-:Y:S03]  /*4460*/  HMMA.16816.F32 R28, R8.reuse, R164, R28 ;  /* 0x000000a4081c723c */ /* 0x048fe6000000181c */
[----:B------:R-:W-:Y:S04]  /*4470*/  ISETP.GT.AND P1, PT, R168, 0x30, PT ;  /* 0x00000030a800780c */ /* 0x000fe80003f24270 */
[----:B------:R-:W-:Y:S01]  /*4480*/  FSEL R164, R196, -INF , P0 ;  /* 0xff800000c4a47808 */ /* 0x000fe20000000000 */
[----:B------:R-:W-:Y:S01]  /*4490*/  HMMA.16816.F32 R32, R8, R166, R32 ;  /* 0x000000a60820723c */ /* 0x000fe20000001820 */
[----:B----4-:R-:W3:Y:S02]  /*44a0*/  LDSM.16.M88.4 R16, [R3+0xf080] ;  /* 0x00f080000310783b */ /* 0x010ee40000000200 */
[----:B------:R-:W-:Y:S04]  /*44b0*/  ISETP.GT.AND P0, PT, R169, 0x1, PT ;  /* 0x00000001a900780c */ /* 0x000fe80003f04270 */
[--C-:B------:R-:W-:Y:S01]  /*44c0*/  FFMA.FTZ R8, R164, c[0x0][0x29c], -R193.reuse ;  /* 0x0000a700a4087a23 */ /* 0x100fe200000108c1 */
[----:B------:R-:W-:Y:S01]  /*44d0*/  FSEL R174, R195, -INF , P0 ;  /* 0xff800000c3ae7808 */ /* 0x000fe20000000000 */
[----:B------:R-:W-:Y:S01]  /*44e0*/  LDSM.16.M88.4 R164, [R229+0xe080] ;  /* 0x00e08000e5a4783b */ /* 0x000fe20000000200 */
[----:B------:R-:W-:Y:S01]  /*44f0*/  ISETP.GT.AND P0, PT, R168, RZ, PT ;  /* 0x000000ffa800720c */ /* 0x000fe20003f04270 */
[----:B------:R4:W-:Y:S02]  /*4500*/  MUFU.EX2 R175, R8 ;  /* 0x0000000800af7308 */ /* 0x0009e40000000800 */
[--C-:B------:R-:W-:Y:S01]  /*4510*/  FFMA.FTZ R174, R174, c[0x0][0x29c], -R193.reuse ;  /* 0x0000a700aeae7a23 */ /* 0x100fe200000108c1 */
[C---:B-----5:R-:W-:Y:S07]  /*4520*/  HMMA.16816.F32 R20, R4.reuse, R12, R20 ;  /* 0x0000000c0414723c */ /* 0x060fee0000001814 */
[----:B------:R-:W-:Y:S01]  /*4530*/  MUFU.EX2 R174, R174 ;  /* 0x000000ae00ae7308 */ /* 0x000fe20000000800 */
[----:B------:R-:W-:Y:S01]  /*4540*/  FSEL R12, R198, -INF , P0 ;  /* 0xff800000c60c7808 */ /* 0x000fe20000000000 */
[C---:B------:R-:W-:Y:S03]  /*4550*/  HMMA.16816.F32 R24, R4.reuse, R14, R24 ;  /* 0x0000000e0418723c */ /* 0x040fe60000001818 */
[----:B------:R-:W-:Y:S01]  /*4560*/  ISETP.GT.AND P0, PT, R168, 0x1, PT ;  /* 0x00000001a800780c */ /* 0x000fe20003f04270 */
[--C-:B------:R-:W-:Y:S01]  /*4570*/  FFMA.FTZ R12, R12, c[0x0][0x29c], -R192.reuse ;  /* 0x0000a7000c0c7a23 */ /* 0x100fe200000108c0 */
[----:B----4-:R-:W4:Y:S03]  /*4580*/  LDSM.16.M88.4 R8, [R234+0x1e080] ;  /* 0x01e08000ea08783b */ /* 0x010f260000000200 */
[----:B------:R5:W-:Y:S01]  /*4590*/  MUFU.EX2 R177, R12 ;  /* 0x0000000c00b17308 */ /* 0x000be20000000800 */
[C---:B---3--:R-:W-:Y:S08]  /*45a0*/  HMMA.16816.F32 R28, R4.reuse, R16, R28 ;  /* 0x00000010041c723c */ /* 0x048ff0000000181c */
[----:B------:R-:W-:Y:S04]  /*45b0*/  HMMA.16816.F32 R32, R4, R18, R32 ;  /* 0x000000120420723c */ /* 0x000fe80000001820 */
[----:B-----5:R-:W-:Y:S02]  /*45c0*/  FSEL R12, R197, -INF , P0 ;  /* 0xff800000c50c7808 */ /* 0x020fe40000000000 */
[C---:B------:R-:W-:Y:S03]  /*45d0*/  ISETP.GT.AND P0, PT, R169.reuse, 0x10, PT ;  /* 0x00000010a900780c */ /* 0x040fe60003f04270 */
[--C-:B------:R-:W-:Y:S03]  /*45e0*/  FFMA.FTZ R16, R12, c[0x0][0x29c], -R192.reuse ;  /* 0x0000a7000c107a23 */ /* 0x100fe600000108c0 */
[----:B------:R-:W-:Y:S01]  /*45f0*/  FSEL R172, R194, -INF , P0 ;  /* 0xff800000c2ac7808 */ /* 0x000fe20000000000 */
[----:B------:R-:W3:Y:S01]  /*4600*/  LDSM.16.M88.4 R12, [R229+0xf080] ;  /* 0x00f08000e50c783b */ /* 0x000ee20000000200 */
[----:B------:R-:W-:Y:S01]  /*4610*/  ISETP.GT.AND P0, PT, R169, 0x11, PT ;  /* 0x00000011a900780c */ /* 0x000fe20003f04270 */
[----:B------:R5:W-:Y:S02]  /*4620*/  MUFU.EX2 R176, R16 ;  /* 0x0000001000b07308 */ /* 0x000be40000000800 */
[--C-:B------:R-:W-:Y:S01]  /*4630*/  FFMA.FTZ R172, R172, c[0x0][0x29c], -R193.reuse ;  /* 0x0000a700acac7a23 */ /* 0x100fe200000108c1 */
[----:B-1----:R-:W-:Y:S01]  /*4640*/  FSEL R4, R188, -INF , P0 ;  /* 0xff800000bc047808 */ /* 0x002fe20000000000 */
[C---:B----4-:R-:W-:Y:S05]  /*4650*/  HMMA.16816.F32 R20, R8.reuse, R164, R20 ;  /* 0x000000a40814723c */ /* 0x050fea0000001814 */
[----:B------:R-:W-:Y:S01]  /*4660*/  ISETP.GT.AND P0, PT, R168, 0x10, PT ;  /* 0x00000010a800780c */ /* 0x000fe20003f04270 */
[--C-:B------:R-:W-:Y:S01]  /*4670*/  FFMA.FTZ R170, R4, c[0x0][0x29c], -R193.reuse ;  /* 0x0000a70004aa7a23 */ /* 0x100fe200000108c1 */
[----:B------:R-:W-:Y:S01]  /*4680*/  MUFU.EX2 R172, R172 ;  /* 0x000000ac00ac7308 */ /* 0x000fe20000000800 */
[C---:B------:R-:W-:Y:S01]  /*4690*/  HMMA.16816.F32 R24, R8.reuse, R166, R24 ;  /* 0x000000a60818723c */ /* 0x040fe20000001818 */
[----:B------:R-:W-:Y:S03]  /*46a0*/  LDSM.16.M88.4 R4, [R233+0x1e080] ;  /* 0x01e08000e904783b */ /* 0x000fe60000000200 */
[----:B------:R-:W-:Y:S02]  /*46b0*/  FSEL R164, R190, -INF , P0 ;  /* 0xff800000bea47808 */ /* 0x000fe40000000000 */
[----:B------:R-:W-:Y:S03]  /*46c0*/  ISETP.GT.AND P0, PT, R168, 0x11, PT ;  /* 0x00000011a800780c */ /* 0x000fe60003f04270 */
[--C-:B------:R-:W-:Y:S01]  /*46d0*/  FFMA.FTZ R164, R164, c[0x0][0x29c], -R192.reuse ;  /* 0x0000a700a4a47a23 */ /* 0x100fe200000108c0 */
[----:B------:R-:W1:Y:S01]  /*46e0*/  MUFU.EX2 R170, R170 ;  /* 0x000000aa00aa7308 */ /* 0x000e620000000800 */
[----:B-----5:R-:W4:Y:S09]  /*46f0*/  LDSM.16.M88.4 R16, [R228+0xe080] ;  /* 0x00e08000e410783b */ /* 0x020f320000000200 */
[----:B------:R5:W-:Y:S01]  /*4700*/  MUFU.EX2 R173, R164 ;  /* 0x000000a400ad7308 */ /* 0x000be20000000800 */
[C---:B---3--:R-:W-:Y:S07]  /*4710*/  HMMA.16816.F32 R28, R8.reuse, R12, R28 ;  /* 0x0000000c081c723c */ /* 0x048fee000000181c */
[----:B--2---:R-:W-:Y:S01]  /*4720*/  FFMA.FTZ R13, -R183, R183, 1 ;  /* 0x3f800000b70d7423 */ /* 0x004fe200000101b7 */
[----:B------:R-:W-:Y:S01]  /*4730*/  HMMA.16816.F32 R32, R8, R14, R32 ;  /* 0x0000000e0820723c */ /* 0x000fe20000001820 */
[----:B------:R-:W2:Y:S06]  /*4740*/  LDS R8, [R241.X4+0x20180] ;  /* 0x02018000f1087984 */ /* 0x000eac0000004800 */
[----:B-1----:R-:W-:Y:S01]  /*4750*/  F2FP.PACK_AB R15, R170, R172 ;  /* 0x000000acaa0f723e */ /* 0x002fe200000000ff */
[----:B------:R-:W-:Y:S01]  /*4760*/  FFMA.FTZ R14, -R182, R182, 1 ;  /* 0x3f800000b60e7423 */ /* 0x000fe200000101b6 */
[----:B-----5:R-:W-:Y:S02]  /*4770*/  FSEL R164, R189, -INF , P0 ;  /* 0xff800000bda47808 */ /* 0x020fe40000000000 */
[----:B------:R-:W-:Y:S03]  /*4780*/  ISETP.GT.AND P0, PT, R169, 0x20, PT ;  /* 0x00000020a900780c */ /* 0x000fe60003f04270 */
[----:B------:R-:W-:Y:S01]  /*4790*/  FFMA.FTZ R171, R164, c[0x0][0x29c], -R192 ;  /* 0x0000a700a4ab7a23 */ /* 0x000fe200000108c0 */
[C---:B----4-:R-:W-:Y:S01]  /*47a0*/  HMMA.16816.F32 R20, R4.reuse, R16, R20 ;  /* 0x000000100414723c */ /* 0x050fe20000001814 */
        /* <DEDUP_REMOVED lines=233> */
[----:B------:R-:W2:Y:S01]  /*5640*/  LDL.64 R202, [R1+0x10] ;  /* 0x0000100001ca7983 */ /* 0x000ea20000100a00 */
[----:B------:R-:W-:Y:S01]  /*5650*/  LOP3.LUT P3, RZ, R242, 0x2, RZ, 0xc0, !PT ;  /* 0x00000002f2ff7812 */ /* 0x000fe2000786c0ff */
[----:B------:R-:W-:Y:S01]  /*5660*/  USHF.R.S32.HI UR9, URZ, 0x1f, UR8 ;  /* 0x0000001f3f097899 */ /* 0x000fe20008011408 */
[----:B------:R-:W-:Y:S01]  /*5670*/  IMAD.U32 R16, RZ, RZ, UR7 ;  /* 0x00000007ff107e24 */ /* 0x000fe2000f8e00ff */
[----:B------:R-:W3:Y:S01]  /*5680*/  LDL R200, [R1+0x20] ;  /* 0x0000200001c87983 */ /* 0x000ee20000100800 */
[----:B------:R-:W-:Y:S02]  /*5690*/  ULDC.64 UR4, c[0x0][0x208] ;  /* 0x0000820000047ab9 */ /* 0x000fe40000000a00 */
[----:B------:R-:W-:Y:S02]  /*56a0*/  UIMAD UR9, UR9, UR4, URZ ;  /* 0x00000004090972a4 */ /* 0x000fe4000f8e023f */
[----:B------:R-:W-:Y:S02]  /*56b0*/  UIMAD.WIDE.U32 UR10, UR8, UR4, URZ ;  /* 0x00000004080a72a5 */ /* 0x000fe4000f8e003f */
[----:B------:R-:W-:Y:S02]  /*56c0*/  UIMAD UR9, UR8, UR5, UR9 ;  /* 0x00000005080972a4 */ /* 0x000fe4000f8e0209 */
[----:B------:R-:W-:Y:S02]  /*56d0*/  USHF.L.U32 UR4, UR10, 0x6, URZ ;  /* 0x000000060a047899 */ /* 0x000fe4000800063f */
[----:B------:R-:W-:Y:S02]  /*56e0*/  UIADD3 UR9, UR11, UR9, URZ ;  /* 0x000000090b097290 */ /* 0x000fe4000fffe03f */
[----:B------:R-:W-:Y:S02]  /*56f0*/  USHF.L.U32 UR5, UR8, 0x6, URZ ;  /* 0x0000000608057899 */ /* 0x000fe4000800063f */
[----:B------:R-:W-:Y:S01]  /*5700*/  IADD3 R8, P1, R250, UR4, RZ ;  /* 0x00000004fa087c10 */ /* 0x000fe2000ff3e0ff */
[----:B------:R-:W-:Y:S03]  /*5710*/  USHF.L.U64.HI UR9, UR10, 0x6, UR9 ;  /* 0x000000060a097899 */ /* 0x000fe60008010209 */
[----:B------:R-:W-:Y:S01]  /*5720*/  LEA R12, P0, R8, c[0x0][0x1f0], 0x1 ;  /* 0x00007c00080c7a11 */ /* 0x000fe200078008ff */
[----:B------:R-:W-:Y:S02]  /*5730*/  IMAD.U32 R10, RZ, RZ, UR5 ;  /* 0x00000005ff0a7e24 */ /* 0x000fe4000f8e00ff */
[----:B------:R-:W-:Y:S01]  /*5740*/  IADD3.X R9, R252, UR9, RZ, P1, !PT ;  /* 0x00000009fc097c10 */ /* 0x000fe20008ffe4ff */
[----:B------:R-:W-:Y:S03]  /*5750*/  IMAD.U32 R15, RZ, RZ, UR5 ;  /* 0x00000005ff0f7e24 */ /* 0x000fe6000f8e00ff */
[----:B------:R-:W-:Y:S01]  /*5760*/  LEA.HI.X R13, R8, c[0x0][0x1f4], R9, 0x1, P0 ;  /* 0x00007d00080d7a11 */ /* 0x000fe200000f0c09 */
[----:B------:R-:W-:Y:S01]  /*5770*/  IMAD.U32 R9, RZ, RZ, UR6 ;  /* 0x00000006ff097e24 */ /* 0x000fe2000f8e00ff */
[----:B------:R-:W-:Y:S04]  /*5780*/  IADD3 R8, -R248, UR17, -R10 ;  /* 0x00000011f8087c10 */ /* 0x000fe8000fffe90a */
[C---:B------:R-:W-:Y:S02]  /*5790*/  ISETP.LT.OR P6, PT, R8.reuse, 0x1, !P4 ;  /* 0x000000010800780c */ /* 0x040fe400067c1670 */
[----:B------:R-:W-:Y:S02]  /*57a0*/  ISETP.LT.OR P5, PT, R8, 0x1, !P3 ;  /* 0x000000010800780c */ /* 0x000fe40005fa1670 */
[----:B------:R-:W-:Y:S02]  /*57b0*/  IADD3 R9, P2, P1, R250, UR4, R9 ;  /* 0x00000004fa097c10 */ /* 0x000fe4000f95e009 */
[----:B------:R-:W-:Y:S02]  /*57c0*/  ISETP.LT.OR P4, PT, R8, 0x21, !P4 ;  /* 0x000000210800780c */ /* 0x000fe40006781670 */
[----:B------:R-:W-:Y:S02]  /*57d0*/  IADD3.X R16, R252, UR9, R16, P2, P1 ;  /* 0x00000009fc107c10 */ /* 0x000fe400097e2410 */
[----:B------:R-:W-:Y:S02]  /*57e0*/  LEA R10, P1, R9, c[0x0][0x1f0], 0x1 ;  /* 0x00007c00090a7a11 */ /* 0x000fe400078208ff */
[----:B------:R-:W-:Y:S01]  /*57f0*/  ISETP.LT.OR P3, PT, R8, 0x21, !P3 ;  /* 0x000000210800780c */ /* 0x000fe20005f61670 */
[----:B------:R-:W-:Y:S01]  /*5800*/  @!PT LDS RZ, [RZ] ;  /* 0x00000000fffff984 */ /* 0x000fe20000000800 */
[----:B------:R-:W-:Y:S01]  /*5810*/  @!PT LDS RZ, [RZ] ;  /* 0x00000000fffff984 */ /* 0x000fe20000000800 */
[----:B------:R-:W-:Y:S01]  /*5820*/  @!PT LDS RZ, [RZ] ;  /* 0x00000000fffff984 */ /* 0x000fe20000000800 */
[----:B------:R1:W-:Y:S04]  /*5830*/  LDGSTS.E.BYPASS.LTC128B.128 [R240+0x18080], [R12.64], !P6 ;  /* 0x180800000cf07fae */ /* 0x0003e8000f101d56 */
[----:B------:R1:W-:Y:S01]  /*5840*/  LDGSTS.E.BYPASS.LTC128B.128 [R240+0x1a080], [R12.64+0x80], !P5 ;  /* 0x1a0800800cf07fae */ /* 0x0003e2000e901d56 */
[----:B--2---:R-:W-:Y:S04]  /*5850*/  IADD3 R11, P0, R202, UR5, RZ ;  /* 0x00000005ca0b7c10 */ /* 0x004fe8000ff1e0ff */
[----:B---3--:R-:W-:Y:S02]  /*5860*/  LEA.HI.X.SX32 R15, R15, R200, 0x1, P0 ;  /* 0x000000c80f0f7211 */ /* 0x008fe400000f0eff */
[----:B------:R-:W2:Y:S01]  /*5870*/  S2R R200, SR_TID.X ;  /* 0x0000000000c87919 */ /* 0x000ea20000002100 */
[C---:B------:R-:W-:Y:S04]  /*5880*/  LEA R14, P0, R11.reuse, c[0x0][0x280], 0x2 ;  /* 0x0000a0000b0e7a11 */ /* 0x040fe800078010ff */
[----:B------:R-:W-:Y:S02]  /*5890*/  LEA.HI.X R15, R11, c[0x0][0x284], R15, 0x2, P0 ;  /* 0x0000a1000b0f7a11 */ /* 0x000fe400000f140f */
[----:B------:R-:W-:Y:S02]  /*58a0*/  LOP3.LUT P0, RZ, R242, 0x4, RZ, 0xc0, !PT ;  /* 0x00000004f2ff7812 */ /* 0x000fe4000780c0ff */
[----:B------:R-:W-:Y:S02]  /*58b0*/  LEA.HI.X R11, R9, c[0x0][0x1f4], R16, 0x1, P1 ;  /* 0x00007d00090b7a11 */ /* 0x000fe400008f0c10 */
[----:B------:R-:W-:Y:S02]  /*58c0*/  ISETP.LT.OR P6, PT, R8, 0x1, !P0 ;  /* 0x000000010800780c */ /* 0x000fe400047c1670 */
[----:B------:R-:W-:Y:S02]  /*58d0*/  LOP3.LUT P1, RZ, R242, 0x8, RZ, 0xc0, !PT ;  /* 0x00000008f2ff7812 */ /* 0x000fe4000782c0ff */
[C---:B------:R-:W-:Y:S02]  /*58e0*/  ISETP.LT.OR P2, PT, R8.reuse, 0x21, !P0 ;  /* 0x000000210800780c */ /* 0x040fe40004741670 */
[C---:B------:R-:W-:Y:S02]  /*58f0*/  ISETP.LT.OR P5, PT, R8.reuse, 0x1, !P1 ;  /* 0x000000010800780c */ /* 0x040fe40004fa1670 */
[----:B------:R-:W-:Y:S05]  /*5900*/  ISETP.LT.OR P0, PT, R8, 0x21, !P1 ;  /* 0x000000210800780c */ /* 0x000fea0004f01670 */
[----:B------:R1:W-:Y:S01]  /*5910*/  LDGSTS.E.BYPASS.LTC128B.128 [R240+0x1c080], [R12.64+0x100], !P6 ;  /* 0x1c0801000cf07fae */ /* 0x0003e2000f101d56 */
[C---:B--2---:R-:W-:Y:S05]  /*5920*/  ISETP.GT.AND P1, PT, R200.reuse, 0xf, PT ;  /* 0x0000000fc800780c */ /* 0x044fea0003f24270 */
[----:B------:R1:W-:Y:S04]  /*5930*/  LDGSTS.E.BYPASS.LTC128B.128 [R240+0x1e080], [R12.64+0x180], !P5 ;  /* 0x1e0801800cf07fae */ /* 0x0003e8000e901d56 */
[----:B------:R1:W-:Y:S04]  /*5940*/  LDGSTS.E.BYPASS.LTC128B.128 [R240+0x19080], [R10.64], !P4 ;  /* 0x190800000af07fae */ /* 0x0003e8000e101d56 */
[----:B------:R1:W-:Y:S01]  /*5950*/  LDGSTS.E.BYPASS.LTC128B.128 [R240+0x1b080], [R10.64+0x80], !P3 ;  /* 0x1b0800800af07fae */ /* 0x0003e2000d901d56 */
[----:B------:R-:W-:Y:S03]  /*5960*/  @!P1 IMAD.SHL.U32 R8, R200, 0x10, RZ ;  /* 0x00000010c8089824 */ /* 0x000fe600078e00ff */
[----:B------:R1:W-:Y:S04]  /*5970*/  LDGSTS.E.BYPASS.LTC128B.128 [R240+0x1d080], [R10.64+0x100], !P2 ;  /* 0x1d0801000af07fae */ /* 0x0003e8000d101d56 */
[----:B------:R1:W-:Y:S04]  /*5980*/  LDGSTS.E.BYPASS.LTC128B.128 [R240+0x1f080], [R10.64+0x180], !P0 ;  /* 0x1f0801800af07fae */ /* 0x0003e8000c101d56 */
[----:B------:R1:W-:Y:S02]  /*5990*/  @!P1 LDGSTS.E.BYPASS.LTC128B.128 [R8+0x20180], [R14.64] ;  /* 0x201800000e089fae */ /* 0x0003e4000b901d56 */
.L_x_1017:
        /* <DEDUP_REMOVED lines=92> */
[----:B--2---:R-:W2:Y:S01]  /*5f60*/  LDL.64 R226, [R1] ;  /* 0x0000000001e27983 */ /* 0x004ea20000100a00 */
        /* <DEDUP_REMOVED lines=24> */
[----:B------:R-:W-:Y:S02]  /*60f0*/  IADD3 R5, P1, R226, UR10, RZ ;  /* 0x0000000ae2057c10 */ /* 0x000fe4000ff3e0ff */
[----:B------:R-:W-:Y:S02]  /*6100*/  ISETP.LT.OR P5, PT, R4, 0x1, !P3 ;  /* 0x000000010400780c */ /* 0x000fe40005fa1670 */
[----:B---3--:R-:W-:Y:S02]  /*6110*/  LEA.HI.X.SX32 R11, R11, R225, 0x1, P0 ;  /* 0x000000e10b0b7211 */ /* 0x008fe400000f0eff */
[----:B------:R-:W-:Y:S02]  /*6120*/  LEA R10, P0, R7, c[0x0][0x258], 0x2 ;  /* 0x00009600070a7a11 */ /* 0x000fe400078010ff */
[----:B------:R-:W-:Y:S02]  /*6130*/  IADD3.X R12, R224, UR4, RZ, P1, !PT ;  /* 0x00000004e00c7c10 */ /* 0x000fe40008ffe4ff */
[----:B------:R-:W2:Y:S01]  /*6140*/  S2R R224, SR_TID.X ;  /* 0x0000000000e07919 */ /* 0x000ea20000002100 */
[C---:B------:R-:W-:Y:S02]  /*6150*/  ISETP.LT.OR P4, PT, R4.reuse, 0x1, !P2 ;  /* 0x000000010400780c */ /* 0x040fe40005781670 */
[----:B------:R-:W-:Y:S02]  /*6160*/  LEA R6, P1, R5, c[0x0][0x160], 0x1 ;  /* 0x0000580005067a11 */ /* 0x000fe400078208ff */
[----:B------:R-:W-:Y:S01]  /*6170*/  @!PT LDS RZ, [RZ] ;  /* 0x00000000fffff984 */ /* 0x000fe20000000800 */
[----:B------:R-:W-:Y:S01]  /*6180*/  @!PT LDS RZ, [RZ] ;  /* 0x00000000fffff984 */ /* 0x000fe20000000800 */
[----:B------:R-:W-:Y:S01]  /*6190*/  @!PT LDS RZ, [RZ] ;  /* 0x00000000fffff984 */ /* 0x000fe20000000800 */
[----:B------:R3:W-:Y:S01]  /*61a0*/  LDGSTS.E.BYPASS.LTC128B.128 [R240+0x10080], [R8.64], !P5 ;  /* 0x1008000008f07fae */ /* 0x0007e2000e901d56 */
[----:B------:R-:W-:Y:S02]  /*61b0*/  LEA.HI.X R11, R7, c[0x0][0x25c], R11, 0x2, P0 ;  /* 0x00009700070b7a11 */ /* 0x000fe400000f140b */
[----:B------:R-:W-:Y:S02]  /*61c0*/  LOP3.LUT P0, RZ, R243, 0x4, RZ, 0xc0, !PT ;  /* 0x00000004f3ff7812 */ /* 0x000fe4000780c0ff */
[----:B------:R-:W-:Y:S02]  /*61d0*/  LEA.HI.X R7, R5, c[0x0][0x164], R12, 0x1, P1 ;  /* 0x0000590005077a11 */ /* 0x000fe400008f0c0c */
[C---:B------:R-:W-:Y:S02]  /*61e0*/  ISETP.LT.OR P6, PT, R4.reuse, 0x1, !P0 ;  /* 0x000000010400780c */ /* 0x040fe400047c1670 */
[----:B------:R3:W-:Y:S01]  /*61f0*/  LDGSTS.E.BYPASS.LTC128B.128 [R240+0x12080], [R8.64+0x80], !P4 ;  /* 0x1208008008f07fae */ /* 0x0007e2000e101d56 */
[----:B------:R-:W-:Y:S02]  /*6200*/  LOP3.LUT P1, RZ, R243, 0x8, RZ, 0xc0, !PT ;  /* 0x00000008f3ff7812 */ /* 0x000fe4000782c0ff */
[C---:B------:R-:W-:Y:S02]  /*6210*/  ISETP.LT.OR P4, PT, R4.reuse, 0x21, !P3 ;  /* 0x000000210400780c */ /* 0x040fe40005f81670 */
[C---:B------:R-:W-:Y:S02]  /*6220*/  ISETP.LT.OR P5, PT, R4.reuse, 0x1, !P1 ;  /* 0x000000010400780c */ /* 0x040fe40004fa1670 */
[C---:B------:R-:W-:Y:S02]  /*6230*/  ISETP.LT.OR P3, PT, R4.reuse, 0x21, !P2 ;  /* 0x000000210400780c */ /* 0x040fe40005761670 */
[C---:B------:R-:W-:Y:S02]  /*6240*/  ISETP.LT.OR P2, PT, R4.reuse, 0x21, !P0 ;  /* 0x000000210400780c */ /* 0x040fe40004741670 */
[----:B------:R3:W-:Y:S01]  /*6250*/  LDGSTS.E.BYPASS.LTC128B.128 [R240+0x14080], [R8.64+0x100], !P6 ;  /* 0x1408010008f07fae */ /* 0x0007e2000f101d56 */
[----:B------:R-:W-:Y:S02]  /*6260*/  ISETP.LT.OR P0, PT, R4, 0x21, !P1 ;  /* 0x000000210400780c */ /* 0x000fe40004f01670 */
[C---:B--2---:R-:W-:Y:S04]  /*6270*/  ISETP.GT.AND P1, PT, R224.reuse, 0xf, PT ;  /* 0x0000000fe000780c */ /* 0x044fe80003f24270 */
[----:B------:R3:W-:Y:S04]  /*6280*/  LDGSTS.E.BYPASS.LTC128B.128 [R240+0x16080], [R8.64+0x180], !P5 ;  /* 0x1608018008f07fae */ /* 0x0007e8000e901d56 */
[----:B------:R3:W-:Y:S04]  /*6290*/  LDGSTS.E.BYPASS.LTC128B.128 [R240+0x11080], [R6.64], !P4 ;  /* 0x1108000006f07fae */ /* 0x0007e8000e101d56 */
[----:B------:R3:W-:Y:S01]  /*62a0*/  LDGSTS.E.BYPASS.LTC128B.128 [R240+0x13080], [R6.64+0x80], !P3 ;  /* 0x1308008006f07fae */ /* 0x0007e2000d901d56 */
[----:B------:R-:W-:Y:S03]  /*62b0*/  @!P1 IMAD.SHL.U32 R4, R224, 0x10, RZ ;  /* 0x00000010e0049824 */ /* 0x000fe600078e00ff */
[----:B------:R3:W-:Y:S04]  /*62c0*/  LDGSTS.E.BYPASS.LTC128B.128 [R240+0x15080], [R6.64+0x100], !P2 ;  /* 0x1508010006f07fae */ /* 0x0007e8000d101d56 */
[----:B------:R3:W-:Y:S04]  /*62d0*/  LDGSTS.E.BYPASS.LTC128B.128 [R240+0x17080], [R6.64+0x180], !P0 ;  /* 0x1708018006f07fae */ /* 0x0007e8000c101d56 */
[----:B------:R3:W-:Y:S02]  /*62e0*/  @!P1 LDGSTS.E.BYPASS.LTC128B.128 [R4+0x20080], [R10.64] ;  /* 0x200800000a049fae */ /* 0x0007e4000b901d56 */
.L_x_1018:
        /* <DEDUP_REMOVED lines=218> */
.L_x_1016:
        /* <DEDUP_REMOVED lines=30> */
[----:B------:R-:W-:-:S02]  /*7270*/  LEA.HI R5, R5, R101, RZ, 0x6 ;  /* 0x0000006505057211 */ /* 0x000fc400078f30ff */
        /* <DEDUP_REMOVED lines=159> */
.L_x_1021:
        /* <DEDUP_REMOVED lines=65> */
.L_x_1023:
[----:B--234-:R-:W-:Y:S05]  /*8080*/  BSYNC B0 ;  /* 0x0000000000007941 */ /* 0x01cfea0003800000 */
.L_x_1022:
        /* <DEDUP_REMOVED lines=17> */
.L_x_1025:
[----:B------:R-:W-:Y:S05]  /*81a0*/  BSYNC B0 ;  /* 0x0000000000007941 */ /* 0x000fea0003800000 */
.L_x_1024:
        /* <DEDUP_REMOVED lines=16> */
.L_x_1027:
[----:B------:R-:W-:Y:S05]  /*82b0*/  BSYNC B0 ;  /* 0x0000000000007941 */ /* 0x000fea0003800000 */
.L_x_1026:
        /* <DEDUP_REMOVED lines=16> */
.L_x_1029:
[----:B------:R-:W-:Y:S05]  /*83c0*/  BSYNC B0 ;  /* 0x0000000000007941 */ /* 0x000fea0003800000 */
.L_x_1028:
        /* <DEDUP_REMOVED lines=16> */
.L_x_1031:
[----:B------:R-:W-:Y:S05]  /*84d0*/  BSYNC B0 ;  /* 0x0000000000007941 */ /* 0x000fea0003800000 */
.L_x_1030:
        /* <DEDUP_REMOVED lines=16> */
.L_x_1033:
[----:B------:R-:W-:Y:S05]  /*85e0*/  BSYNC B0 ;  /* 0x0000000000007941 */ /* 0x000fea0003800000 */
.L_x_1032:
        /* <DEDUP_REMOVED lines=16> */
.L_x_1035:
[----:B------:R-:W-:Y:S05]  /*86f0*/  BSYNC B0 ;  /* 0x0000000000007941 */ /* 0x000fea0003800000 */
.L_x_1034:
        /* <DEDUP_REMOVED lines=16> */
.L_x_1037:
[----:B------:R-:W-:Y:S05]  /*8800*/  BSYNC B0 ;  /* 0x0000000000007941 */ /* 0x000fea0003800000 */
.L_x_1036:
        /* <DEDUP_REMOVED lines=23> */
.L_x_1039:
[----:B------:R-:W-:Y:S05]  /*8980*/  BSYNC B0 ;  /* 0x0000000000007941 */ /* 0x000fea0003800000 */
.L_x_1038:
        /* <DEDUP_REMOVED lines=15> */
.L_x_1041:
[----:B------:R-:W-:Y:S05]  /*8a80*/  BSYNC B0 ;  /* 0x0000000000007941 */ /* 0x000fea0003800000 */
.L_x_1040:
        /* <DEDUP_REMOVED lines=14> */
.L_x_1043:
[----:B------:R-:W-:Y:S05]  /*8b70*/  BSYNC B0 ;  /* 0x0000000000007941 */ /* 0x000fea0003800000 */
.L_x_1042:
        /* <DEDUP_REMOVED lines=14> */
.L_x_1045:
[----:B------:R-:W-:Y:S05]  /*8c60*/  BSYNC B0 ;  /* 0x0000000000007941 */ /* 0x000fea0003800000 */
.L_x_1044:
        /* <DEDUP_REMOVED lines=14> */
.L_x_1047:
[----:B------:R-:W-:Y:S05]  /*8d50*/  BSYNC B0 ;  /* 0x0000000000007941 */ /* 0x000fea0003800000 */
.L_x_1046:
        /* <DEDUP_REMOVED lines=14> */
.L_x_1049:
[----:B------:R-:W-:Y:S05]  /*8e40*/  BSYNC B0 ;  /* 0x0000000000007941 */ /* 0x000fea0003800000 */
.L_x_1048:
        /* <DEDUP_REMOVED lines=14> */
.L_x_1051:
[----:B------:R-:W-:Y:S05]  /*8f30*/  BSYNC B0 ;  /* 0x0000000000007941 */ /* 0x000fea0003800000 */
.L_x_1050:
        /* <DEDUP_REMOVED lines=14> */
.L_x_1020:
        /* <DEDUP_REMOVED lines=31> */
.L_x_1052:
        /* <DEDUP_REMOVED lines=42> */
.L_x_1054:
[----:B------:R-:W-:Y:S05]  /*94b0*/  BSYNC B0 ;  /* 0x0000000000007941 */ /* 0x000fea0003800000 */
.L_x_1053:
        /* <DEDUP_REMOVED lines=17> */
.L_x_1056:
[----:B------:R-:W-:Y:S05]  /*95d0*/  BSYNC B0 ;  /* 0x0000000000007941 */ /* 0x000fea0003800000 */
.L_x_1055:
        /* <DEDUP_REMOVED lines=16> */
.L_x_1058:
[----:B------:R-:W-:Y:S05]  /*96e0*/  BSYNC B0 ;  /* 0x0000000000007941 */ /* 0x000fea0003800000 */
.L_x_1057:
        /* <DEDUP_REMOVED lines=16> */
.L_x_1060:
[----:B------:R-:W-:Y:S05]  /*97f0*/  BSYNC B0 ;  /* 0x0000000000007941 */ /* 0x000fea0003800000 */
.L_x_1059:
        /* <DEDUP_REMOVED lines=16> */
.L_x_1062:
[----:B------:R-:W-:Y:S05]  /*9900*/  BSYNC B0 ;  /* 0x0000000000007941 */ /* 0x000fea0003800000 */
.L_x_1061:
        /* <DEDUP_REMOVED lines=16> */
.L_x_1064:
[----:B------:R-:W-:Y:S05]  /*9a10*/  BSYNC B0 ;  /* 0x0000000000007941 */ /* 0x000fea0003800000 */
.L_x_1063:
        /* <DEDUP_REMOVED lines=16> */
.L_x_1066:
[----:B------:R-:W-:Y:S05]  /*9b20*/  BSYNC B0 ;  /* 0x0000000000007941 */ /* 0x000fea0003800000 */
.L_x_1065:
        /* <DEDUP_REMOVED lines=16> */
.L_x_1068:
[----:B------:R-:W-:Y:S05]  /*9c30*/  BSYNC B0 ;  /* 0x0000000000007941 */ /* 0x000fea0003800000 */
.L_x_1067:
        /* <DEDUP_REMOVED lines=23> */
.L_x_1070:
[----:B------:R-:W-:Y:S05]  /*9db0*/  BSYNC B0 ;  /* 0x0000000000007941 */ /* 0x000fea0003800000 */
.L_x_1069:
        /* <DEDUP_REMOVED lines=15> */
.L_x_1072:
[----:B------:R-:W-:Y:S05]  /*9eb0*/  BSYNC B0 ;  /* 0x0000000000007941 */ /* 0x000fea0003800000 */
.L_x_1071:
        /* <DEDUP_REMOVED lines=14> */
.L_x_1074:
[----:B------:R-:W-:Y:S05]  /*9fa0*/  BSYNC B0 ;  /* 0x0000000000007941 */ /* 0x000fea0003800000 */
.L_x_1073:
        /* <DEDUP_REMOVED lines=14> */
.L_x_1076:
[----:B------:R-:W-:Y:S05]  /*a090*/  BSYNC B0 ;  /* 0x0000000000007941 */ /* 0x000fea0003800000 */
.L_x_1075:
        /* <DEDUP_REMOVED lines=14> */
.L_x_1078:
[----:B------:R-:W-:Y:S05]  /*a180*/  BSYNC B0 ;  /* 0x0000000000007941 */ /* 0x000fea0003800000 */
.L_x_1077:
        /* <DEDUP_REMOVED lines=14> */
.L_x_1080:
[----:B------:R-:W-:Y:S05]  /*a270*/  BSYNC B0 ;  /* 0x0000000000007941 */ /* 0x000fea0003800000 */
.L_x_1079:
        /* <DEDUP_REMOVED lines=14> */
.L_x_1082:
[----:B------:R-:W-:Y:S05]  /*a360*/  BSYNC B0 ;  /* 0x0000000000007941 */ /* 0x000fea0003800000 */
.L_x_1081:
        /* <DEDUP_REMOVED lines=14> */
.L_x_1083:
        /* <DEDUP_REMOVED lines=11> */
.L_x_1172:


//--------------------- .text._ZN7cutlass13device_kernelIN5flash32FlashAttnBwdPostprocessConvertdQIN4cute5tupleIJNS3_1CILi64EEENS5_ILi256EEEEEENS_6half_tEfNS_4arch4Sm80ELi256ENS3_8TiledMMAINS3_8MMA_AtomIJNS3_28SM80_16x8x16_F32F16F16F32_TNEEEENS3_6LayoutINS4_IJNS5_ILi2EEENS5_ILi4EEENS5_ILi1EEEEEENS4_IJSJ_SH_NS5_ILi0EEEEEEEENS4_IJNS5_ILi32EEES6_NS5_ILi16EEEEEEEELb0EEEEEvNT_6ParamsE --------------------------
	.section	.text._ZN7cutlass13device_kernelIN5flash32FlashAttnBwdPostprocessConvertdQIN4cute5tupleIJNS3_1CILi64EEENS5_ILi256EEEEEENS_6half_tEfNS_4arch4Sm80ELi256ENS3_8TiledMMAINS3_8MMA_AtomIJNS3_28SM80_16x8x16_F32F16F16F32_TNEEEENS3_6LayoutINS4_IJNS5_ILi2EEENS5_ILi4EEENS5_ILi1EEEEEENS4_IJSJ_SH_NS5_ILi0EEEEEEEENS4_IJNS5_ILi32EEES6_NS5_ILi16EEEEEEEELb0EEEEEvNT_6ParamsE,"ax",@progbits
	.sectioninfo	@"SHI_REGISTERS=86"
	.align	128
.text._ZN7cutlass13device_kernelIN5flash32FlashAttnBwdPostprocessConvertdQIN4cute5tupleIJNS3_1CILi64EEENS5_ILi256EEEEEENS_6half_tEfNS_4arch4Sm80ELi256ENS3_8TiledMMAINS3_8MMA_AtomIJNS3_28SM80_16x8x16_F32F16F16F32_TNEEEENS3_6LayoutINS4_IJNS5_ILi2EEENS5_ILi4EEENS5_ILi1EEEEEENS4_IJSJ_SH_NS5_ILi0EEEEEEEENS4_IJNS5_ILi32EEES6_NS5_ILi16EEEEEEEELb0EEEEEvNT_6ParamsE:
        .type           _ZN7cutlass13device_kernelIN5flash32FlashAttnBwdPostprocessConvertdQIN4cute5tupleIJNS3_1CILi64EEENS5_ILi256EEEEEENS_6half_tEfNS_4arch4Sm80ELi256ENS3_8TiledMMAINS3_8MMA_AtomIJNS3_28SM80_16x8x16_F32F16F16F32_TNEEEENS3_6LayoutINS4_IJNS5_ILi2EEENS5_ILi4EEENS5_ILi1EEEEEENS4_IJSJ_SH_NS5_ILi0EEEEEEEENS4_IJNS5_ILi32EEES6_NS5_ILi16EEEEEEEELb0EEEEEvNT_6ParamsE,@function
        .size           _ZN7cutlass13device_kernelIN5flash32FlashAttnBwdPostprocessConvertdQIN4cute5tupleIJNS3_1CILi64EEENS5_ILi256EEEEEENS_6half_tEfNS_4arch4Sm80ELi256ENS3_8TiledMMAINS3_8MMA_AtomIJNS3_28SM80_16x8x16_F32F16F16F32_TNEEEENS3_6LayoutINS4_IJNS5_ILi2EEENS5_ILi4EEENS5_ILi1EEEEEENS4_IJSJ_SH_NS5_ILi0EEEEEEEENS4_IJNS5_ILi32EEES6_NS5_ILi16EEEEEEEELb0EEEEEvNT_6ParamsE,(.L_x_1173 - _ZN7cutlass13device_kernelIN5flash32FlashAttnBwdPostprocessConvertdQIN4cute5tupleIJNS3_1CILi64EEENS5_ILi256EEEEEENS_6half_tEfNS_4arch4Sm80ELi256ENS3_8TiledMMAINS3_8MMA_AtomIJNS3_28SM80_16x8x16_F32F16F16F32_TNEEEENS3_6LayoutINS4_IJNS5_ILi2EEENS5_ILi4EEENS5_ILi1EEEEEENS4_IJSJ_SH_NS5_ILi0EEEEEEEENS4_IJNS5_ILi32EEES6_NS5_ILi16EEEEEEEELb0EEEEEvNT_6ParamsE)
        .other          _ZN7cutlass13device_kernelIN5flash32FlashAttnBwdPostprocessConvertdQIN4cute5tupleIJNS3_1CILi64EEENS5_ILi256EEEEEENS_6half_tEfNS_4arch4Sm80ELi256ENS3_8TiledMMAINS3_8MMA_AtomIJNS3_28SM80_16x8x16_F32F16F16F32_TNEEEENS3_6LayoutINS4_IJNS5_ILi2EEENS5_ILi4EEENS5_ILi1EEEEEENS4_IJSJ_SH_NS5_ILi0EEEEEEEENS4_IJNS5_ILi32EEES6_NS5_ILi16EEEEEEEELb0EEEEEvNT_6ParamsE,@"STO_CUDA_ENTRY STV_DEFAULT"
_ZN7cutlass13device_kernelIN5flash32FlashAttnBwdPostprocessConvertdQIN4cute5tupleIJNS3_1CILi64EEENS5_ILi256EEEEEENS_6half_tEfNS_4arch4Sm80ELi256ENS3_8TiledMMAINS3_8MMA_AtomIJNS3_28SM80_16x8x16_F32F16F16F32_TNEEEENS3_6LayoutINS4_IJNS5_ILi2EEENS5_ILi4EEENS5_ILi1EEEEEENS4_IJSJ_SH_NS5_ILi0EEEEEEEENS4_IJNS5_ILi32EEES6_NS5_ILi16EEEEEEEELb0EEEEEvNT_6ParamsE:
        /* <DEDUP_REMOVED lines=15> */
[----:B-1----:R-:W-:Y:S01]  /*00f0*/  SHF.L.U32 R72, R70, 0x6, RZ ;  /* 0x0000000646487819 */ /* 0x002fe200000006ff */
[----:B------:R-:W-:Y:S05]  /*0100*/  @P0 BRA `(.L_x_1084) ;  /* 0x0000004000000947 */ /* 0x000fea0003800000 */
[----:B0-----:R-:W-:Y:S05]  /*0110*/  @!P1 BRA `(.L_x_1084) ;  /* 0x0000003000009947 */ /* 0x001fea0003800000 */
[----:B------:R-:W2:Y:S04]  /*0120*/  LDG.E R4, [R2.64] ;  /* 0x0000000402047981 */ /* 0x000ea8000c1e1900 */
[----:B-----5:R-:W2:Y:S02]  /*0130*/  LDG.E R75, [R2.64+0x4] ;  /* 0x00000404024b7981 */ /* 0x020ea4000c1e1900 */
[----:B--2---:R-:W-:-:S03]  /*0140*/  IMAD.IADD R75, R75, 0x1, -R4 ;  /* 0x000000014b4b7824 */ /* 0x004fc600078e0a04 */
.L_x_1084:
[----:B0-----:R-:W-:Y:S01]  /*0150*/  ISETP.NE.AND.EX P0, PT, RZ, c[0x0][0x1c4], PT, P2 ;  /* 0x00007100ff007a0c */ /* 0x001fe20003f05320 */
[----:B-----5:R-:W-:Y:S01]  /*0160*/  @P1 IMAD R2, R71, 0x40, R0 ;  /* 0x0000004047021824 */ /* 0x020fe200078e0200 */
[----:B------:R-:W-:-:S13]  /*0170*/  ISETP.LE.AND P2, PT, R75, R72, PT ;  /* 0x000000484b00720c */ /* 0x000fda0003f43270 */
[----:B------:R-:W-:Y:S05]  /*0180*/  @P0 EXIT P2 ;  /* 0x000000000000094d */ /* 0x000fea0001000000 */
[----:B------:R-:W0:Y:S01]  /*0190*/  S2R R73, SR_TID.X ;  /* 0x0000000000497919 */ /* 0x000e220000002100 */
[----:B------:R-:W-:Y:S01]  /*01a0*/  @P1 SHF.R.S32.HI R3, RZ, 0x1f, R2 ;  /* 0x0000001fff031819 */ /* 0x000fe20000011402 */
[----:B------:R-:W-:Y:S01]  /*01b0*/  CS2R R4, SRZ ;  /* 0x0000000000047805 */ /* 0x000fe2000001ff00 */
[----:B------:R-:W-:Y:S01]  /*01c0*/  SHF.L.U32 R7, R70, 0xe, RZ ;  /* 0x0000000e46077819 */ /* 0x000fe200000006ff */
[----:B------:R-:W1:Y:S01]  /*01d0*/  S2R R68, SR_CTAID.Y ;  /* 0x0000000000447919 */ /* 0x000e620000002600 */
[----:B------:R-:W-:Y:S02]  /*01e0*/  @P1 LEA.HI R3, R3, R2, RZ, 0x6 ;  /* 0x0000000203031211 */ /* 0x000fe400078f30ff */
[----:B------:R-:W-:-:S03]  /*01f0*/  SHF.R.S32.HI R9, RZ, 0x1f, R7 ;  /* 0x0000001fff097819 */ /* 0x000fc60000011407 */
[----:B------:R-:W-:-:S05]  /*0200*/  @P1 IMAD.SHL.U32 R3, R3, 0x100, RZ ;  /* 0x0000010003031824 */ /* 0x000fca00078e00ff */
[----:B------:R-:W-:-:S04]  /*0210*/  @P1 LOP3.LUT R3, R3, 0xffffc000, RZ, 0xc0, !PT ;  /* 0xffffc00003031812 */ /* 0x000fc800078ec0ff */
[--C-:B------:R-:W-:Y:S01]  /*0220*/  @P1 SHF.R.S32.HI R5, RZ, 0x1f, R3.reuse ;  /* 0x0000001fff051819 */ /* 0x100fe20000011403 */
[----:B------:R-:W-:Y:S02]  /*0230*/  @P1 IMAD.MOV.U32 R4, RZ, RZ, R3 ;  /* 0x000000ffff041224 */ /* 0x000fe400078e0003 */
        /* <DEDUP_REMOVED lines=8> */
[----:B------:R-:W-:Y:S02]  /*02c0*/  SEL R2, R2, RZ, !P0 ;  /* 0x000000ff02027207 */ /* 0x000fe40004000000 */
[----:B------:R-:W-:Y:S01]  /*02d0*/  SEL R71, R71, RZ, !P0 ;  /* 0x000000ff47477207 */ /* 0x000fe20004000000 */
        /* <DEDUP_REMOVED lines=29> */
[----:B------:R-:W-:Y:S02]  /*04b0*/  IMNMX R72, R72, 0x40, PT ;  /* 0x0000004048487817 */ /* 0x000fe40003800200 */
[--C-:B------:R-:W-:Y:S02]  /*04c0*/  SHF.R.S32.HI R77, RZ, 0x2, R74.reuse ;  /* 0x00000002ff4d7819 */ /* 0x100fe4000001144a */
[----:B------:R-:W-:Y:S02]  /*04d0*/  SHF.R.S32.HI R76, RZ, 0x1f, R74 ;  /* 0x0000001fff4c7819 */ /* 0x000fe4000001144a */
[----:B0-----:R-:W-:Y:S02]  /*04e0*/  LOP3.LUT R80, R74, 0x7ffffffc, RZ, 0xc0, !PT ;  /* 0x7ffffffc4a507812 */ /* 0x001fe400078ec0ff */
[----:B------:R-:W-:Y:S02]  /*04f0*/  LEA.HI R69, R76, R77, RZ, 0x3 ;  /* 0x0000004d4c457211 */ /* 0x000fe400078f18ff */
[----:B------:R-:W-:Y:S01]  /*0500*/  LEA.HI R76, R78, R73, RZ, 0x5 ;  /* 0x000000494e4c7211 */ /* 0x000fe200078f28ff */
[----:B------:R-:W-:Y:S01]  /*0510*/  IMAD.IADD R80, R73, 0x1, -R80 ;  /* 0x0000000149507824 */ /* 0x000fe200078e0a50 */
[----:B------:R-:W-:-:S02]  /*0520*/  LOP3.LUT R82, R69, 0xfffffff8, RZ, 0xc0, !PT ;  /* 0xfffffff845527812 */ /* 0x000fc400078ec0ff */
[----:B------:R-:W-:-:S03]  /*0530*/  SHF.R.S32.HI R69, RZ, 0x5, R76 ;  /* 0x00000005ff457819 */ /* 0x000fc6000001144c */
[----:B------:R-:W-:Y:S01]  /*0540*/  IMAD.IADD R77, R77, 0x1, -R82 ;  /* 0x000000014d4d7824 */ /* 0x000fe200078e0a52 */
[----:B------:R-:W-:Y:S02]  /*0550*/  LEA.HI R82, R78, R73, RZ, 0x7 ;  /* 0x000000494e527211 */ /* 0x000fe400078f38ff */
[----:B------:R-:W-:Y:S02]  /*0560*/  LEA.HI R79, R76, R69, RZ, 0x1 ;  /* 0x000000454c4f7211 */ /* 0x000fe400078f08ff */
[----:B------:R-:W-:Y:S02]  /*0570*/  SHF.R.S32.HI R81, RZ, 0x7, R82 ;  /* 0x00000007ff517819 */ /* 0x000fe40000011452 */
[----:B------:R-:W-:Y:S02]  /*0580*/  SHF.R.S32.HI R74, RZ, 0x1f, R77 ;  /* 0x0000001fff4a7819 */ /* 0x000fe4000001144d */
[----:B------:R-:W-:Y:S01]  /*0590*/  LOP3.LUT R82, R79, 0xfffffe, RZ, 0xc0, !PT ;  /* 0x00fffffe4f527812 */ /* 0x000fe200078ec0ff */
[C---:B------:R-:W-:Y:S01]  /*05a0*/  IMAD R83, R81.reuse, 0x200, R80 ;  /* 0x0000020051537824 */ /* 0x040fe200078e0250 */
[----:B------:R-:W-:Y:S01]  /*05b0*/  LEA.HI R79, R74, R77, RZ, 0x2 ;  /* 0x0000004d4a4f7211 */ /* 0x000fe200078f10ff */
[----:B------:R-:W-:Y:S01]  /*05c0*/  IMAD.SHL.U32 R81, R81, 0x40, RZ ;  /* 0x0000004051517824 */ /* 0x000fe200078e00ff */
[----:B------:R-:W-:-:S02]  /*05d0*/  LEA.HI R78, R78, R73, RZ, 0x6 ;  /* 0x000000494e4e7211 */ /* 0x000fc400078f30ff */
[C---:B------:R-:W-:Y:S01]  /*05e0*/  LOP3.LUT R80, R79.reuse, 0x7fffffc, RZ, 0xc0, !PT ;  /* 0x07fffffc4f507812 */ /* 0x040fe200078ec0ff */
[----:B------:R-:W-:Y:S01]  /*05f0*/  IMAD.SHL.U32 R79, R79, 0x10, RZ ;  /* 0x000000104f4f7824 */ /* 0x000fe200078e00ff */
[----:B------:R-:W-:Y:S02]  /*0600*/  LOP3.LUT R81, R81, 0x40, RZ, 0xc0, !PT ;  /* 0x0000004051517812 */ /* 0x000fe400078ec0ff */
[----:B------:R-:W-:Y:S01]  /*0610*/  IADD3 R74, R69, -R82, RZ ;  /* 0x80000052454a7210 */ /* 0x000fe20007ffe0ff */
[----:B------:R-:W-:Y:S01]  /*0620*/  IMAD.IADD R77, R77, 0x1, -R80 ;  /* 0x000000014d4d7824 */ /* 0x000fe200078e0a50 */
[----:B------:R-:W-:Y:S02]  /*0630*/  SHF.R.U32.HI R78, RZ, 0x3, R78 ;  /* 0x00000003ff4e7819 */ /* 0x000fe4000001164e */
[----:B------:R-:W-:Y:S01]  /*0640*/  LOP3.LUT R79, R79, 0x40, RZ, 0xc0, !PT ;  /* 0x000000404f4f7812 */ /* 0x000fe200078ec0ff */
[----:B------:R-:W-:-:S03]  /*0650*/  IMAD R74, R74, 0x80, R83 ;  /* 0x000000804a4a7824 */ /* 0x000fc600078e0253 */
[----:B------:R-:W-:Y:S02]  /*0660*/  LOP3.LUT R78, R79, 0x8, R78, 0xf8, !PT ;  /* 0x000000084f4e7812 */ /* 0x000fe400078ef84e */
[----:B------:R-:W-:Y:S02]  /*0670*/  SHF.R.U32.HI R79, RZ, 0x3, R79 ;  /* 0x00000003ff4f7819 */ /* 0x000fe4000001164f */
[----:B------:R-:W-:Y:S02]  /*0680*/  LEA R77, R77, R74, 0x3 ;  /* 0x0000004a4d4d7211 */ /* 0x000fe400078e18ff */
[----:B------:R-:W-:Y:S01]  /*0690*/  LOP3.LUT R78, R78, R79, RZ, 0x3c, !PT ;  /* 0x0000004f4e4e7212 */ /* 0x000fe200078e3cff */
[----:B--2---:R0:W-:Y:S04]  /*06a0*/  STS.128 [R73.X16], R4 ;  /* 0x0000000449007388 */ /* 0x0041e8000000cc00 */
[----:B---3--:R1:W-:Y:S04]  /*06b0*/  STS.128 [R73.X16+0x1000], R8 ;  /* 0x0010000849007388 */ /* 0x0083e8000000cc00 */
[----:B----4-:R2:W-:Y:S04]  /*06c0*/  STS.128 [R73.X16+0x2000], R12 ;  /* 0x0020000c49007388 */ /* 0x0105e8000000cc00 */
[----:B-----5:R-:W-:Y:S04]  /*06d0*/  STS.128 [R73.X16+0x3000], R16 ;  /* 0x0030001049007388 */ /* 0x020fe8000000cc00 */
[----:B------:R3:W-:Y:S01]  /*06e0*/  STS.128 [R73.X16+0x4000], R20 ;  /* 0x0040001449007388 */ /* 0x0007e2000000cc00 */
[----:B0-----:R-:W-:-:S02]  /*06f0*/  LOP3.LUT R4, R76, 0xffffffe0, RZ, 0xc0, !PT ;  /* 0xffffffe04c047812 */ /* 0x001fc400078ec0ff */
[----:B------:R-:W-:Y:S01]  /*0700*/  SHF.R.S32.HI R76, RZ, 0x1f, R76 ;  /* 0x0000001fff4c7819 */ /* 0x000fe2000001144c */
[----:B------:R-:W-:Y:S01]  /*0710*/  STS.128 [R73.X16+0x5000], R24 ;  /* 0x0050001849007388 */ /* 0x000fe2000000cc00 */
[----:B-1----:R-:W-:Y:S02]  /*0720*/  IADD3 R8, -R4, R73, RZ ;  /* 0x0000004904087210 */ /* 0x002fe40007ffe1ff */
[----:B------:R-:W-:Y:S01]  /*0730*/  LEA.HI R76, R76, R69, RZ, 0x2 ;  /* 0x000000454c4c7211 */ /* 0x000fe200078f10ff */
[----:B------:R-:W-:Y:S01]  /*0740*/  STS.128 [R73.X16+0x6000], R28 ;  /* 0x0060001c49007388 */ /* 0x000fe2000000cc00 */
[C---:B------:R-:W-:Y:S01]  /*0750*/  LEA.HI R5, R8.reuse, R8, RZ, 0x1 ;  /* 0x0000000808057211 */ /* 0x040fe200078f08ff */
[----:B------:R-:W-:Y:S01]  /*0760*/  IMAD.SHL.U32 R8, R8, 0x8, RZ ;  /* 0x0000000808087824 */ /* 0x000fe200078e00ff */
[----:B--2---:R-:W-:Y:S01]  /*0770*/  SHF.R.U32.HI R12, RZ, 0x3, R81 ;  /* 0x00000003ff0c7819 */ /* 0x004fe20000011651 */
[----:B------:R0:W-:Y:S01]  /*0780*/  STS.128 [R73.X16+0x7000], R32 ;  /* 0x0070002049007388 */ /* 0x0001e2000000cc00 */
[----:B------:R-:W-:Y:S01]  /*0790*/  LOP3.LUT R76, R76, 0x7fffffc, RZ, 0xc0, !PT ;  /* 0x07fffffc4c4c7812 */ /* 0x000fe200078ec0ff */
[----:B------:R-:W-:Y:S01]  /*07a0*/  IMAD.SHL.U32 R10, R5, 0x200, RZ ;  /* 0x00000200050a7824 */ /* 0x000fe200078e00ff */
[----:B------:R-:W-:Y:S01]  /*07b0*/  LOP3.LUT R5, R81, 0x8, R8, 0xf8, !PT ;  /* 0x0000000851057812 */ /* 0x000fe200078ef808 */
[----:B------:R-:W-:Y:S01]  /*07c0*/  STS.128 [R73.X16+0x8000], R36 ;  /* 0x0080002449007388 */ /* 0x000fe2000000cc00 */
[----:B---3--:R-:W-:-:S02]  /*07d0*/  IADD3 R23, R69, -R76, RZ ;  /* 0x8000004c45177210 */ /* 0x008fc40007ffe0ff */
[----:B------:R-:W-:Y:S01]  /*07e0*/  LOP3.LUT R10, R10, 0x7ffffc00, RZ, 0xc0, !PT ;  /* 0x7ffffc000a0a7812 */ /* 0x000fe200078ec0ff */
[----:B------:R-:W-:Y:S01]  /*07f0*/  STS.128 [R73.X16+0x9000], R40 ;  /* 0x0090002849007388 */ /* 0x000fe2000000cc00 */
[----:B------:R-:W-:-:S03]  /*0800*/  ISETP.GE.AND P0, PT, R8, c[0x0][0x194], PT ;  /* 0x0000650008007a0c */ /* 0x000fc60003f06270 */
[----:B------:R-:W-:Y:S01]  /*0810*/  STS.128 [R73.X16+0xa000], R44 ;  /* 0x00a0002c49007388 */ /* 0x000fe2000000cc00 */
[----:B------:R-:W-:-:S03]  /*0820*/  IMAD R10, R23, 0x10, R10 ;  /* 0x00000010170a7824 */ /* 0x000fc600078e020a */
[----:B------:R-:W-:Y:S01]  /*0830*/  STS.128 [R73.X16+0xb000], R48 ;  /* 0x00b0003049007388 */ /* 0x000fe2000000cc00 */
[----:B0-----:R-:W-:-:S03]  /*0840*/  LOP3.LUT R33, R5, R12, RZ, 0x3c, !PT ;  /* 0x0000000c05217212 */ /* 0x001fc600078e3cff */
[----:B------:R-:W-:Y:S02]  /*0850*/  STS.128 [R73.X16+0xc000], R52 ;  /* 0x00c0003449007388 */ /* 0x000fe4000000cc00 */
[----:B------:R-:W-:Y:S02]  /*0860*/  IMAD.IADD R10, R10, 0x1, R33 ;  /* 0x000000010a0a7824 */ /* 0x000fe400078e0221 */
[----:B------:R-:W-:Y:S04]  /*0870*/  STS.128 [R73.X16+0xd000], R56 ;  /* 0x00d0003849007388 */ /* 0x000fe8000000cc00 */
[----:B------:R-:W-:Y:S04]  /*0880*/  STS.128 [R73.X16+0xe000], R60 ;  /* 0x00e0003c49007388 */ /* 0x000fe8000000cc00 */
[----:B------:R-:W-:Y:S04]  /*0890*/  STS.128 [R73.X16+0xf000], R64 ;  /* 0x00f0004049007388 */ /* 0x000fe8000000cc00 */
[----:B------:R-:W-:Y:S06]  /*08a0*/  BAR.SYNC.DEFER_BLOCKING 0x0 ;  /* 0x0000000000007b1d */ /* 0x000fec0000010000 */
[----:B------:R-:W0:Y:S04]  /*08b0*/  LDS R4, [R73.X4] ;  /* 0x0000000049047984 */ /* 0x000e280000004800 */
[----:B------:R-:W1:Y:S04]  /*08c0*/  LDS R6, [R73.X4+0x400] ;  /* 0x0004000049067984 */ /* 0x000e680000004800 */
[----:B------:R-:W2:Y:S04]  /*08d0*/  LDS R7, [R73.X4+0x800] ;  /* 0x0008000049077984 */ /* 0x000ea80000004800 */
[----:B------:R-:W3:Y:S04]  /*08e0*/  LDS R9, [R73.X4+0xc00] ;  /* 0x000c000049097984 */ /* 0x000ee80000004800 */
[----:B------:R-:W4:Y:S04]  /*08f0*/  LDS R11, [R73.X4+0x1000] ;  /* 0x00100000490b7984 */ /* 0x000f280000004800 */
[----:B------:R-:W5:Y:S04]  /*0900*/  LDS R16, [R73.X4+0x2000] ;  /* 0x0020000049107984 */ /* 0x000f680000004800 */
[----:B------:R-:W5:Y:S04]  /*0910*/  LDS R17, [R73.X4+0x2400] ;  /* 0x0024000049117984 */ /* 0x000f680000004800 */
[----:B------:R-:W5:Y:S04]  /*0920*/  LDS R14, [R73.X4+0x1800] ;  /* 0x00180000490e7984 */ /* 0x000f680000004800 */
[----:B------:R-:W5:Y:S04]  /*0930*/  LDS R13, [R73.X4+0x1400] ;  /* 0x00140000490d7984 */ /* 0x000f680000004800 */
[----:B------:R-:W5:Y:S04]  /*0940*/  LDS R15, [R73.X4+0x1c00] ;  /* 0x001c0000490f7984 */ /* 0x000f680000004800 */
[----:B------:R-:W5:Y:S01]  /*0950*/  LDS R18, [R73.X4+0x2800] ;  /* 0x0028000049127984 */ /* 0x000f620000004800 */
[----:B0-----:R-:W-:Y:S01]  /*0960*/  FMUL.FTZ R5, R4, c[0x0][0x1b8] ;  /* 0x00006e0004057a20 */ /* 0x001fe20000410000 */
[----:B------:R-:W-:-:S02]  /*0970*/  LEA R4, R77, R78, 0x1 ;  /* 0x0000004e4d047211 */ /* 0x000fc400078e08ff */
[----:B------:R-:W0:Y:S01]  /*0980*/  LDS R19, [R73.X4+0x2c00] ;  /* 0x002c000049137984 */ /* 0x000e220000004800 */
[----:B-1----:R-:W-:-:S03]  /*0990*/  FMUL.FTZ R6, R6, c[0x0][0x1b8] ;  /* 0x00006e0006067a20 */ /* 0x002fc60000410000 */
[----:B------:R-:W1:Y:S01]  /*09a0*/  LDS R24, [R73.X4+0x4000] ;  /* 0x0040000049187984 */ /* 0x000e620000004800 */
[----:B--2---:R-:W-:Y:S01]  /*09b0*/  FMUL.FTZ R7, R7, c[0x0][0x1b8] ;  /* 0x00006e0007077a20 */ /* 0x004fe20000410000 */
[----:B------:R-:W-:Y:S02]  /*09c0*/  F2FP.PACK_AB R5, R6, R5 ;  /* 0x000000050605723e */ /* 0x000fe400000000ff */
[----:B------:R-:W2:Y:S01]  /*09d0*/  LDS R25, [R73.X4+0x4400] ;  /* 0x0044000049197984 */ /* 0x000ea20000004800 */
[----:B---3--:R-:W-:-:S03]  /*09e0*/  FMUL.FTZ R12, R9, c[0x0][0x1b8] ;  /* 0x00006e00090c7a20 */ /* 0x008fc60000410000 */
[----:B------:R-:W3:Y:S02]  /*09f0*/  LDS R26, [R73.X4+0x4800] ;  /* 0x00480000491a7984 */ /* 0x000ee40000004800 */
[----:B------:R-:W-:Y:S01]  /*0a00*/  F2FP.PACK_AB R6, R12, R7 ;  /* 0x000000070c06723e */ /* 0x000fe200000000ff */
[----:B----4-:R-:W-:Y:S01]  /*0a10*/  FMUL.FTZ R7, R11, c[0x0][0x1b8] ;  /* 0x00006e000b077a20 */ /* 0x010fe20000410000 */
[----:B------:R-:W4:Y:S01]  /*0a20*/  LDS R27, [R73.X4+0x4c00] ;  /* 0x004c0000491b7984 */ /* 0x000f220000004800 */
[----:B-----5:R-:W-:-:S03]  /*0a30*/  FMUL.FTZ R11, R16, c[0x0][0x1b8] ;  /* 0x00006e00100b7a20 */ /* 0x020fc60000410000 */
        /* <DEDUP_REMOVED lines=11> */
[----:B------:R-:W-:Y:S01]  /*0af0*/  FMUL.FTZ R18, R18, c[0x0][0x1b8] ;  /* 0x00006e0012127a20 */ /* 0x000fe20000410000 */
[----:B------:R-:W-:Y:S02]  /*0b00*/  F2FP.PACK_AB R9, R14, R9 ;  /* 0x000000090e09723e */ /* 0x000fe400000000ff */
[----:B------:R-:W5:Y:S01]  /*0b10*/  LDS R34, [R73.X4+0x6800] ;  /* 0x0068000049227984 */ /* 0x000f620000004800 */
[----:B0-----:R-:W-:-:S03]  /*0b20*/  FMUL.FTZ R19, R19, c[0x0][0x1b8] ;  /* 0x00006e0013137a20 */ /* 0x001fc60000410000 */
[----:B------:R-:W0:Y:S01]  /*0b30*/  LDS R35, [R73.X4+0x6c00] ;  /* 0x006c000049237984 */ /* 0x000e220000004800 */
[----:B-1----:R-:W-:Y:S01]  /*0b40*/  FMUL.FTZ R15, R24, c[0x0][0x1b8] ;  /* 0x00006e00180f7a20 */ /* 0x002fe20000410000 */
[----:B------:R-:W-:Y:S02]  /*0b50*/  F2FP.PACK_AB R12, R19, R18 ;  /* 0x00000012130c723e */ /* 0x000fe400000000ff */
[----:B------:R-:W1:Y:S01]  /*0b60*/  LDS R22, [R73.X4+0x3800] ;  /* 0x0038000049167984 */ /* 0x000e620000004800 */
[----:B--2---:R-:W-:-:S03]  /*0b70*/  FMUL.FTZ R16, R25, c[0x0][0x1b8] ;  /* 0x00006e0019107a20 */ /* 0x004fc60000410000 */
[----:B------:R-:W2:Y:S01]  /*0b80*/  LDS R36, [R73.X4+0x7000] ;  /* 0x0070000049247984 */ /* 0x000ea20000004800 */
[----:B---3--:R-:W-:Y:S01]  /*0b90*/  FMUL.FTZ R26, R26, c[0x0][0x1b8] ;  /* 0x00006e001a1a7a20 */ /* 0x008fe20000410000 */
[----:B------:R-:W-:Y:S02]  /*0ba0*/  F2FP.PACK_AB R15, R16, R15 ;  /* 0x0000000f100f723e */ /* 0x000fe400000000ff */
[----:B------:R-:W3:Y:S01]  /*0bb0*/  LDS R37, [R73.X4+0x7400] ;  /* 0x0074000049257984 */ /* 0x000ee20000004800 */
[----:B----4-:R-:W-:-:S03]  /*0bc0*/  FMUL.FTZ R27, R27, c[0x0][0x1b8] ;  /* 0x00006e001b1b7a20 */ /* 0x010fc60000410000 */
        /* <DEDUP_REMOVED lines=16> */
[----:B0-----:R-:W-:-:S03]  /*0cd0*/  FMUL.FTZ R35, R35, c[0x0][0x1b8] ;  /* 0x00006e0023237a20 */ /* 0x001fc60000410000 */
[----:B------:R-:W0:Y:S01]  /*0ce0*/  LDS R29, [R73.X4+0x8800] ;  /* 0x00880000491d7984 */ /* 0x000e220000004800 */
[----:B-1----:R-:W-:Y:S01]  /*0cf0*/  FMUL.FTZ R14, R22, c[0x0][0x1b8] ;  /* 0x00006e00160e7a20 */ /* 0x002fe20000410000 */
[----:B------:R-:W-:Y:S01]  /*0d00*/  F2FP.PACK_AB R20, R35, R34 ;  /* 0x000000222314723e */ /* 0x000fe200000000ff */
[----:B--2---:R-:W-:Y:S01]  /*0d10*/  FMUL.FTZ R21, R36, c[0x0][0x1b8] ;  /* 0x00006e0024157a20 */ /* 0x004fe20000410000 */
[----:B------:R-:W1:Y:S01]  /*0d20*/  LDS R34, [R73.X4+0xb800] ;  /* 0x00b8000049227984 */ /* 0x000e620000004800 */
[----:B---3--:R-:W-:-:S03]  /*0d30*/  FMUL.FTZ R22, R37, c[0x0][0x1b8] ;  /* 0x00006e0025167a20 */ /* 0x008fc60000410000 */
[----:B------:R-:W2:Y:S01]  /*0d40*/  LDS R49, [R73.X4+0xbc00] ;  /* 0x00bc000049317984 */ /* 0x000ea20000004800 */
[----:B----4-:R-:W-:Y:S01]  /*0d50*/  FMUL.FTZ R17, R28, c[0x0][0x1b8] ;  /* 0x00006e001c117a20 */ /* 0x010fe20000410000 */
[----:B------:R-:W-:Y:S02]  /*0d60*/  F2FP.PACK_AB R21, R22, R21 ;  /* 0x000000151615723e */ /* 0x000fe400000000ff */
[----:B------:R-:W3:Y:S01]  /*0d70*/  LDS R54, [R73.X4+0xd400] ;  /* 0x00d4000049367984 */ /* 0x000ee20000004800 */
[----:B-----5:R-:W-:Y:S01]  /*0d80*/  FMUL.FTZ R23, R23, c[0x0][0x1b8] ;  /* 0x00006e0017177a20 */ /* 0x020fe20000410000 */
[----:B------:R-:W-:Y:S02]  /*0d90*/  F2FP.PACK_AB R17, R18, R17 ;  /* 0x000000111211723e */ /* 0x000fe400000000ff */
[----:B------:R-:W4:Y:S01]  /*0da0*/  LDS R39, [R73.X4+0x7c00] ;  /* 0x007c000049277984 */ /* 0x000f220000004800 */
[----:B------:R-:W-:Y:S01]  /*0db0*/  FMUL.FTZ R30, R30, c[0x0][0x1b8] ;  /* 0x00006e001e1e7a20 */ /* 0x000fe20000410000 */
[----:B------:R-:W-:-:S02]  /*0dc0*/  F2FP.PACK_AB R14, R23, R14 ;  /* 0x0000000e170e723e */ /* 0x000fc400000000ff */
        /* <DEDUP_REMOVED lines=8> */
[----:B------:R-:W-:-:S03]  /*0e50*/  FMUL.FTZ R33, R27, c[0x0][0x1b8] ;  /* 0x00006e001b217a20 */ /* 0x000fc60000410000 */
[----:B------:R-:W5:Y:S01]  /*0e60*/  LDS R43, [R73.X4+0x9800] ;  /* 0x00980000492b7984 */ /* 0x000f620000004800 */
[----:B0-----:R-:W-:Y:S01]  /*0e70*/  FMUL.FTZ R32, R29, c[0x0][0x1b8] ;  /* 0x00006e001d207a20 */ /* 0x001fe20000410000 */
[----:B------:R-:W-:Y:S02]  /*0e80*/  F2FP.PACK_AB R28, R33, R28 ;  /* 0x0000001c211c723e */ /* 0x000fe400000000ff */
[----:B------:R-:W0:Y:S01]  /*0e90*/  LDS R44, [R73.X4+0x9c00] ;  /* 0x009c0000492c7984 */ /* 0x000e220000004800 */
[----:B-1----:R-:W-:-:S03]  /*0ea0*/  FMUL.FTZ R34, R34, c[0x0][0x1b8] ;  /* 0x00006e0022227a20 */ /* 0x002fc60000410000 */
[----:B------:R-:W1:Y:S01]  /*0eb0*/  LDS R45, [R73.X4+0xa000] ;  /* 0x00a00000492d7984 */ /* 0x000e620000004800 */
[----:B--2---:R-:W-:-:S03]  /*0ec0*/  FMUL.FTZ R49, R49, c[0x0][0x1b8] ;  /* 0x00006e0031317a20 */ /* 0x004fc60000410000 */
[----:B------:R-:W2:Y:S04]  /*0ed0*/  LDS R46, [R73.X4+0xa400] ;  /* 0x00a40000492e7984 */ /* 0x000ea80000004800 */
        /* <DEDUP_REMOVED lines=16> */
[----:B------:R-:W-:Y:S01]  /*0fe0*/  IMAD.SHL.U32 R38, R4, 0x2, RZ ;  /* 0x0000000204267824 */ /* 0x000fe200078e00ff */
        /* <DEDUP_REMOVED lines=11> */
[----:B------:R-:W-:Y:S01]  /*10a0*/  FMUL.FTZ R47, R47, c[0x0][0x1b8] ;  /* 0x00006e002f2f7a20 */ /* 0x000fe20000410000 */
        /* <DEDUP_REMOVED lines=17> */
[----:B------:R-:W-:Y:S02]  /*11c0*/  FMUL.FTZ R53, R53, c[0x0][0x1b8] ;  /* 0x00006e0035357a20 */ /* 0x000fe40000410000 */
[----:B0-----:R-:W-:Y:S01]  /*11d0*/  FMUL.FTZ R55, R55, c[0x0][0x1b8] ;  /* 0x00006e0037377a20 */ /* 0x001fe20000410000 */
[----:B------:R-:W-:Y:S02]  /*11e0*/  STS [R38+0x10000], R5 ;  /* 0x0100000526007388 */ /* 0x000fe40000000800 */
[----:B------:R-:W-:Y:S01]  /*11f0*/  F2FP.PACK_AB R52, R53, R52 ;  /* 0x000000343534723e */ /* 0x000fe200000000ff */
[----:B-1----:R-:W-:Y:S01]  /*1200*/  FMUL.FTZ R56, R56, c[0x0][0x1b8] ;  /* 0x00006e0038387a20 */ /* 0x002fe20000410000 */
[----:B------:R-:W-:Y:S01]  /*1210*/  STS [R38+0x10100], R6 ;  /* 0x0101000626007388 */ /* 0x000fe20000000800 */
[----:B--2---:R-:W-:-:S03]  /*1220*/  FMUL.FTZ R31, R31, c[0x0][0x1b8] ;  /* 0x00006e001f1f7a20 */ /* 0x004fc60000410000 */
[----:B------:R-:W-:Y:S01]  /*1230*/  F2FP.PACK_AB R55, R56, R55 ;  /* 0x000000373837723e */ /* 0x000fe200000000ff */
[----:B------:R0:W-:Y:S01]  /*1240*/  STS [R38+0x11000], R11 ;  /* 0x0110000b26007388 */ /* 0x0001e20000000800 */
[----:B------:R-:W-:-:S03]  /*1250*/  FMUL.FTZ R30, R30, c[0x0][0x1b8] ;  /* 0x00006e001e1e7a20 */ /* 0x000fc60000410000 */
[----:B------:R1:W-:Y:S01]  /*1260*/  STS [R38+0x11100], R12 ;  /* 0x0111000c26007388 */ /* 0x0003e20000000800 */
[----:B---3--:R-:W-:Y:S01]  /*1270*/  FMUL.FTZ R25, R25, c[0x0][0x1b8] ;  /* 0x00006e0019197a20 */ /* 0x008fe20000410000 */
[----:B------:R-:W-:Y:S02]  /*1280*/  F2FP.PACK_AB R30, R30, R31 ;  /* 0x0000001f1e1e723e */ /* 0x000fe400000000ff */
[----:B------:R-:W-:Y:S01]  /*1290*/  STS [R38+0x10400], R7 ;  /* 0x0104000726007388 */ /* 0x000fe20000000800 */
[----:B----4-:R-:W-:-:S03]  /*12a0*/  FMUL.FTZ R24, R24, c[0x0][0x1b8] ;  /* 0x00006e0018187a20 */ /* 0x010fc60000410000 */
[----:B------:R2:W-:Y:S01]  /*12b0*/  STS [R38+0x10500], R9 ;  /* 0x0105000926007388 */ /* 0x0005e20000000800 */
[----:B0-----:R-:W-:Y:S01]  /*12c0*/  IMAD.SHL.U32 R11, R10, 0x2, RZ ;  /* 0x000000020a0b7824 */ /* 0x001fe200078e00ff */
[----:B-1----:R-:W-:Y:S01]  /*12d0*/  IADD3 R12, R69, 0x10, RZ ;  /* 0x00000010450c7810 */ /* 0x002fe20007ffe0ff */
[----:B-----5:R-:W-:Y:S01]  /*12e0*/  FMUL.FTZ R23, R23, c[0x0][0x1b8] ;  /* 0x00006e0017177a20 */ /* 0x020fe20000410000 */
[----:B------:R-:W-:Y:S01]  /*12f0*/  F2FP.PACK_AB R24, R24, R25 ;  /* 0x000000191818723e */ /* 0x000fe200000000ff */
[----:B------:R0:W-:Y:S01]  /*1300*/  STS [R38+0x11400], R13 ;  /* 0x0114000d26007388 */ /* 0x0001e20000000800 */
[----:B------:R-:W-:Y:S01]  /*1310*/  FMUL.FTZ R34, R29, c[0x0][0x1b8] ;  /* 0x00006e001d227a20 */ /* 0x000fe20000410000 */
[----:B------:R-:W-:Y:S02]  /*1320*/  ISETP.GE.OR P3, PT, R12, R72, P0 ;  /* 0x000000480c00720c */ /* 0x000fe40000766670 */
[----:B------:R-:W-:Y:S01]  /*1330*/  STS [R38+0x11500], R14 ;  /* 0x0115000e26007388 */ /* 0x000fe20000000800 */
[----:B------:R-:W-:Y:S01]  /*1340*/  FMUL.FTZ R26, R26, c[0x0][0x1b8] ;  /* 0x00006e001a1a7a20 */ /* 0x000fe20000410000 */
[----:B------:R-:W-:-:S02]  /*1350*/  F2FP.PACK_AB R23, R34, R23 ;  /* 0x000000172217723e */ /* 0x000fc400000000ff */
[----:B------:R1:W-:Y:S01]  /*1360*/  STS [R38+0x12000], R15 ;  /* 0x0120000f26007388 */ /* 0x0003e20000000800 */
[----:B------:R-:W-:Y:S01]  /*1370*/  FMUL.FTZ R27, R27, c[0x0][0x1b8] ;  /* 0x00006e001b1b7a20 */ /* 0x000fe20000410000 */
[----:B--2---:R-:W-:Y:S01]  /*1380*/  IADD3 R9, R69, 0x8, RZ ;  /* 0x0000000845097810 */ /* 0x004fe20007ffe0ff */
[----:B0-----:R-:W-:Y:S01]  /*1390*/  CS2R R12, SRZ ;  /* 0x00000000000c7805 */ /* 0x001fe2000001ff00 */
[----:B------:R-:W-:Y:S01]  /*13a0*/  STS [R38+0x12100], R16 ;  /* 0x0121001026007388 */ /* 0x000fe20000000800 */
[----:B------:R-:W-:Y:S02]  /*13b0*/  @P1 MOV R12, R0 ;  /* 0x00000000000c1202 */ /* 0x000fe40000000f00 */
[----:B------:R-:W-:Y:S01]  /*13c0*/  F2FP.PACK_AB R26, R27, R26 ;  /* 0x0000001a1b1a723e */ /* 0x000fe200000000ff */
[----:B------:R-:W-:Y:S01]  /*13d0*/  STS [R38+0x13000], R19 ;  /* 0x0130001326007388 */ /* 0x000fe20000000800 */
[----:B------:R-:W-:Y:S01]  /*13e0*/  ISETP.GE.OR P4, PT, R9, R72, P0 ;  /* 0x000000480900720c */ /* 0x000fe20000786670 */
[----:B-1----:R-:W-:Y:S01]  /*13f0*/  IMAD R15, R3, c[0x0][0x1a8], RZ ;  /* 0x00006a00030f7a24 */ /* 0x002fe200078e02ff */
[----:B------:R-:W-:Y:S01]  /*1400*/  SHF.R.S32.HI R9, RZ, 0x1f, R8 ;  /* 0x0000001fff097819 */ /* 0x000fe20000011408 */
[----:B------:R-:W-:Y:S01]  /*1410*/  STS [R38+0x13100], R20 ;  /* 0x0131001426007388 */ /* 0x000fe20000000800 */
[----:B------:R-:W-:-:S02]  /*1420*/  @P1 SHF.R.S32.HI R13, RZ, 0x1f, R0 ;  /* 0x0000001fff0d1819 */ /* 0x000fc40000011400 */
[C---:B------:R-:W-:Y:S01]  /*1430*/  IADD3 R3, R69.reuse, 0x18, RZ ;  /* 0x0000001845037810 */ /* 0x040fe20007ffe0ff */
[----:B------:R0:W-:Y:S01]  /*1440*/  STS [R38+0x12400], R17 ;  /* 0x0124001126007388 */ /* 0x0001e20000000800 */
[----:B------:R-:W-:Y:S02]  /*1450*/  IADD3 R0, R69, 0x20, RZ ;  /* 0x0000002045007810 */ /* 0x000fe40007ffe0ff */
[-C--:B------:R-:W-:Y:S01]  /*1460*/  ISETP.GE.OR P2, PT, R3, R72.reuse, P0 ;  /* 0x000000480300720c */ /* 0x080fe20000746670 */
[----:B------:R1:W-:Y:S01]  /*1470*/  STS [R38+0x12500], R18 ;  /* 0x0125001226007388 */ /* 0x0003e20000000800 */
[----:B------:R-:W-:Y:S02]  /*1480*/  IADD3 R3, R69, 0x28, RZ ;  /* 0x0000002845037810 */ /* 0x000fe40007ffe0ff */
[-C--:B------:R-:W-:Y:S01]  /*1490*/  ISETP.GE.OR P6, PT, R0, R72.reuse, P0 ;  /* 0x000000480000720c */ /* 0x080fe200007c6670 */
[----:B------:R1:W-:Y:S01]  /*14a0*/  STS [R38+0x13400], R21 ;  /* 0x0134001526007388 */ /* 0x0003e20000000800 */
[----:B------:R-:W-:Y:S01]  /*14b0*/  ISETP.GE.OR P5, PT, R3, R72, P0 ;  /* 0x000000480300720c */ /* 0x000fe200007a6670 */
[C---:B0-----:R-:W-:Y:S01]  /*14c0*/  IMAD R17, R68.reuse, c[0x0][0x1ac], R15 ;  /* 0x00006b0044117a24 */ /* 0x041fe200078e020f */
[C---:B------:R-:W-:Y:S01]  /*14d0*/  IADD3 R0, R69.reuse, 0x30, RZ ;  /* 0x0000003045007810 */ /* 0x040fe20007ffe0ff */
[----:B------:R1:W-:Y:S01]  /*14e0*/  STS [R38+0x13500], R22 ;  /* 0x0135001626007388 */ /* 0x0003e20000000800 */
[----:B------:R-:W-:Y:S01]  /*14f0*/  IMAD.WIDE.U32 R14, R68, c[0x0][0x1a8], R8 ;  /* 0x00006a00440e7a25 */ /* 0x000fe200078e0008 */
[----:B------:R-:W-:-:S02]  /*1500*/  IADD3 R8, P1, R69, R12, RZ ;  /* 0x0000000c45087210 */ /* 0x000fc40007f3e0ff */
[----:B------:R1:W-:Y:S01]  /*1510*/  STS [R38+0x14000], R28 ;  /* 0x0140001c26007388 */ /* 0x0003e20000000800 */
[----:B------:R-:W-:Y:S01]  /*1520*/  IMAD.IADD R15, R15, 0x1, R17 ;  /* 0x000000010f0f7824 */ /* 0x000fe200078e0211 */
[----:B------:R-:W-:Y:S01]  /*1530*/  LEA.HI.X.SX32 R9, R69, R13, 0x1, P1 ;  /* 0x0000000d45097211 */ /* 0x000fe200008f0eff */
[----:B------:R-:W-:Y:S01]  /*1540*/  IMAD R13, R71, c[0x0][0x1b4], R2 ;  /* 0x00006d00470d7a24 */ /* 0x000fe200078e0202 */
[----:B------:R1:W-:Y:S01]  /*1550*/  STS [R38+0x14100], R32 ;  /* 0x0141002026007388 */ /* 0x0003e20000000800 */
[----:B------:R-:W-:Y:S01]  /*1560*/  ISETP.GE.OR P1, PT, R69, R72, P0 ;  /* 0x000000484500720c */ /* 0x000fe20000726670 */
[----:B------:R-:W-:Y:S01]  /*1570*/  IMAD.WIDE.U32 R2, R71, c[0x0][0x1b0], R14 ;  /* 0x00006c0047027a25 */ /* 0x000fe200078e000e */
[----:B------:R-:W-:Y:S01]  /*1580*/  IADD3 R69, R69, 0x38, RZ ;  /* 0x0000003845457810 */ /* 0x000fe20007ffe0ff */
[----:B------:R1:W-:Y:S01]  /*1590*/  STS [R38+0x15000], R45 ;  /* 0x0150002d26007388 */ /* 0x0003e20000000800 */
[----:B------:R-:W-:Y:S01]  /*15a0*/  LEA R12, R10, 0x10000, 0x1 ;  /* 0x000100000a0c7811 */ /* 0x000fe200078e08ff */
[----:B------:R-:W-:-:S02]  /*15b0*/  IMAD.WIDE R70, R70, 0x40, R8 ;  /* 0x0000004046467825 */ /* 0x000fc400078e0208 */
[----:B------:R1:W-:Y:S02]  /*15c0*/  STS [R38+0x15100], R47 ;  /* 0x0151002f26007388 */ /* 0x0003e40000000800 */
[----:B------:R-:W-:Y:S02]  /*15d0*/  IMAD.IADD R9, R3, 0x1, R13 ;  /* 0x0000000103097824 */ /* 0x000fe400078e020d */
[----:B------:R1:W-:Y:S04]  /*15e0*/  STS [R38+0x14400], R41 ;  /* 0x0144002926007388 */ /* 0x0003e80000000800 */
        /* <DEDUP_REMOVED lines=11> */
[----:B------:R-:W-:Y:S06]  /*16a0*/  BAR.SYNC.DEFER_BLOCKING 0x0 ;  /* 0x0000000000007b1d */ /* 0x000fec0000010000 */
[----:B------:R1:W0:Y:S01]  /*16b0*/  LDS.128 R4, [R11+0x10700] ;  /* 0x010700000b047984 */ /* 0x0002220000000c00 */
[----:B------:R-:W-:Y:S05]  /*16c0*/  @P1 BRA `(.L_x_1086) ;  /* 0x0000009000001947 */ /* 0x000fea0003800000 */
[----:B------:R-:W2:Y:S01]  /*16d0*/  LDS.128 R12, [R12] ;  /* 0x000000000c0c7984 */ /* 0x000ea20000000c00 */
[----:B------:R-:W-:Y:S01]  /*16e0*/  MOV R8, R2 ;  /* 0x0000000200087202 */ /* 0x000fe20000000f00 */
[----:B------:R-:W-:-:S04]  /*16f0*/  IMAD R19, R71, c[0x0][0x1a0], RZ ;  /* 0x0000680047137a24 */ /* 0x000fc800078e02ff */
[----:B------:R-:W-:-:S04]  /*1700*/  IMAD.WIDE.U32 R16, R70, c[0x0][0x1a0], R8 ;  /* 0x0000680046107a25 */ /* 0x000fc800078e0008 */
[----:B------:R-:W-:Y:S01]  /*1710*/  IMAD R19, R70, c[0x0][0x1a4], R19 ;  /* 0x0000690046137a24 */ /* 0x000fe200078e0213 */
[----:B-1----:R-:W-:-:S03]  /*1720*/  LEA R18, P1, R16, c[0x0][0x188], 0x1 ;  /* 0x0000620010127a11 */ /* 0x002fc600078208ff */
[----:B------:R-:W-:-:S05]  /*1730*/  IMAD.IADD R17, R17, 0x1, R19 ;  /* 0x0000000111117824 */ /* 0x000fca00078e0213 */
[----:B------:R-:W-:-:S05]  /*1740*/  LEA.HI.X R19, R16, c[0x0][0x18c], R17, 0x1, P1 ;  /* 0x0000630010137a11 */ /* 0x000fca00008f0c11 */
[----:B--2---:R1:W-:Y:S02]  /*1750*/  STG.E.128 [R18.64], R12 ;  /* 0x0000000c12007986 */ /* 0x0043e4000c101d04 */
.L_x_1086:
[----:B------:R-:W-:Y:S05]  /*1760*/  BSYNC B0 ;  /* 0x0000000000007941 */ /* 0x000fea0003800000 */
.L_x_1085:
[----:B-1----:R1:W2:Y:S01]  /*1770*/  LDS.128 R12, [R11+0x10100] ;  /* 0x010100000b0c7984 */ /* 0x0022a20000000c00 */
[----:B------:R-:W-:Y:S01]  /*1780*/  BSSY B0, `(.L_x_1087) ;  /* 0x000000f000007945 */ /* 0x000fe20003800000 */
[-C--:B------:R-:W-:Y:S02]  /*1790*/  ISETP.GE.OR P1, PT, R0, R72.reuse, P0 ;  /* 0x000000480000720c */ /* 0x080fe40000726670 */
[----:B------:R-:W-:Y:S01]  /*17a0*/  ISETP.GE.OR P0, PT, R69, R72, P0 ;  /* 0x000000484500720c */ /* 0x000fe20000706670 */
[----:B------:R-:W-:Y:S07]  /*17b0*/  @P4 BRA `(.L_x_1088) ;  /* 0x000000b000004947 */ /* 0x000fee0003800000 */
[----:B------:R-:W-:Y:S01]  /*17c0*/  IADD3 R19, P4, R70, 0x8, RZ ;  /* 0x0000000846137810 */ /* 0x000fe20007f9e0ff */
[----:B------:R-:W-:Y:S01]  /*17d0*/  IMAD.MOV.U32 R17, RZ, RZ, R9 ;  /* 0x000000ffff117224 */ /* 0x000fe200078e0009 */
[----:B------:R-:W-:-:S03]  /*17e0*/  MOV R16, R2 ;  /* 0x0000000200107202 */ /* 0x000fc60000000f00 */
[----:B------:R-:W-:Y:S02]  /*17f0*/  IMAD.X R0, RZ, RZ, R71, P4 ;  /* 0x000000ffff007224 */ /* 0x000fe400020e0647 */
[----:B------:R-:W-:-:S04]  /*1800*/  IMAD.WIDE.U32 R16, R19, c[0x0][0x1a0], R16 ;  /* 0x0000680013107a25 */ /* 0x000fc800078e0010 */
[----:B------:R-:W-:Y:S01]  /*1810*/  IMAD R0, R0, c[0x0][0x1a0], RZ ;  /* 0x0000680000007a24 */ /* 0x000fe200078e02ff */
[----:B------:R-:W-:-:S03]  /*1820*/  LEA R18, P4, R16, c[0x0][0x188], 0x1 ;  /* 0x0000620010127a11 */ /* 0x000fc600078808ff */
[----:B------:R-:W-:-:S04]  /*1830*/  IMAD R19, R19, c[0x0][0x1a4], R0 ;  /* 0x0000690013137a24 */ /* 0x000fc800078e0200 */
[----:B------:R-:W-:-:S05]  /*1840*/  IMAD.IADD R17, R17, 0x1, R19 ;  /* 0x0000000111117824 */ /* 0x000fca00078e0213 */
[----:B------:R-:W-:-:S05]  /*1850*/  LEA.HI.X R19, R16, c[0x0][0x18c], R17, 0x1, P4 ;  /* 0x0000630010137a11 */ /* 0x000fca00020f0c11 */
[----:B--2---:R2:W-:Y:S02]  /*1860*/  STG.E.128 [R18.64], R12 ;  /* 0x0000000c12007986 */ /* 0x0045e4000c101d04 */
.L_x_1088:
[----:B------:R-:W-:Y:S05]  /*1870*/  BSYNC B0 ;  /* 0x0000000000007941 */ /* 0x000fea0003800000 */
.L_x_1087:
[----:B--2---:R2:W3:Y:S01]  /*1880*/  LDS.128 R12, [R11+0x10200] ;  /* 0x010200000b0c7984 */ /* 0x0044e20000000c00 */
[----:B------:R-:W-:Y:S01]  /*1890*/  BSSY B0, `(.L_x_1089) ;  /* 0x000000d000007945 */ /* 0x000fe20003800000 */
[----:B------:R-:W-:Y:S05]  /*18a0*/  @P3 BRA `(.L_x_1090) ;  /* 0x000000b000003947 */ /* 0x000fea0003800000 */
[----:B------:R-:W-:Y:S01]  /*18b0*/  IADD3 R19, P3, R70, 0x10, RZ ;  /* 0x0000001046137810 */ /* 0x000fe20007f7e0ff */
[----:B------:R-:W-:Y:S02]  /*18c0*/  IMAD.MOV.U32 R16, RZ, RZ, R2 ;  /* 0x000000ffff107224 */ /* 0x000fe400078e0002 */
[----:B------:R-:W-:Y:S01]  /*18d0*/  IMAD.MOV.U32 R17, RZ, RZ, R9 ;  /* 0x000000ffff117224 */ /* 0x000fe200078e0009 */
[----:B------:R-:W-:-:S03]  /*18e0*/  IADD3.X R0, RZ, R71, RZ, P3, !PT ;  /* 0x00000047ff007210 */ /* 0x000fc60001ffe4ff */
[----:B------:R-:W-:-:S04]  /*18f0*/  IMAD.WIDE.U32 R16, R19, c[0x0][0x1a0], R16 ;  /* 0x0000680013107a25 */ /* 0x000fc800078e0010 */
[----:B------:R-:W-:Y:S01]  /*1900*/  IMAD R0, R0, c[0x0][0x1a0], RZ ;  /* 0x0000680000007a24 */ /* 0x000fe200078e02ff */
[----:B------:R-:W-:-:S03]  /*1910*/  LEA R18, P3, R16, c[0x0][0x188], 0x1 ;  /* 0x0000620010127a11 */ /* 0x000fc600078608ff */
[----:B------:R-:W-:-:S05]  /*1920*/  IMAD R19, R19, c[0x0][0x1a4], R0 ;  /* 0x0000690013137a24 */ /* 0x000fca00078e0200 */
[----:B------:R-:W-:-:S04]  /*1930*/  IADD3 R17, R17, R19, RZ ;  /* 0x0000001311117210 */ /* 0x000fc80007ffe0ff */
[----:B------:R-:W-:-:S05]  /*1940*/  LEA.HI.X R19, R16, c[0x0][0x18c], R17, 0x1, P3 ;  /* 0x0000630010137a11 */ /* 0x000fca00018f0c11 */
[----:B---3--:R3:W-:Y:S02]  /*1950*/  STG.E.128 [R18.64], R12 ;  /* 0x0000000c12007986 */ /* 0x0087e4000c101d04 */
.L_x_1090:
[----:B------:R-:W-:Y:S05]  /*1960*/  BSYNC B0 ;  /* 0x0000000000007941 */ /* 0x000fea0003800000 */
.L_x_1089:
[----:B---3--:R3:W4:Y:S01]  /*1970*/  LDS.128 R12, [R11+0x10300] ;  /* 0x010300000b0c7984 */ /* 0x0087220000000c00 */
[----:B------:R-:W-:Y:S01]  /*1980*/  BSSY B0, `(.L_x_1091) ;  /* 0x000000d000007945 */ /* 0x000fe20003800000 */
[----:B------:R-:W-:Y:S05]  /*1990*/  @P2 BRA `(.L_x_1092) ;  /* 0x000000b000002947 */ /* 0x000fea0003800000 */
        /* <DEDUP_REMOVED lines=11> */
.L_x_1092:
[----:B------:R-:W-:Y:S05]  /*1a50*/  BSYNC B0 ;  /* 0x0000000000007941 */ /* 0x000fea0003800000 */
.L_x_1091:
[----:B----4-:R4:W1:Y:S01]  /*1a60*/  LDS.128 R12, [R11+0x10400] ;  /* 0x010400000b0c7984 */ /* 0x0108620000000c00 */
        /* <DEDUP_REMOVED lines=12> */
[----:B-1----:R1:W-:Y:S02]  /*1b30*/  STG.E.128 [R18.64], R12 ;  /* 0x0000000c12007986 */ /* 0x0023e4000c101d04 */
.L_x_1094:
[----:B------:R-:W-:Y:S05]  /*1b40*/  BSYNC B0 ;  /* 0x0000000000007941 */ /* 0x000fea0003800000 */
.L_x_1093:
[----:B-1----:R1:W2:Y:S01]  /*1b50*/  LDS.128 R12, [R11+0x10500] ;  /* 0x010500000b0c7984 */ /* 0x0022a20000000c00 */
        /* <DEDUP_REMOVED lines=12> */
[----:B--2---:R2:W-:Y:S02]  /*1c20*/  STG.E.128 [R18.64], R12 ;  /* 0x0000000c12007986 */ /* 0x0045e4000c101d04 */
.L_x_1096:
[----:B------:R-:W-:Y:S05]  /*1c30*/  BSYNC B0 ;  /* 0x0000000000007941 */ /* 0x000fea0003800000 */
.L_x_1095:
[----:B--2---:R2:W1:Y:S01]  /*1c40*/  LDS.128 R12, [R11+0x10600] ;  /* 0x010600000b0c7984 */ /* 0x0044620000000c00 */
[----:B------:R-:W-:Y:S01]  /*1c50*/  BSSY B0, `(.L_x_1097) ;  /* 0x000000d000007945 */ /* 0x000fe20003800000 */
[----:B------:R-:W-:Y:S05]  /*1c60*/  @P1 BRA `(.L_x_1098) ;  /* 0x000000b000001947 */ /* 0x000fea0003800000 */
[----:B------:R-:W-:Y:S01]  /*1c70*/  IADD3 R17, P1, R70, 0x30, RZ ;  /* 0x0000003046117810 */ /* 0x000fe20007f3e0ff */
[----:B------:R-:W-:Y:S01]  /*1c80*/  IMAD.MOV.U32 R10, RZ, RZ, R2 ;  /* 0x000000ffff0a7224 */ /* 0x000fe200078e0002 */
[----:B-1234-:R-:W-:-:S03]  /*1c90*/  MOV R11, R9 ;  /* 0x00000009000b7202 */ /* 0x01efc60000000f00 */
[----:B------:R-:W-:Y:S02]  /*1ca0*/  IMAD.X R0, RZ, RZ, R71, P1 ;  /* 0x000000ffff007224 */ /* 0x000fe400008e0647 */
[----:B------:R-:W-:-:S04]  /*1cb0*/  IMAD.WIDE.U32 R10, R17, c[0x0][0x1a0], R10 ;  /* 0x00006800110a7a25 */ /* 0x000fc800078e000a */
[----:B------:R-:W-:Y:S01]  /*1cc0*/  IMAD R0, R0, c[0x0][0x1a0], RZ ;  /* 0x0000680000007a24 */ /* 0x000fe200078e02ff */
[----:B------:R-:W-:-:S03]  /*1cd0*/  LEA R16, P1, R10, c[0x0][0x188], 0x1 ;  /* 0x000062000a107a11 */ /* 0x000fc600078208ff */
[----:B------:R-:W-:-:S04]  /*1ce0*/  IMAD R17, R17, c[0x0][0x1a4], R0 ;  /* 0x0000690011117a24 */ /* 0x000fc800078e0200 */
[----:B------:R-:W-:-:S05]  /*1cf0*/  IMAD.IADD R11, R11, 0x1, R17 ;  /* 0x000000010b0b7824 */ /* 0x000fca00078e0211 */
[----:B------:R-:W-:-:S05]  /*1d00*/  LEA.HI.X R17, R10, c[0x0][0x18c], R11, 0x1, P1 ;  /* 0x000063000a117a11 */ /* 0x000fca00008f0c0b */
[----:B------:R1:W-:Y:S02]  /*1d10*/  STG.E.128 [R16.64], R12 ;  /* 0x0000000c10007986 */ /* 0x0003e4000c101d04 */
.L_x_1098:
[----:B------:R-:W-:Y:S05]  /*1d20*/  BSYNC B0 ;  /* 0x0000000000007941 */ /* 0x000fea0003800000 */
.L_x_1097:
[----:B------:R-:W-:Y:S05]  /*1d30*/  @P0 EXIT ;  /* 0x000000000000094d */ /* 0x000fea0003800000 */
[----:B-1234-:R-:W-:Y:S02]  /*1d40*/  IADD3 R11, P0, R70, 0x38, RZ ;  /* 0x00000038460b7810 */ /* 0x01efe40007f1e0ff */
        /* <DEDUP_REMOVED lines=8> */
[----:B0-----:R-:W-:Y:S01]  /*1dd0*/  STG.E.128 [R8.64], R4 ;  /* 0x0000000408007986 */ /* 0x001fe2000c101d04 */
[----:B------:R-:W-:Y:S05]  /*1de0*/  EXIT ;  /* 0x000000000000794d */ /* 0x000fea0003800000 */
.L_x_1099:
        /* <DEDUP_REMOVED lines=9> */
.L_x_1173:


//--------------------- .text._ZN7cutlass13device_kernelIN5flash19enable_sm80_to_sm89INS1_16FlashAttnBwdSm80INS1_25CollectiveMainloopBwdSm80ILi1ELi1EN4cute5tupleIJNS5_1CILi64EEES8_NS7_ILi256EEEEEENS_6half_tEfNS_4arch4Sm80ELb1ELb0ELb1ELb1ELb0ELb0ELb0ELb0ELi2ELi4ELi2ELi2ELb0EEENS1_24CollectiveEpilogueBwdGQAISA_fSD_Li256ELb1ELb0EEENS1_25SingleTileBwdLPTSchedulerILb1ELi64ELb0EEEEEEEEEvNT_6ParamsE --------------------------
	.section	.text._ZN7cutlass13device_kernelIN5flash19enable_sm80_to_sm89INS1_16FlashAttnBwdSm80INS1_25CollectiveMainloopBwdSm80ILi1ELi1EN4cute5tupleIJNS5_1CILi64EEES8_NS7_ILi256EEEEEENS_6half_tEfNS_4arch4Sm80ELb1ELb0ELb1ELb1ELb0ELb0ELb0ELb0ELi2ELi4ELi2ELi2ELb0EEENS1_24CollectiveEpilogueBwdGQAISA_fSD_Li256ELb1ELb0EEENS1_25SingleTileBwdLPTSchedulerILb1ELi64ELb0EEEEEEEEEvNT_6ParamsE,"ax",@progbits
	.sectioninfo	@"SHI_REGISTERS=255"
	.align	128
.text._ZN7cutlass13device_kernelIN5flash19enable_sm80_to_sm89INS1_16FlashAttnBwdSm80INS1_25CollectiveMainloopBwdSm80ILi1ELi1EN4cute5tupleIJNS5_1CILi64EEES8_NS7_ILi256EEEEEENS_6half_tEfNS_4arch4Sm80ELb1ELb0ELb1ELb1ELb0ELb0ELb0ELb0ELi2ELi4ELi2ELi2ELb0EEENS1_24CollectiveEpilogueBwdGQAISA_fSD_Li256ELb1ELb0EEENS1_25SingleTileBwdLPTSchedulerILb1ELi64ELb0EEEEEEEEEvNT_6ParamsE:
        .type           _ZN7cutlass13device_kernelIN5flash19enable_sm80_to_sm89INS1_16FlashAttnBwdSm80INS1_25CollectiveMainloopBwdSm80ILi1ELi1EN4cute5tupleIJNS5_1CILi64EEES8_NS7_ILi256EEEEEENS_6half_tEfNS_4arch4Sm80ELb1ELb0ELb1ELb1ELb0ELb0ELb0ELb0ELi2ELi4ELi2ELi2ELb0EEENS1_24CollectiveEpilogueBwdGQAISA_fSD_Li256ELb1ELb0EEENS1_25SingleTileBwdLPTSchedulerILb1ELi64ELb0EEEEEEEEEvNT_6ParamsE,@function
        .size           _ZN7cutlass13device_kernelIN5flash19enable_sm80_to_sm89INS1_16FlashAttnBwdSm80INS1_25CollectiveMainloopBwdSm80ILi1ELi1EN4cute5tupleIJNS5_1CILi64EEES8_NS7_ILi256EEEEEENS_6half_tEfNS_4arch4Sm80ELb1ELb0ELb1ELb1ELb0ELb0ELb0ELb0ELi2ELi4ELi2ELi2ELb0EEENS1_24CollectiveEpilogueBwdGQAISA_fSD_Li256ELb1ELb0EEENS1_25SingleTileBwdLPTSchedulerILb1ELi64ELb0EEEEEEEEEvNT_6ParamsE,(.L_x_1174 - _ZN7cutlass13device_kernelIN5flash19enable_sm80_to_sm89INS1_16FlashAttnBwdSm80INS1_25CollectiveMainloopBwdSm80ILi1ELi1EN4cute5tupleIJNS5_1CILi64EEES8_NS7_ILi256EEEEEENS_6half_tEfNS_4arch4Sm80ELb1ELb0ELb1ELb1ELb0ELb0ELb0ELb0ELi2ELi4ELi2ELi2ELb0EEENS1_24CollectiveEpilogueBwdGQAISA_fSD_Li256ELb1ELb0EEENS1_25SingleTileBwdLPTSchedulerILb1ELi64ELb0EEEEEEEEEvNT_6ParamsE)
        .other          _ZN7cutlass13device_kernelIN5flash19enable_sm80_to_sm89INS1_16FlashAttnBwdSm80INS1_25CollectiveMainloopBwdSm80ILi1ELi1EN4cute5tupleIJNS5_1CILi64EEES8_NS7_ILi256EEEEEENS_6half_tEfNS_4arch4Sm80ELb1ELb0ELb1ELb1ELb0ELb0ELb0ELb0ELi2ELi4ELi2ELi2ELb0EEENS1_24CollectiveEpilogueBwdGQAISA_fSD_Li256ELb1ELb0EEENS1_25SingleTileBwdLPTSchedulerILb1ELi64ELb0EEEEEEEEEvNT_6ParamsE,@"STO_CUDA_ENTRY STV_DEFAULT"
_ZN7cutlass13device_kernelIN5flash19enable_sm80_to_sm89INS1_16FlashAttnBwdSm80INS1_25CollectiveMainloopBwdSm80ILi1ELi1EN4cute5tupleIJNS5_1CILi64EEES8_NS7_ILi256EEEEEENS_6half_tEfNS_4arch4Sm80ELb1ELb0ELb1ELb1ELb0ELb0ELb0ELb0ELi2ELi4ELi2ELi2ELb0EEENS1_24CollectiveEpilogueBwdGQAISA_fSD_Li256ELb1ELb0EEENS1_25SingleTileBwdLPTSchedulerILb1ELi64ELb0EEEEEEEEEvNT_6ParamsE:
        /* <DEDUP_REMOVED lines=31> */
.L_x_1101:
        /* <DEDUP_REMOVED lines=8> */
.L_x_1102:
        /* <DEDUP_REMOVED lines=22> */
.L_x_1103:
        /* <DEDUP_REMOVED lines=14> */
.L_x_1105:
[----:B------:R-:W-:Y:S02]  /*04b0*/  ULDC UR5, c[0x0][0x3dc] ;  /* 0x0000f70000057ab9 */ /* 0x000fe40000000800 */
.L_x_1104:
[----:B------:R-:W-:-:S04]  /*04c0*/  UIADD3 UR5, UR5, 0x3f, URZ ;  /* 0x0000003f05057890 */ /* 0x000fc8000fffe03f */
[----:B------:R-:W-:-:S04]  /*04d0*/  USHF.R.S32.HI UR4, URZ, 0x1f, UR5 ;  /* 0x0000001f3f047899 */ /* 0x000fc80008011405 */
[----:B------:R-:W-:-:S04]  /*04e0*/  ULEA.HI UR4, UR4, UR5, URZ, 0x6 ;  /* 0x0000000504047291 */ /* 0x000fc8000f8f303f */
[----:B------:R-:W-:-:S04]  /*04f0*/  USHF.R.S32.HI UR4, URZ, 0x6, UR4 ;  /* 0x000000063f047899 */ /* 0x000fc80008011404 */
[----:B------:R-:W-:-:S04]  /*0500*/  UISETP.GE.AND UP0, UPT, UR18, UR4, UPT ;  /* 0x000000041200728c */ /* 0x000fc8000bf06270 */
[----:B------:R-:W-:Y:S01]  /*0510*/  USEL UR16, UR16, 0xffffffff, !UP0 ;  /* 0xffffffff10107887 */ /* 0x000fe2000c000000 */
[----:B------:R-:W-:Y:S05]  /*0520*/  BRA `(.L_x_1106) ;  /* 0x0000049000007947 */ /* 0x000fea0003800000 */
.L_x_1100:
        /* <DEDUP_REMOVED lines=22> */
.L_x_1107:
        /* <DEDUP_REMOVED lines=8> */
.L_x_1108:
        /* <DEDUP_REMOVED lines=22> */
.L_x_1109:
        /* <DEDUP_REMOVED lines=14> */
.L_x_1111:
[----:B------:R-:W-:Y:S02]  /*0950*/  ULDC UR5, c[0x0][0x3dc] ;  /* 0x0000f70000057ab9 */ /* 0x000fe40000000800 */
.L_x_1110:
[----:B------:R-:W-:-:S04]  /*0960*/  UIADD3 UR5, UR5, 0x3f, URZ ;  /* 0x0000003f05057890 */ /* 0x000fc8000fffe03f */
[----:B------:R-:W-:-:S04]  /*0970*/  USHF.R.S32.HI UR4, URZ, 0x1f, UR5 ;  /* 0x0000001f3f047899 */ /* 0x000fc80008011405 */
[----:B------:R-:W-:-:S04]  /*0980*/  ULEA.HI UR4, UR4, UR5, URZ, 0x6 ;  /* 0x0000000504047291 */ /* 0x000fc8000f8f303f */
[----:B------:R-:W-:-:S04]  /*0990*/  USHF.R.S32.HI UR4, URZ, 0x6, UR4 ;  /* 0x000000063f047899 */ /* 0x000fc80008011404 */
[----:B------:R-:W-:-:S04]  /*09a0*/  UISETP.GE.AND UP0, UPT, UR18, UR4, UPT ;  /* 0x000000041200728c */ /* 0x000fc8000bf06270 */
[----:B------:R-:W-:-:S06]  /*09b0*/  USEL UR16, UR16, 0xffffffff, !UP0 ;  /* 0xffffffff10107887 */ /* 0x000fcc000c000000 */
.L_x_1106:
[----:B------:R-:W-:-:S13]  /*09c0*/  ISETP.LE.AND P0, PT, RZ, UR16, PT ;  /* 0x00000010ff007c0c */ /* 0x000fda000bf03270 */
[----:B------:R-:W-:Y:S05]  /*09d0*/  @!P0 EXIT ;  /* 0x000000000000894d */ /* 0x000fea0003800000 */
[----:B------:R-:W-:Y:S02]  /*09e0*/  ULDC.64 UR4, c[0x0][0x2c8] ;  /* 0x0000b20000047ab9 */ /* 0x000fe40000000a00 */
[----:B------:R-:W-:Y:S02]  /*09f0*/  UISETP.NE.U32.AND UP2, UPT, URZ, UR4, UPT ;  /* 0x000000043f00728c */ /* 0x000fe4000bf45070 */
[----:B------:R-:W-:Y:S02]  /*0a00*/  ULDC.64 UR6, c[0x0][0x2d0] ;  /* 0x0000b40000067ab9 */ /* 0x000fe40000000a00 */
[----:B------:R-:W-:Y:S02]  /*0a10*/  UISETP.NE.AND.EX UP2, UPT, URZ, UR5, UPT, UP2 ;  /* 0x000000053f00728c */ /* 0x000fe4000bf45320 */
[----:B------:R-:W-:Y:S02]  /*0a20*/  UISETP.NE.U32.AND UP1, UPT, URZ, UR6, UPT ;  /* 0x000000063f00728c */ /* 0x000fe4000bf25070 */
[----:B------:R-:W-:-:S02]  /*0a30*/  UMOV UR4, 0x4 ;  /* 0x0000000400047882 */ /* 0x000fc40000000000 */
[----:B------:R-:W-:Y:S01]  /*0a40*/  ULDC.64 UR8, c[0x0][0x2c8] ;  /* 0x0000b20000087ab9 */ /* 0x000fe20000000a00 */
[----:B------:R-:W-:Y:S01]  /*0a50*/  PLOP3.LUT P2, PT, PT, PT, UP2, 0x80, 0x0 ;  /* 0x000000000000781c */ /* 0x000fe20003f4f028 */
[----:B------:R-:W-:Y:S02]  /*0a60*/  UIMAD.WIDE UR8, UR16, UR4, UR8 ;  /* 0x00000004100872a5 */ /* 0x000fe4000f8e0208 */
[----:B------:R-:W-:Y:S02]  /*0a70*/  UISETP.NE.AND.EX UP1, UPT, URZ, UR7, UPT, UP1 ;  /* 0x000000073f00728c */ /* 0x000fe4000bf25310 */
[----:B------:R-:W-:Y:S02]  /*0a80*/  ULDC.64 UR10, c[0x0][0x2d0] ;  /* 0x0000b400000a7ab9 */ /* 0x000fe40000000a00 */
[----:B------:R-:W-:Y:S01]  /*0a90*/  IMAD.U32 R8, RZ, RZ, UR8 ;  /* 0x00000008ff087e24 */ /* 0x000fe2000f8e00ff */
[----:B------:R-:W-:Y:S01]  /*0aa0*/  UIMAD.WIDE UR10, UR16, UR4, UR10 ;  /* 0x00000004100a72a5 */ /* 0x000fe2000f8e020a */
[----:B------:R-:W-:Y:S01]  /*0ab0*/  IMAD.U32 R9, RZ, RZ, UR9 ;  /* 0x00000009ff097e24 */ /* 0x000fe2000f8e00ff */
[----:B------:R-:W-:Y:S01]  /*0ac0*/  PLOP3.LUT P1, PT, PT, PT, UP1, 0x80, 0x0 ;  /* 0x000000000000781c */ /* 0x000fe20003f2f018 */
[----:B------:R-:W-:-:S02]  /*0ad0*/  ULDC.64 UR6, c[0x0][0x2d8] ;  /* 0x0000b60000067ab9 */ /* 0x000fc40000000a00 */
[----:B------:R-:W-:Y:S01]  /*0ae0*/  UISETP.NE.U32.AND UP0, UPT, URZ, UR6, UPT ;  /* 0x000000063f00728c */ /* 0x000fe2000bf05070 */
[----:B------:R-:W2:Y:S01]  /*0af0*/  @P2 LDG.E R0, [R8.64] ;  /* 0x0000001408002981 */ /* 0x000ea2000c1e1900 */
[----:B------:R-:W-:Y:S01]  /*0b00*/  MOV R2, UR10 ;  /* 0x0000000a00027c02 */ /* 0x000fe20008000f00 */
[----:B------:R-:W-:Y:S01]  /*0b10*/  IMAD.U32 R3, RZ, RZ, UR11 ;  /* 0x0000000bff037e24 */ /* 0x000fe2000f8e00ff */
[----:B------:R-:W-:Y:S01]  /*0b20*/  UISETP.NE.AND.EX UP0, UPT, URZ, UR7, UPT, UP0 ;  /* 0x000000073f00728c */ /* 0x000fe2000bf05300 */
[----:B------:R-:W3:Y:S02]  /*0b30*/  @P2 LDG.E R5, [R8.64] ;  /* 0x0000001408052981 */ /* 0x000ee4000c1e1900 */
[----:B------:R-:W-:-:S03]  /*0b40*/  ULDC.64 UR6, c[0x0][0x2d8] ;  /* 0x0000b60000067ab9 */ /* 0x000fc60000000a00 */
[----:B------:R-:W4:Y:S01]  /*0b50*/  @P1 LDG.E R4, [R2.64] ;  /* 0x0000001402041981 */ /* 0x000f22000c1e1900 */
[----:B------:R-:W-:-:S04]  /*0b60*/  PLOP3.LUT P0, PT, PT, PT, UP0, 0x80, 0x0 ;  /* 0x000000000000781c */ /* 0x000fc80003f0f008 */
[----:B------:R-:W-:-:S06]  /*0b70*/  @UP0 UIMAD.WIDE UR6, UR16, UR4, UR6 ;  /* 0x00000004100602a5 */ /* 0x000fcc000f8e0206 */
[----:B------:R-:W-:Y:S01]  /*0b80*/  MOV R6, UR6 ;  /* 0x0000000600067c02 */ /* 0x000fe20008000f00 */
[----:B------:R-:W-:-:S05]  /*0b90*/  IMAD.U32 R7, RZ, RZ, UR7 ;  /* 0x00000007ff077e24 */ /* 0x000fca000f8e00ff */
[----:B------:R-:W5:Y:S01]  /*0ba0*/  @P0 LDG.E R6, [R6.64] ;  /* 0x0000001406060981 */ /* 0x000f62000c1e1900 */
[----:B------:R-:W-:Y:S02]  /*0bb0*/  ULDC UR15, c[0x0][0x168] ;  /* 0x00005a00000f7ab9 */ /* 0x000fe40000000800 */
[----:B------:R-:W-:Y:S02]  /*0bc0*/  UMOV UR9, URZ ;  /* 0x0000003f00097c82 */ /* 0x000fe40008000000 */
[----:B------:R-:W-:Y:S02]  /*0bd0*/  UMOV UR26, URZ ;  /* 0x0000003f001a7c82 */ /* 0x000fe40008000000 */
[----:B------:R-:W-:Y:S02]  /*0be0*/  UMOV UR27, URZ ;  /* 0x0000003f001b7c82 */ /* 0x000fe40008000000 */
[----:B------:R-:W-:Y:S02]  /*0bf0*/  UMOV UR24, URZ ;  /* 0x0000003f00187c82 */ /* 0x000fe40008000000 */
[----:B------:R-:W-:-:S02]  /*0c00*/  UMOV UR25, URZ ;  /* 0x0000003f00197c82 */ /* 0x000fc40008000000 */
[----:B------:R-:W-:Y:S01]  /*0c10*/  ULDC UR14, c[0x0][0x198] ;  /* 0x00006600000e7ab9 */ /* 0x000fe20000000800 */
[----:B--2---:R-:W1:Y:S08]  /*0c20*/  @P2 R2UR UR5, R0 ;  /* 0x00000000000523c2 */ /* 0x004e7000000e0000 */
[----:B---3--:R-:W2:Y:S08]  /*0c30*/  @P2 R2UR UR8, R5 ;  /* 0x00000000050823c2 */ /* 0x008eb000000e0000 */
[----:B----4-:R-:W3:Y:S01]  /*0c40*/  @P1 R2UR UR7, R4 ;  /* 0x00000000040713c2 */ /* 0x010ee200000e0000 */
[----:B-1----:R-:W-:-:S04]  /*0c50*/  @UP2 ULEA UR5, UR16, UR5, 0x6 ;  /* 0x0000000510052291 */ /* 0x002fc8000f8e303f */
[----:B------:R-:W-:-:S04]  /*0c60*/  @UP2 USHF.R.S32.HI UR10, URZ, 0x1f, UR5 ;  /* 0x0000001f3f0a2899 */ /* 0x000fc80008011405 */
[----:B------:R-:W-:Y:S02]  /*0c70*/  @UP2 ULEA.HI UR10, UR10, UR5, URZ, 0x6 ;  /* 0x000000050a0a2291 */ /* 0x000fe4000f8f303f */
[----:B--2---:R-:W-:Y:S02]  /*0c80*/  @UP2 USHF.R.S32.HI UR6, URZ, 0x1f, UR8 ;  /* 0x0000001f3f062899 */ /* 0x004fe40008011408 */
[----:B---3--:R-:W-:Y:S01]  /*0c90*/  @UP1 USHF.R.S32.HI UR5, URZ, 0x1f, UR7 ;  /* 0x0000001f3f051899 */ /* 0x008fe20008011407 */
[----:B-----5:R1:W2:Y:S01]  /*0ca0*/  @P0 R2UR UR15, R6 ;  /* 0x00000000060f03c2 */ /* 0x0202a200000e0000 */
[----:B------:R-:W-:Y:S02]  /*0cb0*/  @UP2 ULOP3.LUT UR9, UR10, 0xffffffc0, URZ, 0xc0, !UPT ;  /* 0xffffffc00a092892 */ /* 0x000fe4000f8ec03f */
[----:B------:R-:W-:Y:S02]  /*0cc0*/  @UP2 UMOV UR24, UR8 ;  /* 0x0000000800182c82 */ /* 0x000fe40008000000 */
[----:B------:R-:W-:-:S02]  /*0cd0*/  @UP2 UMOV UR25, UR6 ;  /* 0x0000000600192c82 */ /* 0x000fc40008000000 */
[----:B------:R-:W-:Y:S02]  /*0ce0*/  @UP1 UMOV UR26, UR7 ;  /* 0x00000007001a1c82 */ /* 0x000fe40008000000 */
[----:B------:R-:W-:Y:S01]  /*0cf0*/  @UP1 UMOV UR27, UR5 ;  /* 0x00000005001b1c82 */ /* 0x000fe20008000000 */
[----:B-12---:R-:W-:Y:S05]  /*0d00*/  @P0 BRA `(.L_x_1112) ;  /* 0x0000006000000947 */ /* 0x006fea0003800000 */
[----:B------:R-:W-:Y:S05]  /*0d10*/  @!P2 BRA `(.L_x_1112) ;  /* 0x000000500000a947 */ /* 0x000fea0003800000 */
[----:B------:R-:W2:Y:S04]  /*0d20*/  LDG.E R4, [R8.64] ;  /* 0x0000001408047981 */ /* 0x000ea8000c1e1900 */
[----:B------:R-:W3:Y:S01]  /*0d30*/  LDG.E R0, [R8.64+0x4] ;  /* 0x0000041408007981 */ /* 0x000ee2000c1e1900 */
[----:B--2---:R-:W1:Y:S08]  /*0d40*/  R2UR UR15, R4 ;  /* 0x00000000040f73c2 */ /* 0x004e7000000e0000 */
[----:B---3--:R-:W1:Y:S02]  /*0d50*/  R2UR UR5, R0 ;  /* 0x00000000000573c2 */ /* 0x008e6400000e0000 */
[----:B-1----:R-:W-:-:S06]  /*0d60*/  UIADD3 UR15, -UR15, UR5, URZ ;  /* 0x000000050f0f7290 */ /* 0x002fcc000fffe13f */
.L_x_1112:
        /* <DEDUP_REMOVED lines=10> */
.L_x_1113:
[----:B------:R-:W-:Y:S05]  /*0e10*/  @!P1 BRA `(.L_x_1114) ;  /* 0x0000005000009947 */ /* 0x000fea0003800000 */
[----:B------:R1:W2:Y:S04]  /*0e20*/  LDG.E R0, [R2.64] ;  /* 0x0000001402007981 */ /* 0x0002a8000c1e1900 */
[----:B-1----:R-:W3:Y:S01]  /*0e30*/  LDG.E R2, [R2.64+0x4] ;  /* 0x0000041402027981 */ /* 0x002ee2000c1e1900 */
[----:B--2---:R-:W1:Y:S08]  /*0e40*/  R2UR UR14, R0 ;  /* 0x00000000000e73c2 */ /* 0x004e7000000e0000 */
[----:B---3--:R-:W1:Y:S02]  /*0e50*/  R2UR UR4, R2 ;  /* 0x00000000020473c2 */ /* 0x008e6400000e0000 */
[----:B-1----:R-:W-:-:S06]  /*0e60*/  UIADD3 UR14, -UR14, UR4, URZ ;  /* 0x000000040e0e7290 */ /* 0x002fcc000fffe13f */
.L_x_1114:
        /* <DEDUP_REMOVED lines=82> */
[----:B------:R-:W-:Y:S01]  /*1390*/  SHF.R.S32.HI R34, RZ, 0x1f, R166 ;  /* 0x0000001fff227819 */ /* 0x000fe200000114a6 */
[----:B------:R-:W-:Y:S01]  /*13a0*/  ULDC.64 UR4, c[0x0][0x270] ;  /* 0x00009c0000047ab9 */ /* 0x000fe20000000a00 */
[----:B------:R-:W-:Y:S01]  /*13b0*/  IMAD.SHL.U32 R0, R166, 0x4, RZ ;  /* 0x00000004a6007824 */ /* 0x000fe200078e00ff */
[----:B------:R-:W-:Y:S01]  /*13c0*/  UIMAD UR4, UR23, UR4, URZ ;  /* 0x00000004170472a4 */ /* 0x000fe2000f8e023f */
[-C--:B------:R-:W-:Y:S01]  /*13d0*/  LEA.HI R33, R34, R166.reuse, RZ, 0x4 ;  /* 0x000000a622217211 */ /* 0x080fe200078f20ff */
[----:B------:R-:W-:Y:S01]  /*13e0*/  ULDC.64 UR6, c[0x0][0x248] ;  /* 0x0000920000067ab9 */ /* 0x000fe20000000a00 */
[----:B------:R-:W-:Y:S01]  /*13f0*/  IMAD.U32 R7, RZ, RZ, UR17 ;  /* 0x00000011ff077e24 */ /* 0x000fe2000f8e00ff */
[----:B------:R-:W-:Y:S01]  /*1400*/  UIMAD UR8, UR17, UR5, UR4 ;  /* 0x00000005110872a4 */ /* 0x000fe2000f8e0204 */
[----:B------:R-:W-:Y:S01]  /*1410*/  IADD3 R2, P1, R0, UR9, RZ ;  /* 0x0000000900027c10 */ /* 0x000fe2000ff3e0ff */
[----:B------:R-:W-:Y:S01]  /*1420*/  USHF.R.S32.HI UR4, URZ, 0x1f, UR9 ;  /* 0x0000001f3f047899 */ /* 0x000fe20008011409 */
[----:B------:R-:W-:Y:S01]  /*1430*/  SHF.R.S32.HI R8, RZ, 0x4, R33 ;  /* 0x00000004ff087819 */ /* 0x000fe20000011421 */
[----:B------:R-:W-:Y:S01]  /*1440*/  USHF.L.U32 UR5, UR9, 0x8, URZ ;  /* 0x0000000809057899 */ /* 0x000fe2000800063f */
[----:B------:R-:W-:Y:S01]  /*1450*/  LEA.HI R32, R34, R166, RZ, 0x5 ;  /* 0x000000a622207211 */ /* 0x000fe200078f28ff */
[----:B------:R-:W-:Y:S01]  /*1460*/  UISETP.NE.AND UP0, UPT, UR6, 0x1, UPT ;  /* 0x000000010600788c */ /* 0x000fe2000bf05270 */
[----:B------:R-:W-:Y:S01]  /*1470*/  LEA.HI R9, R33, R8, RZ, 0x1 ;  /* 0x0000000821097211 */ /* 0x000fe200078f08ff */
[----:B------:R-:W-:Y:S01]  /*1480*/  USHF.R.S32.HI UR6, URZ, 0x1f, UR5 ;  /* 0x0000001f3f067899 */ /* 0x000fe20008011405 */
[----:B------:R-:W-:Y:S01]  /*1490*/  LEA.HI.X.SX32 R3, R0, UR4, 0x1, P1 ;  /* 0x0000000400037c11 */ /* 0x000fe200088f0eff */
[----:B------:R-:W-:Y:S01]  /*14a0*/  IMAD.U32 R0, RZ, RZ, UR17 ;  /* 0x00000011ff007e24 */ /* 0x000fe2000f8e00ff */
[----:B------:R-:W-:Y:S01]  /*14b0*/  IADD3 R4, P0, R166, UR5, RZ ;  /* 0x00000005a6047c10 */ /* 0x000fe2000ff1e0ff */
[----:B------:R-:W-:Y:S01]  /*14c0*/  IMAD.U32 R6, RZ, RZ, UR17 ;  /* 0x00000011ff067e24 */ /* 0x000fe2000f8e00ff */
[-C--:B------:R-:W-:Y:S01]  /*14d0*/  LEA.HI R35, R34, R166.reuse, RZ, 0x2 ;  /* 0x000000a622237211 */ /* 0x080fe200078f10ff */
[--C-:B------:R-:W-:Y:S01]  /*14e0*/  IMAD.WIDE.U32 R26, R0, c[0x0][0x288], R2.reuse ;  /* 0x0000a200001a7a25 */ /* 0x100fe200078e0002 */
[----:B------:R-:W-:Y:S01]  /*14f0*/  LEA.HI.X.SX32 R5, R166, UR6, 0x1, P0 ;  /* 0x00000006a6057c11 */ /* 0x000fe200080f0eff */
[----:B------:R-:W-:Y:S01]  /*1500*/  UIMAD.WIDE.U32 UR28, UR17, UR7, URZ ;  /* 0x00000007111c72a5 */ /* 0x000fe2000f8e003f */
[----:B------:R-:W-:Y:S01]  /*1510*/  LOP3.LUT R0, R9, 0xfffffffe, RZ, 0xc0, !PT ;  /* 0xfffffffe09007812 */ /* 0x000fe200078ec0ff */
[----:B------:R-:W-:Y:S01]  /*1520*/  IMAD.WIDE.U32 R12, R6, c[0x0][0x270], R2 ;  /* 0x00009c00060c7a25 */ /* 0x000fe200078e0002 */
[--C-:B------:R-:W-:Y:S01]  /*1530*/  SHF.R.S32.HI R6, RZ, 0x2, R35.reuse ;  /* 0x00000002ff067819 */ /* 0x100fe20000011423 */
[----:B------:R-:W-:Y:S01]  /*1540*/  ULDC UR9, c[0x0][0x250] ;  /* 0x0000940000097ab9 */ /* 0x000fe20000000800 */
[----:B------:R-:W-:Y:S01]  /*1550*/  SHF.R.S32.HI R2, RZ, 0x1f, R35 ;  /* 0x0000001fff027819 */ /* 0x000fe20000011423 */
[----:B------:R-:W-:Y:S01]  /*1560*/  IMAD.WIDE.U32 R24, R7, c[0x0][0x238], R4 ;  /* 0x00008e0007187a25 */ /* 0x000fe200078e0004 */
[----:B------:R-:W-:Y:S01]  /*1570*/  SHF.R.S32.HI R4, RZ, 0x5, R32 ;  /* 0x00000005ff047819 */ /* 0x000fe20000011420 */
[----:B------:R-:W-:Y:S01]  /*1580*/  @UP0 UMOV UR19, UR29 ;  /* 0x0000001d00130c82 */ /* 0x000fe20008000000 */
[----:B------:R-:W-:Y:S01]  /*1590*/  LEA.HI R7, R34, R166, RZ, 0x3 ;  /* 0x000000a622077211 */ /* 0x000fe200078f18ff */
[----:B------:R-:W-:Y:S01]  /*15a0*/  IMAD.IADD R28, R8, 0x1, -R0 ;  /* 0x00000001081c7824 */ /* 0x000fe200078e0a00 */
[----:B------:R-:W-:Y:S01]  /*15b0*/  SHF.R.S32.HI R0, RZ, 0x1f, R32 ;  /* 0x0000001fff007819 */ /* 0x000fe20000011420 */
[----:B------:R-:W-:Y:S01]  /*15c0*/  UMOV UR10, UR17 ;  /* 0x00000011000a7c82 */ /* 0x000fe20008000000 */
[-C--:B------:R-:W-:Y:S01]  /*15d0*/  LEA.HI R5, R4, R4.reuse, RZ, 0x1 ;  /* 0x0000000404057211 */ /* 0x080fe200078f08ff */
[----:B------:R-:W-:Y:S01]  /*15e0*/  @UP0 USHF.R.U32.HI UR10, URZ, UR9, UR19 ;  /* 0x000000093f0a0299 */ /* 0x000fe20008011613 */
[----:B------:R-:W-:Y:S01]  /*15f0*/  LEA.HI R0, R0, R4, RZ, 0x2 ;  /* 0x0000000400007211 */ /* 0x000fe200078f10ff */
[----:B------:R-:W-:Y:S01]  /*1600*/  IMAD.U32 R10, RZ, RZ, UR18 ;  /* 0x00000012ff0a7e24 */ /* 0x000fe2000f8e00ff */
[----:B------:R-:W-:Y:S01]  /*1610*/  LEA.HI R2, R2, R6, RZ, 0x3 ;  /* 0x0000000602027211 */ /* 0x000fe200078f18ff */
[----:B------:R-:W-:Y:S01]  /*1620*/  USHF.R.S32.HI UR9, URZ, 0x1f, UR10 ;  /* 0x0000001f3f097899 */ /* 0x000fe2000801140a */
[----:B------:R-:W-:Y:S01]  /*1630*/  LOP3.LUT R3, R0, 0xfffffffc, RZ, 0xc0, !PT ;  /* 0xfffffffc00037812 */ /* 0x000fe200078ec0ff */
[----:B------:R-:W-:Y:S01]  /*1640*/  ULDC.64 UR6, c[0x0][0x1e0] ;  /* 0x0000780000067ab9 */ /* 0x000fe20000000a00 */
[----:B------:R-:W-:Y:S01]  /*1650*/  LOP3.LUT R0, R5, 0xfffffffe, RZ, 0xc0, !PT ;  /* 0xfffffffe05007812 */ /* 0x000fe200078ec0ff */
[----:B------:R-:W-:Y:S01]  /*1660*/  ULDC.64 UR4, c[0x0][0x1b0] ;  /* 0x00006c0000047ab9 */ /* 0x000fe20000000a00 */
[----:B------:R-:W-:Y:S01]  /*1670*/  SHF.R.S32.HI R248, RZ, 0x3, R7 ;  /* 0x00000003fff87819 */ /* 0x000fe20000011407 */
[----:B------:R-:W-:Y:S01]  /*1680*/  IMAD.IADD R30, R4, 0x1, -R3 ;  /* 0x00000001041e7824 */ /* 0x000fe200078e0a03 */
[----:B------:R-:W-:Y:S01]  /*1690*/  LOP3.LUT R2, R2, 0xfffffff8, RZ, 0xc0, !PT ;  /* 0xfffffff802027812 */ /* 0x000fe200078ec0ff */
[----:B------:R-:W-:Y:S01]  /*16a0*/  IMAD.IADD R236, R4, 0x1, -R0 ;  /* 0x0000000104ec7824 */ /* 0x000fe200078e0a00 */
[----:B------:R-:W-:Y:S01]  /*16b0*/  LOP3.LUT R0, R7, 0xfffffff8, RZ, 0xc0, !PT ;  /* 0xfffffff807007812 */ /* 0x000fe200078ec0ff */
[----:B------:R-:W-:Y:S01]  /*16c0*/  UIMAD UR6, UR9, UR6, URZ ;  /* 0x00000006090672a4 */ /* 0x000fe2000f8e023f */
[----:B------:R-:W-:Y:S01]  /*16d0*/  SHF.R.S32.HI R20, RZ, 0x1f, R248 ;  /* 0x0000001fff147819 */ /* 0x000fe200000114f8 */
[----:B------:R-:W-:Y:S01]  /*16e0*/  IMAD.IADD R31, R6, 0x1, -R2 ;  /* 0x00000001061f7824 */ /* 0x000fe200078e0a02 */
[----:B------:R-:W-:Y:S01]  /*16f0*/  IADD3 R4, P0, R248, UR26, RZ ;  /* 0x0000001af8047c10 */ /* 0x000fe2000ff1e0ff */
[----:B------:R-:W-:Y:S01]  /*1700*/  IMAD.IADD R29, R166, 0x1, -R0 ;  /* 0x00000001a61d7824 */ /* 0x000fe200078e0a00 */
[----:B------:R-:W-:Y:S01]  /*1710*/  UIMAD UR4, UR9, UR4, URZ ;  /* 0x00000004090472a4 */ /* 0x000fe2000f8e023f */
[----:B------:R-:W-:Y:S01]  /*1720*/  IMAD.SHL.U32 R0, R248, 0x40, RZ ;  /* 0x00000040f8007824 */ /* 0x000fe200078e00ff */
[----:B------:R-:W-:Y:S01]  /*1730*/  IADD3.X R5, R20, UR27, RZ, P0, !PT ;  /* 0x0000001b14057c10 */ /* 0x000fe200087fe4ff */
[----:B------:R-:W-:Y:S01]  /*1740*/  IMAD.SHL.U32 R2, R29, 0x8, RZ ;  /* 0x000000081d027824 */ /* 0x000fe200078e00ff */
[----:B------:R-:W-:Y:S01]  /*1750*/  USHF.R.S32.HI UR9, URZ, 0x1f, UR16 ;  /* 0x0000001f3f097899 */ /* 0x000fe20008011410 */
[----:B------:R-:W-:Y:S01]  /*1760*/  IMAD.U32 R6, RZ, RZ, UR10 ;  /* 0x0000000aff067e24 */ /* 0x000fe2000f8e00ff */
[----:B------:R-:W-:Y:S01]  /*1770*/  LOP3.LUT R0, R0, 0x1c0, RZ, 0xc0, !PT ;  /* 0x000001c000007812 */ /* 0x000fe200078ec0ff */
[----:B------:R-:W-:Y:S01]  /*1780*/  IMAD.WIDE R10, R10, 0x40, R4 ;  /* 0x000000400a0a7825 */ /* 0x000fe200078e0204 */
[--C-:B------:R-:W-:Y:S01]  /*1790*/  SHF.R.S32.HI R3, RZ, 0x1f, R2.reuse ;  /* 0x0000001fff037819 */ /* 0x100fe20000011402 */
[----:B------:R-:W-:Y:S01]  /*17a0*/  UIMAD UR7, UR10, UR7, UR6 ;  /* 0x000000070a0772a4 */ /* 0x000fe2000f8e0206 */
[----:B------:R-:W-:Y:S01]  /*17b0*/  LOP3.LUT R4, R0, 0x38, R2, 0xf8, !PT ;  /* 0x0000003800047812 */ /* 0x000fe200078ef802 */
[----:B------:R-:W-:Y:S01]  /*17c0*/  UIMAD UR6, UR10, UR5, UR4 ;  /* 0x000000050a0672a4 */ /* 0x000fe2000f8e0204 */
[----:B------:R-:W-:Y:S01]  /*17d0*/  SHF.R.U32.HI R0, RZ, 0x3, R0 ;  /* 0x00000003ff007819 */ /* 0x000fe20000011600 */
[----:B------:R-:W-:Y:S01]  /*17e0*/  USEL UR19, UR16, URZ, !UP1 ;  /* 0x0000003f10137287 */ /* 0x000fe2000c800000 */
[----:B------:R-:W-:Y:S01]  /*17f0*/  IADD3 R19, R13, UR8, RZ ;  /* 0x000000080d137c10 */ /* 0x000fe2000fffe0ff */
[----:B------:R-:W-:Y:S01]  /*1800*/  USEL UR8, UR9, URZ, !UP1 ;  /* 0x0000003f09087287 */ /* 0x000fe2000c800000 */
[----:B------:R-:W-:Y:S01]  /*1810*/  LOP3.LUT R240, R4, R0, RZ, 0x3c, !PT ;  /* 0x0000000004f07212 */ /* 0x000fe200078e3cff */
[----:B------:R-:W-:Y:S01]  /*1820*/  ULDC.64 UR4, c[0x0][0x1e8] ;  /* 0x00007a0000047ab9 */ /* 0x000fe20000000a00 */
[----:B------:R-:W-:Y:S01]  /*1830*/  IMAD.WIDE.U32 R4, R6, c[0x0][0x1e0], R2 ;  /* 0x0000780006047a25 */ /* 0x000fe200078e0002 */
[----:B------:R-:W-:Y:S01]  /*1840*/  UIMAD UR4, UR8, UR4, URZ ;  /* 0x00000004080472a4 */ /* 0x000fe2000f8e023f */
[----:B------:R-:W-:Y:S01]  /*1850*/  IADD3 R17, P0, R248, UR24, RZ ;  /* 0x00000018f8117c10 */ /* 0x000fe2000ff1e0ff */
[----:B------:R-:W-:Y:S01]  /*1860*/  USHF.R.S32.HI UR22, URZ, 0x1f, UR13 ;  /* 0x0000001f3f167899 */ /* 0x000fe2000801140d */
[----:B------:R-:W-:Y:S01]  /*1870*/  IMAD.MOV.U32 R18, RZ, RZ, R12 ;  /* 0x000000ffff127224 */ /* 0x000fe200078e000c */
[----:B------:R-:W-:Y:S01]  /*1880*/  IADD3 R5, R5, UR7, RZ ;  /* 0x0000000705057c10 */ /* 0x000fe2000fffe0ff */
[----:B------:R-:W-:Y:S01]  /*1890*/  IMAD.WIDE.U32 R6, R6, c[0x0][0x1b0], R2 ;  /* 0x00006c0006067a25 */ /* 0x000fe200078e0002 */
[----:B------:R-:W-:Y:S01]  /*18a0*/  IADD3.X R20, R20, UR25, RZ, P0, !PT ;  /* 0x0000001914147c10 */ /* 0x000fe200087fe4ff */
[----:B------:R-:W-:Y:S01]  /*18b0*/  UIMAD UR7, UR19, UR5, UR4 ;  /* 0x00000005130772a4 */ /* 0x000fe2000f8e0204 */
[----:B------:R-:W-:Y:S01]  /*18c0*/  IADD3 R21, R2, 0x40, RZ ;  /* 0x0000004002157810 */ /* 0x000fe20007ffe0ff */
[----:B------:R-:W-:Y:S01]  /*18d0*/  IMAD.U32 R12, RZ, RZ, UR19 ;  /* 0x00000013ff0c7e24 */ /* 0x000fe2000f8e00ff */
[----:B------:R-:W-:Y:S01]  /*18e0*/  ULDC.64 UR4, c[0x0][0x1b8] ;  /* 0x00006e0000047ab9 */ /* 0x000fe20000000a00 */
[----:B------:R-:W-:Y:S01]  /*18f0*/  IADD3 R7, R7, UR6, RZ ;  /* 0x0000000607077c10 */ /* 0x000fe2000fffe0ff */
[----:B------:R-:W-:Y:S01]  /*1900*/  IMAD R0, R20, c[0x0][0x178], RZ ;  /* 0x00005e0014007a24 */ /* 0x000fe200078e02ff */
[----:B------:R-:W-:Y:S01]  /*1910*/  UIMAD UR4, UR8, UR4, URZ ;  /* 0x00000004080472a4 */ /* 0x000fe2000f8e023f */
[----:B------:R-:W-:Y:S01]  /*1920*/  IMAD.WIDE.U32 R4, R12, c[0x0][0x1e8], R4 ;  /* 0x00007a000c047a25 */ /* 0x000fe200078e0004 */
[----:B------:R-:W-:Y:S01]  /*1930*/  UIADD3 UR8, -UR11, UR14, URZ ;  /* 0x0000000e0b087290 */ /* 0x000fe2000fffe13f */
[C---:B------:R-:W-:Y:S01]  /*1940*/  ISETP.GE.AND P6, PT, R2.reuse, c[0x0][0x1cc], PT ;  /* 0x0000730002007a0c */ /* 0x040fe20003fc6270 */
[----:B------:R-:W-:Y:S01]  /*1950*/  UIMAD UR4, UR19, UR5, UR4 ;  /* 0x00000005130472a4 */ /* 0x000fe2000f8e0204 */
[----:B------:R-:W-:Y:S01]  /*1960*/  IMAD R13, R17, c[0x0][0x17c], R0 ;  /* 0x00005f00110d7a24 */ /* 0x000fe200078e0200 */
[----:B------:R-:W-:Y:S01]  /*1970*/  IADD3 R5, R5, UR7, RZ ;  /* 0x0000000705057c10 */ /* 0x000fe2000fffe0ff */
[----:B------:R-:W-:Y:S01]  /*1980*/  IMAD.WIDE.U32 R8, R17, c[0x0][0x178], R2 ;  /* 0x00005e0011087a25 */ /* 0x000fe200078e0002 */
[----:B------:R-:W-:Y:S01]  /*1990*/  IADD3 R22, R2, 0xc0, RZ ;  /* 0x000000c002167810 */ /* 0x000fe20007ffe0ff */
[----:B------:R-:W-:Y:S01]  /*19a0*/  USEL UR10, UR16, URZ, !UP2 ;  /* 0x0000003f100a7287 */ /* 0x000fe2000d000000 */
[----:B------:R-:W-:Y:S01]  /*19b0*/  CS2R R162, SRZ ;  /* 0x0000000000a27805 */ /* 0x000fe2000001ff00 */
[----:B------:R-:W-:Y:S01]  /*19c0*/  IMAD.WIDE.U32 R6, R12, c[0x0][0x1b8], R6 ;  /* 0x00006e000c067a25 */ /* 0x000fe200078e0006 */
[----:B------:R-:W-:Y:S01]  /*19d0*/  USEL UR9, UR9, URZ, !UP2 ;  /* 0x0000003f09097287 */ /* 0x000fe2000d000000 */
[----:B------:R-:W-:Y:S01]  /*19e0*/  CS2R R160, SRZ ;  /* 0x0000000000a07805 */ /* 0x000fe2000001ff00 */
[----:B------:R-:W-:Y:S01]  /*19f0*/  USHF.L.U32 UR19, UR13, 0x6, URZ ;  /* 0x000000060d137899 */ /* 0x000fe2000800063f */
[----:B------:R-:W-:Y:S01]  /*1a00*/  IMAD R0, R11, c[0x0][0x1d8], RZ ;  /* 0x000076000b007a24 */ /* 0x000fe200078e02ff */
[----:B------:R-:W-:Y:S01]  /*1a10*/  IADD3 R7, R7, UR4, RZ ;  /* 0x0000000407077c10 */ /* 0x000fe2000fffe0ff */
[----:B------:R-:W-:Y:S01]  /*1a20*/  IMAD.IADD R9, R9, 0x1, R13 ;  /* 0x0000000109097824 */ /* 0x000fe200078e020d */
[----:B------:R-:W-:Y:S01]  /*1a30*/  ULDC.64 UR4, c[0x0][0x180] ;  /* 0x0000600000047ab9 */ /* 0x000fe20000000a00 */
[C---:B------:R-:W-:Y:S01]  /*1a40*/  IMAD R16, R10.reuse, c[0x0][0x1dc], R0 ;  /* 0x000077000a107a24 */ /* 0x040fe200078e0200 */
[----:B------:R-:W-:Y:S01]  /*1a50*/  UIMAD UR4, UR23, UR4, URZ ;  /* 0x00000004170472a4 */ /* 0x000fe2000f8e023f */
[----:B------:R-:W-:Y:S01]  /*1a60*/  IMAD.WIDE.U32 R12, R10, c[0x0][0x1d8], R4 ;  /* 0x000076000a0c7a25 */ /* 0x000fe200078e0004 */
[----:B------:R-:W-:Y:S01]  /*1a70*/  CS2R R158, SRZ ;  /* 0x00000000009e7805 */ /* 0x000fe2000001ff00 */
[----:B------:R-:W-:Y:S01]  /*1a80*/  CS2R R156, SRZ ;  /* 0x00000000009c7805 */ /* 0x000fe2000001ff00 */
[----:B------:R-:W-:Y:S01]  /*1a90*/  UIMAD UR6, UR17, UR5, UR4 ;  /* 0x00000005110672a4 */ /* 0x000fe2000f8e0204 */
[----:B------:R-:W-:Y:S01]  /*1aa0*/  IMAD R0, R11, c[0x0][0x1a8], RZ ;  /* 0x00006a000b007a24 */ /* 0x000fe200078e02ff */
[----:B------:R-:W-:Y:S01]  /*1ab0*/  LEA R4, P0, R12, c[0x0][0x1c0], 0x1 ;  /* 0x000070000c047a11 */ /* 0x000fe200078008ff */
[----:B------:R-:W-:Y:S01]  /*1ac0*/  IMAD.IADD R5, R13, 0x1, R16 ;  /* 0x000000010d057824 */ /* 0x000fe200078e0210 */
[----:B------:R-:W-:Y:S01]  /*1ad0*/  IADD3 R16, R2, 0x80, RZ ;  /* 0x0000008002107810 */ /* 0x000fe20007ffe0ff */
[C---:B------:R-:W-:Y:S01]  /*1ae0*/  IMAD R0, R10.reuse, c[0x0][0x1ac], R0 ;  /* 0x00006b000a007a24 */ /* 0x040fe200078e0200 */
[----:B------:R-:W-:Y:S01]  /*1af0*/  ULDC.64 UR4, c[0x0][0x178] ;  /* 0x00005e0000047ab9 */ /* 0x000fe20000000a00 */
[----:B------:R-:W-:Y:S01]  /*1b00*/  IMAD.WIDE.U32 R10, R10, c[0x0][0x1a8], R6 ;  /* 0x00006a000a0a7a25 */ /* 0x000fe200078e0006 */
[----:B------:R-:W-:Y:S01]  /*1b10*/  LEA.HI.X R5, R12, c[0x0][0x1c4], R5, 0x1, P0 ;  /* 0x000071000c057a11 */ /* 0x000fe200000f0c05 */
[----:B------:R-:W-:Y:S01]  /*1b20*/  UIMAD.WIDE.U32 UR24, UR13, UR4, URZ ;  /* 0x000000040d1872a5 */ /* 0x000fe2000f8e003f */
[----:B------:R-:W-:Y:S01]  /*1b30*/  ISETP.GE.AND P2, PT, R16, c[0x0][0x1cc], PT ;  /* 0x0000730010007a0c */ /* 0x000fe20003f46270 */
[----:B------:R-:W-:Y:S01]  /*1b40*/  IMAD.IADD R0, R11, 0x1, R0 ;  /* 0x000000010b007824 */ /* 0x000fe200078e0200 */
[C---:B------:R-:W-:Y:S01]  /*1b50*/  LEA R6, P0, R10.reuse, c[0x0][0x190], 0x1 ;  /* 0x000064000a067a11 */ /* 0x040fe200078008ff */
[----:B------:R-:W-:Y:S01]  /*1b60*/  IMAD.U32 R14, RZ, RZ, UR17 ;  /* 0x00000011ff0e7e24 */ /* 0x000fe2000f8e00ff */
[----:B------:R-:W-:Y:S01]  /*1b70*/  UIMAD UR4, UR22, UR4, URZ ;  /* 0x00000004160472a4 */ /* 0x000fe2000f8e023f */
[----:B------:R-:W-:Y:S01]  /*1b80*/  IMAD.MOV.U32 R11, RZ, RZ, c[0x0][0x1dc] ;  /* 0x00007700ff0b7624 */ /* 0x000fe200078e00ff */
[----:B------:R-:W-:Y:S01]  /*1b90*/  LEA.HI.X R7, R10, c[0x0][0x194], R0, 0x1, P0 ;  /* 0x000065000a077a11 */ /* 0x000fe200000f0c00 */
[----:B------:R-:W-:Y:S01]  /*1ba0*/  IMAD.WIDE.U32 R14, R14, c[0x0][0x180], R8 ;  /* 0x000060000e0e7a25 */ /* 0x000fe200078e0008 */
[----:B------:R-:W-:Y:S01]  /*1bb0*/  LEA.HI R10, R34, R166, RZ, 0x6 ;  /* 0x000000a6220a7211 */ /* 0x000fe200078f30ff */
[----:B------:R-:W-:Y:S01]  /*1bc0*/  CS2R R154, SRZ ;  /* 0x00000000009a7805 */ /* 0x000fe2000001ff00 */
[----:B------:R-:W-:Y:S01]  /*1bd0*/  IADD3 R0, -R248, UR8, RZ ;  /* 0x00000008f8007c10 */ /* 0x000fe2000fffe1ff */
[----:B------:R-:W-:Y:S01]  /*1be0*/  IMAD.MOV.U32 R9, RZ, RZ, c[0x0][0x1d8] ;  /* 0x00007600ff097624 */ /* 0x000fe200078e00ff */
[----:B------:R-:W-:Y:S01]  /*1bf0*/  ISETP.GE.AND P0, PT, R21, c[0x0][0x1cc], PT ;  /* 0x0000730015007a0c */ /* 0x000fe20003f06270 */
[----:B------:R-:W-:Y:S01]  /*1c00*/  IMAD.MOV.U32 R36, RZ, RZ, c[0x0][0x1ac] ;  /* 0x00006b00ff247624 */ /* 0x000fe200078e00ff */
[----:B------:R-:W-:Y:S01]  /*1c10*/  SHF.R.S32.HI R23, RZ, 0x6, R10 ;  /* 0x00000006ff177819 */ /* 0x000fe2000001140a */
[----:B------:R-:W-:Y:S01]  /*1c20*/  IMAD.MOV.U32 R12, RZ, RZ, R14 ;  /* 0x000000ffff0c7224 */ /* 0x000fe200078e000e */
[C---:B------:R-:W-:Y:S01]  /*1c30*/  ISETP.LT.OR P4, PT, R0.reuse, 0x1, P6 ;  /* 0x000000010000780c */ /* 0x040fe20003781670 */
[----:B------:R-:W-:Y:S01]  /*1c40*/  IMAD.U32 R14, RZ, RZ, UR10 ;  /* 0x0000000aff0e7e24 */ /* 0x000fe2000f8e00ff */
[----:B------:R-:W-:Y:S01]  /*1c50*/  ISETP.LT.OR P3, PT, R0, 0x1, P0 ;  /* 0x000000010000780c */ /* 0x000fe20000761670 */
[----:B------:R-:W-:Y:S01]  /*1c60*/  IMAD R240, R23, 0x200, R240 ;  /* 0x0000020017f07824 */ /* 0x000fe200078e02f0 */
[C---:B------:R-:W-:Y:S01]  /*1c70*/  LEA R8, P1, R9.reuse, R4, 0x6 ;  /* 0x0000000409087211 */ /* 0x040fe200078230ff */
[----:B------:R-:W-:Y:S01]  /*1c80*/  IMAD.WIDE.U32 R18, R14, c[0x0][0x278], R18 ;  /* 0x00009e000e127a25 */ /* 0x000fe200078e0012 */
[----:B------:R-:W-:Y:S01]  /*1c90*/  ISETP.LT.OR P0, PT, R0, 0x21, P0 ;  /* 0x000000210000780c */ /* 0x000fe20000701670 */
[----:B------:R-:W-:Y:S01]  /*1ca0*/  CS2R R152, SRZ ;  /* 0x0000000000987805 */ /* 0x000fe2000001ff00 */
[----:B------:R-:W-:Y:S01]  /*1cb0*/  LEA.HI.X R9, R9, R5, R11, 0x6, P1 ;  /* 0x0000000509097211 */ /* 0x000fe200008f340b */
[----:B------:R-:W-:Y:S01]  /*1cc0*/  IMAD.MOV.U32 R11, RZ, RZ, c[0x0][0x1a8] ;  /* 0x00006a00ff0b7624 */ /* 0x000fe200078e00ff */
[----:B------:R-:W-:Y:S01]  /*1cd0*/  ISETP.GE.AND P1, PT, R22, c[0x0][0x1cc], PT ;  /* 0x0000730016007a0c */ /* 0x000fe20003f26270 */
[----:B------:R-:W-:Y:S01]  /*1ce0*/  IMAD.SHL.U32 R240, R240, 0x2, RZ ;  /* 0x00000002f0f07824 */ /* 0x000fe200078e00ff */
[----:B------:R-:W-:Y:S01]  /*1cf0*/  IADD3 R13, R15, UR6, RZ ;  /* 0x000000060f0d7c10 */ /* 0x000fe2000fffe0ff */
[----:B------:R-:W-:Y:S01]  /*1d00*/  UIMAD UR6, UR13, UR5, UR4 ;  /* 0x000000050d0672a4 */ /* 0x000fe2000f8e0204 */
[C---:B------:R-:W-:Y:S01]  /*1d10*/  LEA R10, P5, R11.reuse, R6, 0x6 ;  /* 0x000000060b0a7211 */ /* 0x040fe200078a30ff */
[----:B------:R-:W-:Y:S01]  /*1d20*/  IMAD.MOV.U32 R246, RZ, RZ, 0x20 ;  /* 0x00000020fff67424 */ /* 0x000fe200078e00ff */
[----:B------:R-:W-:Y:S01]  /*1d30*/  @!PT LDS RZ, [RZ] ;  /* 0x00000000fffff984 */ /* 0x000fe20000000800 */
[----:B------:R-:W-:Y:S01]  /*1d40*/  @!PT LDS RZ, [RZ] ;  /* 0x00000000fffff984 */ /* 0x000fe20000000800 */
[----:B------:R-:W-:Y:S01]  /*1d50*/  @!PT LDS RZ, [RZ] ;  /* 0x00000000fffff984 */ /* 0x000fe20000000800 */
[----:B------:R1:W-:Y:S01]  /*1d60*/  LDGSTS.E.BYPASS.LTC128B.128 [R240+0x8080], [R4.64], !P4 ;  /* 0x0808000004f07fae */ /* 0x0003e2000e101d54 */
[C---:B------:R-:W-:Y:S01]  /*1d70*/  ISETP.LT.OR P4, PT, R0.reuse, 0x1, P2 ;  /* 0x000000010000780c */ /* 0x040fe20001781670 */
[----:B------:R-:W-:Y:S01]  /*1d80*/  ULDC.64 UR4, c[0x0][0x188] ;  /* 0x0000620000047ab9 */ /* 0x000fe20000000a00 */
[----:B------:R-:W-:Y:S01]  /*1d90*/  LEA.HI.X R11, R11, R7, R36, 0x6, P5 ;  /* 0x000000070b0b7211 */ /* 0x000fe200028f3424 */
[----:B------:R1:W-:Y:S01]  /*1da0*/  LDGSTS.E.BYPASS.LTC128B.128 [R240+0xa080], [R4.64+0x80], !P3 ;  /* 0x0a08008004f07fae */ /* 0x0003e2000d901d54 */
[C---:B------:R-:W-:Y:S01]  /*1db0*/  ISETP.LT.OR P3, PT, R0.reuse, 0x1, P1 ;  /* 0x000000010000780c */ /* 0x040fe20000f61670 */
[----:B------:R-:W-:Y:S01]  /*1dc0*/  UIMAD UR4, UR9, UR4, URZ ;  /* 0x00000004090472a4 */ /* 0x000fe2000f8e023f */
[C---:B------:R-:W-:Y:S01]  /*1dd0*/  ISETP.LT.OR P5, PT, R0.reuse, 0x21, P6 ;  /* 0x000000210000780c */ /* 0x040fe200037a1670 */
[----:B------:R-:W-:Y:S01]  /*1de0*/  UIADD3 UR6, UR25, UR6, URZ ;  /* 0x0000000619067290 */ /* 0x000fe2000fffe03f */
[C---:B------:R-:W-:Y:S01]  /*1df0*/  ISETP.LT.OR P2, PT, R0.reuse, 0x21, P2 ;  /* 0x000000210000780c */ /* 0x040fe20001741670 */
[----:B------:R-:W-:Y:S01]  /*1e00*/  UIMAD UR4, UR10, UR5, UR4 ;  /* 0x000000050a0472a4 */ /* 0x000fe2000f8e0204 */
[----:B------:R-:W-:Y:S01]  /*1e10*/  ISETP.LT.OR P1, PT, R0, 0x21, P1 ;  /* 0x000000210000780c */ /* 0x000fe20000f21670 */
[----:B------:R-:W-:Y:S01]  /*1e20*/  IMAD.WIDE.U32 R38, R14, c[0x0][0x188], R12 ;  /* 0x000062000e267a25 */ /* 0x000fe200078e000c */
[----:B------:R-:W-:Y:S01]  /*1e30*/  CS2R R150, SRZ ;  /* 0x0000000000967805 */ /* 0x000fe2000001ff00 */
[----:B------:R1:W-:Y:S01]  /*1e40*/  LDGSTS.E.BYPASS.LTC128B.128 [R240+0xc080], [R4.64+0x100], !P4 ;  /* 0x0c08010004f07fae */ /* 0x0003e2000e101d54 */
[----:B------:R-:W-:Y:S01]  /*1e50*/  ISETP.GE.AND P4, PT, R2, c[0x0][0x19c], PT ;  /* 0x0000670002007a0c */ /* 0x000fe20003f86270 */
[----:B------:R-:W-:Y:S01]  /*1e60*/  IMAD.WIDE.U32 R12, R17, c[0x0][0x208], R2 ;  /* 0x00008200110c7a25 */ /* 0x000fe200078e0002 */
[----:B------:R-:W-:Y:S01]  /*1e70*/  IADD3 R37, R39, UR4, RZ ;  /* 0x0000000427257c10 */ /* 0x000fe2000fffe0ff */
[----:B------:R1:W-:Y:S01]  /*1e80*/  LDGSTS.E.BYPASS.LTC128B.128 [R240+0xe080], [R4.64+0x180], !P3 ;  /* 0x0e08018004f07fae */ /* 0x0003e2000d901d54 */
[C---:B------:R-:W-:Y:S01]  /*1e90*/  ISETP.GE.AND P3, PT, R21.reuse, c[0x0][0x19c], PT ;  /* 0x0000670015007a0c */ /* 0x040fe20003f66270 */
[----:B------:R-:W-:Y:S01]  /*1ea0*/  ULDC.64 UR4, c[0x0][0x288] ;  /* 0x0000a20000047ab9 */ /* 0x000fe20000000a00 */
[----:B------:R-:W-:Y:S01]  /*1eb0*/  IMAD.MOV.U32 R3, RZ, RZ, c[0x0][0x178] ;  /* 0x00005e00ff037624 */ /* 0x000fe200078e00ff */
[----:B------:R2:W-:Y:S01]  /*1ec0*/  LDGSTS.E.BYPASS.LTC128B.128 [R240+0x9080], [R8.64], !P5 ;  /* 0x0908000008f07fae */ /* 0x0005e2000e901d54 */
[C---:B------:R-:W-:Y:S01]  /*1ed0*/  ISETP.LT.OR P5, PT, R0.reuse, 0x1, P4 ;  /* 0x000000010000780c */ /* 0x040fe200027a1670 */
[----:B------:R-:W-:Y:S01]  /*1ee0*/  UIMAD UR4, UR23, UR4, URZ ;  /* 0x00000004170472a4 */ /* 0x000fe2000f8e023f */
[C---:B------:R-:W-:Y:S01]  /*1ef0*/  ISETP.LT.OR P4, PT, R0.reuse, 0x21, P4 ;  /* 0x000000210000780c */ /* 0x040fe20002781670 */
        /* <DEDUP_REMOVED lines=11> */
[C---:B------:R-:W-:Y:S01]  /*1fb0*/  ISETP.LT.OR P6, PT, R0.reuse, 0x1, P2 ;  /* 0x000000010000780c */ /* 0x040fe200017c1670 */
[----:B------:R3:W-:Y:S01]  /*1fc0*/  LDGSTS.E.BYPASS.LTC128B.128 [R240+0x80], [R6.64], !P5 ;  /* 0x0008000006f07fae */ /* 0x0007e2000e901d54 */
[C---:B------:R-:W-:Y:S01]  /*1fd0*/  ISETP.LT.OR P5, PT, R0.reuse, 0x1, P1 ;  /* 0x000000010000780c */ /* 0x040fe20000fa1670 */
[----:B------:R-:W-:Y:S01]  /*1fe0*/  CS2R R140, SRZ ;  /* 0x00000000008c7805 */ /* 0x000fe2000001ff00 */
[C---:B------:R-:W-:Y:S01]  /*1ff0*/  ISETP.LT.OR P2, PT, R0.reuse, 0x21, P2 ;  /* 0x000000210000780c */ /* 0x040fe20001741670 */
[----:B------:R3:W-:Y:S01]  /*2000*/  LDGSTS.E.BYPASS.LTC128B.128 [R240+0x2080], [R6.64+0x80], !P0 ;  /* 0x0208008006f07fae */ /* 0x0007e2000c101d54 */
[----:B------:R-:W-:Y:S01]  /*2010*/  ISETP.LT.OR P1, PT, R0, 0x21, P1 ;  /* 0x000000210000780c */ /* 0x000fe20000f21670 */
[----:B------:R-:W-:Y:S01]  /*2020*/  CS2R R138, SRZ ;  /* 0x00000000008a7805 */ /* 0x000fe2000001ff00 */
[----:B-1----:R-:W-:Y:S01]  /*2030*/  IMAD.U32 R4, RZ, RZ, UR24 ;  /* 0x00000018ff047e24 */ /* 0x002fe2000f8e00ff */
[----:B------:R1:W-:Y:S01]  /*2040*/  STL.64 [R1], R38 ;  /* 0x0000002601007387 */ /* 0x0003e20000100a00 */
[----:B------:R-:W-:Y:S01]  /*2050*/  IMAD.U32 R5, RZ, RZ, UR25 ;  /* 0x00000019ff057e24 */ /* 0x000fe2000f8e00ff */
[----:B------:R-:W-:Y:S01]  /*2060*/  UIMAD UR25, UR17, UR5, UR4 ;  /* 0x00000005111972a4 */ /* 0x000fe2000f8e0204 */
[----:B------:R-:W-:Y:S01]  /*2070*/  CS2R R136, SRZ ;  /* 0x0000000000887805 */ /* 0x000fe2000001ff00 */
[----:B------:R-:W-:Y:S01]  /*2080*/  LEA R5, P0, R4, R38, 0x6 ;  /* 0x0000002604057211 */ /* 0x000fe200078030ff */
[----:B------:R3:W-:Y:S01]  /*2090*/  LDGSTS.E.BYPASS.LTC128B.128 [R240+0x4080], [R6.64+0x100], !P6 ;  /* 0x0408010006f07fae */ /* 0x0007e2000f101d54 */
[----:B------:R-:W-:Y:S01]  /*20a0*/  ISETP.GE.AND P6, PT, R2, c[0x0][0x16c], PT ;  /* 0x00005b0002007a0c */ /* 0x000fe20003fc6270 */
[----:B------:R-:W-:Y:S01]  /*20b0*/  ULDC.64 UR4, c[0x0][0x238] ;  /* 0x00008e0000047ab9 */ /* 0x000fe20000000a00 */
[----:B------:R-:W-:Y:S01]  /*20c0*/  CS2R R134, SRZ ;  /* 0x0000000000867805 */ /* 0x000fe2000001ff00 */
[----:B------:R3:W-:Y:S01]  /*20d0*/  LDGSTS.E.BYPASS.LTC128B.128 [R240+0x6080], [R6.64+0x180], !P5 ;  /* 0x0608018006f07fae */ /* 0x0007e2000e901d54 */
[----:B------:R-:W-:Y:S01]  /*20e0*/  ISETP.GE.AND P5, PT, R16, c[0x0][0x16c], PT ;  /* 0x00005b0010007a0c */ /* 0x000fe20003fa6270 */
[----:B------:R-:W-:Y:S01]  /*20f0*/  UIMAD UR4, UR23, UR4, URZ ;  /* 0x00000004170472a4 */ /* 0x000fe2000f8e023f */
[----:B------:R-:W-:Y:S01]  /*2100*/  CS2R R132, SRZ ;  /* 0x0000000000847805 */ /* 0x000fe2000001ff00 */
[----:B------:R4:W-:Y:S01]  /*2110*/  LDGSTS.E.BYPASS.LTC128B.128 [R240+0x1080], [R10.64], !P4 ;  /* 0x010800000af07fae */ /* 0x0009e2000e101d54 */
[----:B------:R-:W-:Y:S01]  /*2120*/  CS2R R130, SRZ ;  /* 0x0000000000827805 */ /* 0x000fe2000001ff00 */
[----:B--2---:R-:W-:Y:S01]  /*2130*/  IMAD.U32 R8, RZ, RZ, UR6 ;  /* 0x00000006ff087e24 */ /* 0x004fe2000f8e00ff */
[----:B------:R-:W-:Y:S01]  /*2140*/  ULDC.64 UR6, c[0x0][0x210] ;  /* 0x0000840000067ab9 */ /* 0x000fe20000000a00 */
[----:B------:R4:W-:Y:S01]  /*2150*/  LDGSTS.E.BYPASS.LTC128B.128 [R240+0x3080], [R10.64+0x80], !P3 ;  /* 0x030800800af07fae */ /* 0x0009e2000d901d54 */
[----:B------:R-:W-:Y:S01]  /*2160*/  ISETP.GE.AND P3, PT, R21, c[0x0][0x16c], PT ;  /* 0x00005b0015007a0c */ /* 0x000fe20003f66270 */
[----:B------:R-:W-:Y:S01]  /*2170*/  UIMAD UR6, UR23, UR6, URZ ;  /* 0x00000006170672a4 */ /* 0x000fe2000f8e023f */
[----:B------:R-:W-:Y:S01]  /*2180*/  LEA.HI.X R0, R4, R37, R8, 0x6, P0 ;  /* 0x0000002504007211 */ /* 0x000fe200000f3408 */
[----:B------:R4:W-:Y:S01]  /*2190*/  LDGSTS.E.BYPASS.LTC128B.128 [R240+0x5080], [R10.64+0x100], !P2 ;  /* 0x050801000af07fae */ /* 0x0009e2000d101d54 */
[C---:B------:R-:W-:Y:S01]  /*21a0*/  LEA R4, P0, R5.reuse, c[0x0][0x160], 0x1 ;  /* 0x0000580005047a11 */ /* 0x040fe200078008ff */
[----:B------:R-:W-:Y:S01]  /*21b0*/  IMAD R9, R20, c[0x0][0x208], RZ ;  /* 0x0000820014097a24 */ /* 0x000fe200078e02ff */
[----:B------:R-:W-:Y:S01]  /*21c0*/  UIMAD UR24, UR17, UR7, UR6 ;  /* 0x00000007111872a4 */ /* 0x000fe2000f8e0206 */
[----:B------:R4:W-:Y:S01]  /*21d0*/  LDGSTS.E.BYPASS.LTC128B.128 [R240+0x7080], [R10.64+0x180], !P1 ;  /* 0x070801800af07fae */ /* 0x0009e2000c901d54 */
[----:B------:R-:W-:Y:S01]  /*21e0*/  LEA.HI.X R5, R5, c[0x0][0x164], R0, 0x1, P0 ;  /* 0x0000590005057a11 */ /* 0x000fe200000f0c00 */
[----:B------:R-:W-:Y:S01]  /*21f0*/  IMAD.U32 R0, RZ, RZ, UR19 ;  /* 0x00000013ff007e24 */ /* 0x000fe2000f8e00ff */
[----:B------:R-:W-:Y:S01]  /*2200*/  ISETP.GT.AND P0, PT, R166, 0xf, PT ;  /* 0x0000000fa600780c */ /* 0x000fe20003f04270 */
[----:B------:R-:W-:Y:S01]  /*2210*/  ULDC.64 UR6, c[0x0][0x278] ;  /* 0x00009e0000067ab9 */ /* 0x000fe20000000a00 */
[----:B------:R-:W0:Y:S01]  /*2220*/  LDGDEPBAR ;  /* 0x00000000000079af */ /* 0x000e220000000000 */
[----:B------:R-:W-:Y:S01]  /*2230*/  UIMAD UR6, UR9, UR6, URZ ;  /* 0x00000006090672a4 */ /* 0x000fe2000f8e023f */
[----:B------:R-:W-:Y:S01]  /*2240*/  IADD3 R0, -R0, UR15, -R248 ;  /* 0x0000000f00007c10 */ /* 0x000fe2000fffe9f8 */
[----:B------:R-:W-:Y:S01]  /*2250*/  IMAD R9, R17, c[0x0][0x20c], R9 ;  /* 0x0000830011097a24 */ /* 0x000fe200078e0209 */
[----:B------:R-:W-:Y:S01]  /*2260*/  USHF.R.S32.HI UR23, URZ, 0x1f, UR19 ;  /* 0x0000001f3f177899 */ /* 0x000fe20008011413 */
[----:B------:R-:W-:Y:S01]  /*2270*/  STL [R1+0x8], R37 ;  /* 0x0000082501007387 */ /* 0x000fe20000100800 */
[C---:B------:R-:W-:Y:S01]  /*2280*/  ISETP.LT.OR P2, PT, R0.reuse, 0x1, P6 ;  /* 0x000000010000780c */ /* 0x040fe20003741670 */
[----:B------:R-:W-:Y:S01]  /*2290*/  UIMAD UR7, UR10, UR7, UR6 ;  /* 0x000000070a0772a4 */ /* 0x000fe2000f8e0206 */
[C---:B------:R-:W-:Y:S01]  /*22a0*/  ISETP.LT.OR P4, PT, R0.reuse, 0x1, P3 ;  /* 0x000000010000780c */ /* 0x040fe20001f81670 */
[----:B---3--:R-:W-:Y:S01]  /*22b0*/  IMAD.IADD R7, R13, 0x1, R9 ;  /* 0x000000010d077824 */ /* 0x008fe200078e0209 */
[C---:B------:R-:W-:Y:S01]  /*22c0*/  ISETP.LT.OR P1, PT, R0.reuse, 0x1, P5 ;  /* 0x000000010000780c */ /* 0x040fe20002f21670 */
[----:B------:R-:W-:Y:S01]  /*22d0*/  IMAD.MOV.U32 R6, RZ, RZ, R12 ;  /* 0x000000ffff067224 */ /* 0x000fe200078e000c */
[----:B------:R-:W-:Y:S01]  /*22e0*/  UIMAD UR26, UR17, UR5, UR4 ;  /* 0x00000005111a72a4 */ /* 0x000fe2000f8e0204 */
[----:B------:R-:W-:Y:S01]  /*22f0*/  IADD3 R15, R19, UR7, RZ ;  /* 0x00000007130f7c10 */ /* 0x000fe2000fffe0ff */
[----:B------:R-:W-:Y:S01]  /*2300*/  ULDC.64 UR6, c[0x0][0x208] ;  /* 0x0000820000067ab9 */ /* 0x000fe20000000a00 */
[----:B------:R-:W-:Y:S01]  /*2310*/  ISETP.LT.OR P5, PT, R0, 0x21, P5 ;  /* 0x000000210000780c */ /* 0x000fe20002fa1670 */
[----:B------:R-:W-:Y:S01]  /*2320*/  UIMAD UR22, UR22, UR6, URZ ;  /* 0x00000006161672a4 */ /* 0x000fe2000f8e023f */
[----:B------:R-:W-:Y:S01]  /*2330*/  STL.64 [R1+0x18], R18 ;  /* 0x0000181201007387 */ /* 0x000fe20000100a00 */
[----:B------:R-:W-:Y:S01]  /*2340*/  ULDC.64 UR4, c[0x0][0x218] ;  /* 0x0000860000047ab9 */ /* 0x000fe20000000a00 */
[----:B------:R-:W-:Y:S01]  /*2350*/  CS2R R128, SRZ ;  /* 0x0000000000807805 */ /* 0x000fe2000001ff00 */
[----:B------:R-:W-:Y:S01]  /*2360*/  UIMAD.WIDE.U32 UR28, UR13, UR6, URZ ;  /* 0x000000060d1c72a5 */ /* 0x000fe2000f8e003f */
[----:B------:R2:W-:Y:S01]  /*2370*/  LDGSTS.E.BYPASS.LTC128B.128 [R240+0x10080], [R4.64], !P2 ;  /* 0x1008000004f07fae */ /* 0x0005e2000d101d54 */
[----:B----4-:R-:W-:Y:S01]  /*2380*/  IMAD.MOV.U32 R10, RZ, RZ, c[0x0][0x17c] ;  /* 0x00005f00ff0a7624 */ /* 0x010fe200078e00ff */
[C---:B------:R-:W-:Y:S01]  /*2390*/  LEA R8, P2, R3.reuse, R4, 0x6 ;  /* 0x0000000403087211 */ /* 0x040fe200078430ff */
[----:B------:R-:W-:Y:S01]  /*23a0*/  UIMAD UR22, UR13, UR7, UR22 ;  /* 0x000000070d1672a4 */ /* 0x000fe2000f8e0216 */
[----:B------:R2:W-:Y:S01]  /*23b0*/  LDGSTS.E.BYPASS.LTC128B.128 [R240+0x12080], [R4.64+0x80], !P4 ;  /* 0x1208008004f07fae */ /* 0x0005e2000e101d54 */
[----:B------:R-:W-:Y:S01]  /*23c0*/  ISETP.GE.AND P4, PT, R22, c[0x0][0x16c], PT ;  /* 0x00005b0016007a0c */ /* 0x000fe20003f86270 */
[----:B------:R-:W-:Y:S01]  /*23d0*/  UIMAD UR4, UR9, UR4, URZ ;  /* 0x00000004090472a4 */ /* 0x000fe2000f8e023f */
[----:B------:R-:W-:Y:S01]  /*23e0*/  LEA.HI.X R9, R3, R5, R10, 0x6, P2 ;  /* 0x0000000503097211 */ /* 0x000fe200010f340a */
[----:B------:R-:W-:Y:S01]  /*23f0*/  IMAD.U32 R3, RZ, RZ, UR17 ;  /* 0x00000011ff037e24 */ /* 0x000fe2000f8e00ff */
[----:B------:R-:W-:Y:S01]  /*2400*/  ISETP.LT.OR P2, PT, R0, 0x1, P4 ;  /* 0x000000010000780c */ /* 0x000fe20002741670 */
[----:B------:R2:W-:Y:S01]  /*2410*/  LDGSTS.E.BYPASS.LTC128B.128 [R240+0x14080], [R4.64+0x100], !P1 ;  /* 0x1408010004f07fae */ /* 0x0005e2000c901d54 */
[----:B------:R-:W-:Y:S01]  /*2420*/  @!P0 IADD3 R10, P1, R18, UR19, RZ ;  /* 0x00000013120a8c10 */ /* 0x000fe2000ff3e0ff */
[----:B------:R-:W-:Y:S01]  /*2430*/  IMAD.WIDE.U32 R6, R3, c[0x0][0x210], R6 ;  /* 0x0000840003067a25 */ /* 0x000fe200078e0006 */
[----:B------:R-:W-:Y:S01]  /*2440*/  ISETP.LT.OR P4, PT, R0, 0x21, P4 ;  /* 0x000000210000780c */ /* 0x000fe20002781670 */
[----:B------:R-:W-:Y:S01]  /*2450*/  UIADD3 UR22, UR29, UR22, URZ ;  /* 0x000000161d167290 */ /* 0x000fe2000fffe03f */
[----:B------:R-:W-:Y:S01]  /*2460*/  @!P0 IADD3.X R3, R15, UR23, RZ, P1, !PT ;  /* 0x000000170f038c10 */ /* 0x000fe20008ffe4ff */
[----:B------:R-:W-:Y:S01]  /*2470*/  UIMAD UR4, UR10, UR5, UR4 ;  /* 0x000000050a0472a4 */ /* 0x000fe2000f8e0204 */
[C---:B------:R-:W-:Y:S01]  /*2480*/  @!P0 LEA R12, P1, R10.reuse, c[0x0][0x258], 0x2 ;  /* 0x000096000a0c8a11 */ /* 0x040fe200078210ff */
[----:B------:R-:W-:Y:S01]  /*2490*/  IMAD.U32 R11, RZ, RZ, UR29 ;  /* 0x0000001dff0b7e24 */ /* 0x000fe2000f8e00ff */
[----:B------:R-:W-:Y:S01]  /*24a0*/  IADD3 R7, R7, UR24, RZ ;  /* 0x0000001807077c10 */ /* 0x000fe2000fffe0ff */
[----:B------:R-:W-:Y:S01]  /*24b0*/  IMAD.U32 R11, RZ, RZ, UR22 ;  /* 0x00000016ff0b7e24 */ /* 0x000fe2000f8e00ff */
[----:B------:R-:W-:Y:S01]  /*24c0*/  @!P0 LEA.HI.X R13, R10, c[0x0][0x25c], R3, 0x2, P1 ;  /* 0x000097000a0d8a11 */ /* 0x000fe200008f1403 */
[----:B------:R2:W-:Y:S01]  /*24d0*/  LDGSTS.E.BYPASS.LTC128B.128 [R240+0x16080], [R4.64+0x180], !P2 ;  /* 0x1608018004f07fae */ /* 0x0005e2000d101d54 */
[C---:B------:R-:W-:Y:S01]  /*24e0*/  ISETP.LT.OR P1, PT, R0.reuse, 0x21, P6 ;  /* 0x000000210000780c */ /* 0x040fe20003721670 */
[----:B------:R-:W-:Y:S01]  /*24f0*/  IMAD.U32 R10, RZ, RZ, UR28 ;  /* 0x0000001cff0a7e24 */ /* 0x000fe2000f8e00ff */
[----:B------:R-:W-:Y:S01]  /*2500*/  ISETP.LT.OR P2, PT, R0, 0x21, P3 ;  /* 0x000000210000780c */ /* 0x000fe20001f41670 */
[----:B------:R-:W-:Y:S01]  /*2510*/  IMAD.WIDE.U32 R250, R14, c[0x0][0x218], R6 ;  /* 0x000086000efa7a25 */ /* 0x000fe200078e0006 */
[C---:B------:R-:W-:Y:S01]  /*2520*/  ISETP.GE.AND P3, PT, R2.reuse, c[0x0][0x16c], PT ;  /* 0x00005b0002007a0c */ /* 0x040fe20003f66270 */
[----:B------:R3:W-:Y:S01]  /*2530*/  STL [R1+0x24], R15 ;  /* 0x0000240f01007387 */ /* 0x0007e20000100800 */
[C---:B------:R-:W-:Y:S01]  /*2540*/  ISETP.GE.AND P6, PT, R2.reuse, c[0x0][0x1fc], PT ;  /* 0x00007f0002007a0c */ /* 0x040fe20003fc6270 */
[----:B------:R-:W-:Y:S01]  /*2550*/  IMAD.MOV.U32 R6, RZ, RZ, R26 ;  /* 0x000000ffff067224 */ /* 0x000fe200078e001a */
[----:B------:R-:W-:Y:S01]  /*2560*/  IADD3 R252, R251, UR4, RZ ;  /* 0x00000004fbfc7c10 */ /* 0x000fe2000fffe0ff */
[----:B------:R-:W-:Y:S01]  /*2570*/  ULDC.64 UR4, c[0x0][0x290] ;  /* 0x0000a40000047ab9 */ /* 0x000fe20000000a00 */
[----:B------:R-:W-:Y:S01]  /*2580*/  IADD3 R7, R27, UR25, RZ ;  /* 0x000000191b077c10 */ /* 0x000fe2000fffe0ff */
[----:B------:R-:W-:Y:S01]  /*2590*/  UIMAD UR4, UR9, UR4, URZ ;  /* 0x00000004090472a4 */ /* 0x000fe2000f8e023f */
[----:B------:R-:W-:Y:S01]  /*25a0*/  CS2R R126, SRZ ;  /* 0x00000000007e7805 */ /* 0x000fe2000001ff00 */
[----:B------:R4:W-:Y:S01]  /*25b0*/  LDGSTS.E.BYPASS.LTC128B.128 [R240+0x11080], [R8.64], !P1 ;  /* 0x1108000008f07fae */ /* 0x0009e2000c901d54 */
[----:B------:R-:W-:Y:S01]  /*25c0*/  ISETP.GE.AND P1, PT, R2, c[0x0][0x1fc], PT ;  /* 0x00007f0002007a0c */ /* 0x000fe20003f26270 */
[----:B-1----:R-:W-:Y:S01]  /*25d0*/  IMAD.WIDE.U32 R38, R14, c[0x0][0x290], R6 ;  /* 0x0000a4000e267a25 */ /* 0x002fe200078e0006 */
[----:B------:R-:W-:Y:S01]  /*25e0*/  UIMAD UR4, UR10, UR5, UR4 ;  /* 0x000000050a0472a4 */ /* 0x000fe2000f8e0204 */
[----:B------:R4:W-:Y:S01]  /*25f0*/  LDGSTS.E.BYPASS.LTC128B.128 [R240+0x13080], [R8.64+0x80], !P2 ;  /* 0x1308008008f07fae */ /* 0x0009e2000d101d54 */
[----:B------:R-:W-:Y:S01]  /*2600*/  LEA R3, P2, R10, R250, 0x6 ;  /* 0x000000fa0a037211 */ /* 0x000fe200078430ff */
[----:B------:R-:W-:Y:S01]  /*2610*/  IMAD.SHL.U32 R6, R236, 0x10, RZ ;  /* 0x00000010ec067824 */ /* 0x000fe200078e00ff */
[----:B------:R-:W-:Y:S01]  /*2620*/  CS2R R124, SRZ ;  /* 0x00000000007c7805 */ /* 0x000fe2000001ff00 */
[----:B------:R4:W-:Y:S01]  /*2630*/  LDGSTS.E.BYPASS.LTC128B.128 [R240+0x15080], [R8.64+0x100], !P5 ;  /* 0x1508010008f07fae */ /* 0x0009e2000e901d54 */
[----:B------:R-:W-:Y:S01]  /*2640*/  LEA.HI.X R11, R10, R252, R11, 0x6, P2 ;  /* 0x000000fc0a0b7211 */ /* 0x000fe200010f340b */
[----:B------:R-:W-:Y:S01]  /*2650*/  CS2R R122, SRZ ;  /* 0x00000000007a7805 */ /* 0x000fe2000001ff00 */
[C---:B------:R-:W-:Y:S01]  /*2660*/  ISETP.GE.AND P2, PT, R21.reuse, c[0x0][0x1fc], PT ;  /* 0x00007f0015007a0c */ /* 0x040fe20003f46270 */
[----:B------:R4:W-:Y:S01]  /*2670*/  LDGSTS.E.BYPASS.LTC128B.128 [R240+0x17080], [R8.64+0x180], !P4 ;  /* 0x1708018008f07fae */ /* 0x0009e2000e101d54 */
[----:B--2---:R-:W-:Y:S01]  /*2680*/  IMAD.MOV.U32 R4, RZ, RZ, R24 ;  /* 0x000000ffff047224 */ /* 0x004fe200078e0018 */
[----:B------:R-:W-:Y:S01]  /*2690*/  SEL R24, RZ, 0x1, P3 ;  /* 0x00000001ff187807 */ /* 0x000fe20001800000 */
[----:B------:R-:W-:Y:S01]  /*26a0*/  CS2R R120, SRZ ;  /* 0x0000000000787805 */ /* 0x000fe2000001ff00 */
[C---:B------:R-:W-:Y:S01]  /*26b0*/  ISETP.GE.AND P4, PT, R21.reuse, c[0x0][0x16c], PT ;  /* 0x00005b0015007a0c */ /* 0x040fe20003f86270 */
[----:B---3--:R-:W-:Y:S01]  /*26c0*/  @!P0 IMAD.SHL.U32 R15, R166, 0x10, RZ ;  /* 0x00000010a60f8824 */ /* 0x008fe200078e00ff */
[----:B------:R-:W-:Y:S01]  /*26d0*/  ISETP.GE.AND P3, PT, R16, c[0x0][0x16c], PT ;  /* 0x00005b0010007a0c */ /* 0x000fe20003f66270 */
[----:B------:R1:W-:Y:S01]  /*26e0*/  STL.64 [R1+0x10], R38 ;  /* 0x0000102601007387 */ /* 0x0003e20000100a00 */
[----:B------:R-:W-:Y:S01]  /*26f0*/  ISETP.GE.AND P5, PT, R21, c[0x0][0x1fc], PT ;  /* 0x00007f0015007a0c */ /* 0x000fe20003fa6270 */
[----:B------:R-:W-:Y:S01]  /*2700*/  CS2R R118, SRZ ;  /* 0x0000000000767805 */ /* 0x000fe2000001ff00 */
[----:B------:R-:W-:Y:S01]  /*2710*/  SEL R19, RZ, 0xffffffff, P4 ;  /* 0xffffffffff137807 */ /* 0x000fe20002000000 */
[----:B------:R2:W-:Y:S01]  /*2720*/  @!P0 LDGSTS.E.BYPASS.LTC128B.128 [R15+0x20080], [R12.64] ;  /* 0x200800000c0f8fae */ /* 0x0005e2000b901d54 */
[----:B------:R-:W-:Y:S01]  /*2730*/  SEL R21, RZ, 0x4, P3 ;  /* 0x00000004ff157807 */ /* 0x000fe20001800000 */
[----:B------:R-:W-:Y:S01]  /*2740*/  CS2R R116, SRZ ;  /* 0x0000000000747805 */ /* 0x000fe2000001ff00 */
[----:B------:R-:W-:Y:S01]  /*2750*/  ISETP.GE.AND P4, PT, R22, c[0x0][0x16c], PT ;  /* 0x00005b0016007a0c */ /* 0x000fe20003f86270 */
[----:B------:R-:W0:Y:S01]  /*2760*/  LDGDEPBAR ;  /* 0x00000000000079af */ /* 0x000e220000000000 */
[----:B------:R-:W-:Y:S01]  /*2770*/  ISETP.GE.AND P3, PT, R16, c[0x0][0x1fc], PT ;  /* 0x00007f0010007a0c */ /* 0x000fe20003f66270 */
[----:B------:R-:W-:Y:S01]  /*2780*/  CS2R R114, SRZ ;  /* 0x0000000000727805 */ /* 0x000fe2000001ff00 */
[----:B------:R-:W-:Y:S01]  /*2790*/  IADD3 R5, R25, UR26, RZ ;  /* 0x0000001a19057c10 */ /* 0x000fe2000fffe0ff */
[----:B------:R-:W-:Y:S01]  /*27a0*/  CS2R R112, SRZ ;  /* 0x0000000000707805 */ /* 0x000fe2000001ff00 */
[----:B------:R-:W-:Y:S01]  /*27b0*/  SEL R25, RZ, 0x1, P1 ;  /* 0x00000001ff197807 */ /* 0x000fe20000800000 */
[----:B------:R-:W-:Y:S01]  /*27c0*/  CS2R R110, SRZ ;  /* 0x00000000006e7805 */ /* 0x000fe2000001ff00 */
[----:B------:R-:W-:Y:S01]  /*27d0*/  SEL R20, RZ, 0xffffffff, P2 ;  /* 0xffffffffff147807 */ /* 0x000fe20001000000 */
[----:B------:R-:W-:Y:S01]  /*27e0*/  IMAD.WIDE.U32 R164, R14, c[0x0][0x240], R4 ;  /* 0x000090000ea47a25 */ /* 0x000fe200078e0004 */
[----:B------:R-:W-:Y:S01]  /*27f0*/  SEL R243, RZ, 0x8, P4 ;  /* 0x00000008fff37807 */ /* 0x000fe20002000000 */
[----:B------:R-:W-:Y:S01]  /*2800*/  CS2R R108, SRZ ;  /* 0x00000000006c7805 */ /* 0x000fe2000001ff00 */
[C---:B------:R-:W-:Y:S01]  /*2810*/  LEA R2, P1, R3.reuse, c[0x0][0x1f0], 0x1 ;  /* 0x00007c0003027a11 */ /* 0x040fe200078208ff */
[----:B------:R-:W-:Y:S01]  /*2820*/  IMAD.SHL.U32 R5, R248, 0x8, RZ ;  /* 0x00000008f8057824 */ /* 0x000fe200078e00ff */
[----:B------:R-:W-:Y:S01]  /*2830*/  ISETP.LT.OR P2, PT, R0, 0x1, P6 ;  /* 0x000000010000780c */ /* 0x000fe20003741670 */
[----:B------:R-:W-:Y:S01]  /*2840*/  IMAD.U32 R14, RZ, RZ, UR6 ;  /* 0x00000006ff0e7e24 */ /* 0x000fe2000f8e00ff */
[----:B------:R-:W-:Y:S01]  /*2850*/  SEL R242, RZ, 0x4, P3 ;  /* 0x00000004fff27807 */ /* 0x000fe20001800000 */
[----:B------:R-:W-:Y:S01]  /*2860*/  STL.64 [R1+0x28], R164 ;  /* 0x000028a401007387 */ /* 0x000fe20000100a00 */
[----:B------:R-:W-:Y:S01]  /*2870*/  ISETP.GE.AND P4, PT, R16, c[0x0][0x1fc], PT ;  /* 0x00007f0010007a0c */ /* 0x000fe20003f86270 */
[----:B------:R-:W-:Y:S01]  /*2880*/  CS2R R106, SRZ ;  /* 0x00000000006a7805 */ /* 0x000fe2000001ff00 */
[----:B------:R-:W-:Y:S01]  /*2890*/  ISETP.LT.OR P3, PT, R0, 0x1, P5 ;  /* 0x000000010000780c */ /* 0x000fe20002f61670 */
[----:B------:R-:W-:Y:S01]  /*28a0*/  CS2R R104, SRZ ;  /* 0x0000000000687805 */ /* 0x000fe2000001ff00 */
[----:B----4-:R-:W-:Y:S01]  /*28b0*/  LOP3.LUT R9, R32, 0xffffffe0, RZ, 0xc0, !PT ;  /* 0xffffffe020097812 */ /* 0x010fe200078ec0ff */
[----:B------:R-:W-:Y:S01]  /*28c0*/  CS2R R102, SRZ ;  /* 0x0000000000667805 */ /* 0x000fe2000001ff00 */
[----:B------:R-:W-:Y:S01]  /*28d0*/  LEA.HI.X R3, R3, c[0x0][0x1f4], R11, 0x1, P1 ;  /* 0x00007d0003037a11 */ /* 0x000fe200008f0c0b */
[----:B--2---:R-:W-:Y:S01]  /*28e0*/  IMAD.U32 R15, RZ, RZ, UR7 ;  /* 0x00000007ff0f7e24 */ /* 0x004fe2000f8e00ff */
[----:B------:R-:W-:Y:S01]  /*28f0*/  ISETP.LT.OR P1, PT, R0, 0x1, P4 ;  /* 0x000000010000780c */ /* 0x000fe20002721670 */
[----:B------:R-:W-:Y:S01]  /*2900*/  IMAD.IADD R9, R166, 0x1, -R9 ;  /* 0x00000001a6097824 */ /* 0x000fe200078e0a09 */
[----:B------:R-:W-:Y:S01]  /*2910*/  LOP3.LUT R8, R33, 0xfffffff0, RZ, 0xc0, !PT ;  /* 0xfffffff021087812 */ /* 0x000fe200078ec0ff */
[----:B------:R2:W-:Y:S01]  /*2920*/  LDGSTS.E.BYPASS.LTC128B.128 [R240+0x18080], [R2.64], !P2 ;  /* 0x1808000002f07fae */ /* 0x0005e2000d101d54 */
[----:B------:R-:W-:Y:S01]  /*2930*/  ISETP.LT.OR P6, PT, R0, 0x21, P6 ;  /* 0x000000210000780c */ /* 0x000fe200037c1670 */
[----:B------:R-:W-:Y:S01]  /*2940*/  CS2R R100, SRZ ;  /* 0x0000000000647805 */ /* 0x000fe2000001ff00 */
[----:B------:R-:W-:Y:S01]  /*2950*/  SHF.R.S32.HI R11, RZ, 0x1f, R9 ;  /* 0x0000001fff0b7819 */ /* 0x000fe20000011409 */
[----:B------:R2:W-:Y:S01]  /*2960*/  LDGSTS.E.BYPASS.LTC128B.128 [R240+0x1a080], [R2.64+0x80], !P3 ;  /* 0x1a08008002f07fae */ /* 0x0005e2000d901d54 */
[----:B------:R-:W-:Y:S01]  /*2970*/  ISETP.GE.AND P3, PT, R22, c[0x0][0x1fc], PT ;  /* 0x00007f0016007a0c */ /* 0x000fe20003f66270 */
[----:B------:R-:W-:Y:S01]  /*2980*/  IMAD.IADD R8, R166, 0x1, -R8 ;  /* 0x00000001a6087824 */ /* 0x000fe200078e0a08 */
[----:B------:R-:W-:Y:S01]  /*2990*/  LEA.HI R13, R11, R9, RZ, 0x2 ;  /* 0x000000090b0d7211 */ /* 0x000fe200078f10ff */
[----:B------:R-:W-:Y:S01]  /*29a0*/  CS2R R98, SRZ ;  /* 0x0000000000627805 */ /* 0x000fe2000001ff00 */
[C---:B------:R-:W-:Y:S01]  /*29b0*/  ISETP.LT.OR P5, PT, R0.reuse, 0x21, P5 ;  /* 0x000000210000780c */ /* 0x040fe20002fa1670 */
[----:B------:R2:W-:Y:S01]  /*29c0*/  LDGSTS.E.BYPASS.LTC128B.128 [R240+0x1c080], [R2.64+0x100], !P1 ;  /* 0x1c08010002f07fae */ /* 0x0005e2000c901d54 */
[C---:B------:R-:W-:Y:S01]  /*29d0*/  ISETP.LT.OR P1, PT, R0.reuse, 0x1, P3 ;  /* 0x000000010000780c */ /* 0x040fe20001f21670 */
[----:B------:R-:W-:Y:S01]  /*29e0*/  CS2R R96, SRZ ;  /* 0x0000000000607805 */ /* 0x000fe2000001ff00 */
[----:B------:R-:W-:Y:S01]  /*29f0*/  LOP3.LUT R4, R13, 0x7ffffffc, RZ, 0xc0, !PT ;  /* 0x7ffffffc0d047812 */ /* 0x000fe200078ec0ff */
[----:B------:R-:W-:Y:S01]  /*2a00*/  CS2R R94, SRZ ;  /* 0x00000000005e7805 */ /* 0x000fe2000001ff00 */
[C---:B------:R-:W-:Y:S01]  /*2a10*/  ISETP.LT.OR P4, PT, R0.reuse, 0x21, P4 ;  /* 0x000000210000780c */ /* 0x040fe20002781670 */
[----:B------:R-:W-:Y:S01]  /*2a20*/  CS2R R92, SRZ ;  /* 0x00000000005c7805 */ /* 0x000fe2000001ff00 */
[----:B------:R-:W-:Y:S01]  /*2a30*/  ISETP.LT.OR P3, PT, R0, 0x21, P3 ;  /* 0x000000210000780c */ /* 0x000fe20001f61670 */
[----:B------:R-:W-:Y:S01]  /*2a40*/  IMAD.SHL.U32 R0, R29, 0x40, RZ ;  /* 0x000000401d007824 */ /* 0x000fe200078e00ff */
[----:B------:R-:W-:Y:S01]  /*2a50*/  SHF.R.S32.HI R10, RZ, 0x1f, R8 ;  /* 0x0000001fff0a7819 */ /* 0x000fe20000011408 */
[----:B------:R-:W-:Y:S01]  /*2a60*/  IMAD.IADD R12, R9, 0x1, -R4 ;  /* 0x00000001090c7824 */ /* 0x000fe200078e0a04 */
[----:B------:R-:W-:Y:S01]  /*2a70*/  LOP3.LUT R5, R5, 0x8, RZ, 0xc0, !PT ;  /* 0x0000000805057812 */ /* 0x000fe200078ec0ff */
[----:B------:R-:W-:Y:S01]  /*2a80*/  IMAD.SHL.U32 R9, R23, 0x8, RZ ;  /* 0x0000000817097824 */ /* 0x000fe200078e00ff */
[----:B------:R-:W-:Y:S01]  /*2a90*/  LOP3.LUT R4, R0, 0x1c0, RZ, 0xc0, !PT ;  /* 0x000001c000047812 */ /* 0x000fe200078ec0ff */
[----:B------:R2:W-:Y:S01]  /*2aa0*/  LDGSTS.E.BYPASS.LTC128B.128 [R240+0x1e080], [R2.64+0x180], !P1 ;  /* 0x1e08018002f07fae */ /* 0x0005e2000c901d54 */
[----:B------:R-:W-:Y:S01]  /*2ab0*/  LEA.HI R0, R34, R166, RZ, 0x7 ;  /* 0x000000a622007211 */ /* 0x000fe200078f38ff */
[----:B------:R-:W-:Y:S01]  /*2ac0*/  CS2R R90, SRZ ;  /* 0x00000000005a7805 */ /* 0x000fe2000001ff00 */
[----:B------:R-:W-:Y:S01]  /*2ad0*/  SHF.R.U32.HI R7, RZ, 0x3, R4 ;  /* 0x00000003ff077819 */ /* 0x000fe20000011604 */
[----:B------:R-:W-:Y:S01]  /*2ae0*/  CS2R R88, SRZ ;  /* 0x0000000000587805 */ /* 0x000fe2000001ff00 */
[----:B------:R-:W-:Y:S01]  /*2af0*/  SHF.R.S32.HI R0, RZ, 0x7, R0 ;  /* 0x00000007ff007819 */ /* 0x000fe20000011400 */
[----:B------:R-:W-:Y:S01]  /*2b00*/  CS2R R86, SRZ ;  /* 0x0000000000567805 */ /* 0x000fe2000001ff00 */
[----:B------:R-:W-:Y:S01]  /*2b10*/  LEA.HI R230, R10, R8, RZ, 0x3 ;  /* 0x000000080ae67211 */ /* 0x000fe200078f18ff */
[----:B------:R-:W-:Y:S01]  /*2b20*/  CS2R R84, SRZ ;  /* 0x0000000000547805 */ /* 0x000fe2000001ff00 */
[----:B------:R-:W-:Y:S01]  /*2b30*/  LOP3.LUT R6, R4, 0x10, R6, 0xf8, !PT ;  /* 0x0000001004067812 */ /* 0x000fe200078ef806 */
[----:B------:R-:W-:Y:S01]  /*2b40*/  CS2R R82, SRZ ;  /* 0x0000000000527805 */ /* 0x000fe2000001ff00 */
[C---:B------:R-:W-:Y:S01]  /*2b50*/  LOP3.LUT R11, R7.reuse, R5, R4, 0x1e, !PT ;  /* 0x00000005070b7212 */ /* 0x040fe200078e1e04 */
[----:B------:R-:W-:Y:S01]  /*2b60*/  CS2R R80, SRZ ;  /* 0x0000000000507805 */ /* 0x000fe2000001ff00 */
[----:B------:R-:W-:Y:S01]  /*2b70*/  LEA.HI R4, R0, R0, RZ, 0x1 ;  /* 0x0000000000047211 */ /* 0x000fe200078f08ff */
[----:B------:R-:W-:Y:S01]  /*2b80*/  CS2R R78, SRZ ;  /* 0x00000000004e7805 */ /* 0x000fe2000001ff00 */
[C---:B------:R-:W-:Y:S01]  /*2b90*/  LOP3.LUT R10, R230.reuse, 0xfffffff8, RZ, 0xc0, !PT ;  /* 0xfffffff8e60a7812 */ /* 0x040fe200078ec0ff */
[----:B------:R-:W-:Y:S01]  /*2ba0*/  IMAD.SHL.U32 R230, R230, 0x40, RZ ;  /* 0x00000040e6e67824 */ /* 0x000fe200078e00ff */
[----:B------:R-:W-:Y:S01]  /*2bb0*/  LOP3.LUT R18, R7, R6, R5, 0x1e, !PT ;  /* 0x0000000607127212 */ /* 0x000fe200078e1e05 */
[----:B------:R-:W-:Y:S01]  /*2bc0*/  IMAD.SHL.U32 R5, R28, 0x20, RZ ;  /* 0x000000201c057824 */ /* 0x000fe200078e00ff */
[----:B------:R-:W-:Y:S01]  /*2bd0*/  LOP3.LUT R4, R4, 0x1ffffffe, RZ, 0xc0, !PT ;  /* 0x1ffffffe04047812 */ /* 0x000fe200078ec0ff */
[----:B------:R-:W-:Y:S01]  /*2be0*/  IMAD.SHL.U32 R6, R31, 0x40, RZ ;  /* 0x000000401f067824 */ /* 0x000fe200078e00ff */
[----:B------:R-:W-:Y:S01]  /*2bf0*/  IADD3 R36, R39, UR4, RZ ;  /* 0x0000000427247c10 */ /* 0x000fe2000fffe0ff */
[----:B------:R-:W-:Y:S01]  /*2c00*/  IMAD.IADD R16, R8, 0x1, -R10 ;  /* 0x0000000108107824 */ /* 0x000fe200078e0a0a */
[----:B------:R-:W-:Y:S01]  /*2c10*/  LOP3.LUT R5, R5, 0x20, RZ, 0xc0, !PT ;  /* 0x0000002005057812 */ /* 0x000fe200078ec0ff */
[----:B------:R-:W-:Y:S01]  /*2c20*/  IMAD.IADD R10, R0, 0x1, -R4 ;  /* 0x00000001000a7824 */ /* 0x000fe200078e0a04 */
[----:B------:R-:W-:Y:S01]  /*2c30*/  LEA R8, P1, R14, R2, 0x6 ;  /* 0x000000020e087211 */ /* 0x000fe200078230ff */
[----:B------:R-:W-:Y:S01]  /*2c40*/  IMAD.SHL.U32 R7, R0, 0x8, RZ ;  /* 0x0000000800077824 */ /* 0x000fe200078e00ff */
[----:B------:R-:W-:Y:S01]  /*2c50*/  LOP3.LUT R17, R5, 0x18, R9, 0xf8, !PT ;  /* 0x0000001805117812 */ /* 0x000fe200078ef809 */
[----:B------:R-:W-:Y:S01]  /*2c60*/  IMAD R4, R28, 0x2, R0 ;  /* 0x000000021c047824 */ /* 0x000fe200078e0200 */
[----:B------:R-:W-:Y:S01]  /*2c70*/  LOP3.LUT R0, R6, 0x1c0, RZ, 0xc0, !PT ;  /* 0x000001c006007812 */ /* 0x000fe200078ec0ff */
[----:B------:R-:W-:Y:S01]  /*2c80*/  IMAD.SHL.U32 R6, R19, 0x2, RZ ;  /* 0x0000000213067824 */ /* 0x000fe200078e00ff */
[----:B------:R-:W-:Y:S01]  /*2c90*/  LEA.HI.X R9, R14, R3, R15, 0x6, P1 ;  /* 0x000000030e097211 */ /* 0x000fe200008f340f */
[----:B--2---:R-:W-:Y:S01]  /*2ca0*/  IMAD.U32 R2, R4, 0x200, R11 ;  /* 0x0000020004027824 */ /* 0x004fe200078e000b */
[----:B------:R-:W-:Y:S01]  /*2cb0*/  LOP3.LUT R4, R0, 0x8, R7, 0xf8, !PT ;  /* 0x0000000800047812 */ /* 0x000fe200078ef807 */
[----:B------:R-:W-:Y:S01]  /*2cc0*/  ULDC.64 UR4, c[0x0][0x240] ;  /* 0x0000900000047ab9 */ /* 0x000fe20000000a00 */
[----:B------:R-:W-:Y:S01]  /*2cd0*/  SHF.R.U32.HI R3, RZ, 0x3, R0 ;  /* 0x00000003ff037819 */ /* 0x000fe20000011600 */
[----:B------:R2:W-:Y:S01]  /*2ce0*/  LDGSTS.E.BYPASS.LTC128B.128 [R240+0x19080], [R8.64], !P6 ;  /* 0x1908000008f07fae */ /* 0x0005e2000f101d54 */
[----:B------:R-:W-:Y:S01]  /*2cf0*/  IADD3 R0, P1, R38, UR19, RZ ;  /* 0x0000001326007c10 */ /* 0x000fe2000ff3e0ff */
[----:B------:R-:W-:Y:S01]  /*2d00*/  UIMAD UR4, UR9, UR4, URZ ;  /* 0x00000004090472a4 */ /* 0x000fe2000f8e023f */
[----:B------:R-:W-:Y:S01]  /*2d10*/  LOP3.LUT R7, R4, R3, RZ, 0x3c, !PT ;  /* 0x0000000304077212 */ /* 0x000fe200078e3cff */
[----:B------:R2:W-:Y:S01]  /*2d20*/  LDGSTS.E.BYPASS.LTC128B.128 [R240+0x1b080], [R8.64+0x80], !P5 ;  /* 0x1b08008008f07fae */ /* 0x0005e2000e901d54 */
[----:B------:R-:W-:Y:S01]  /*2d30*/  IADD3.X R3, R36, UR23, RZ, P1, !PT ;  /* 0x0000001724037c10 */ /* 0x000fe20008ffe4ff */
[----:B------:R-:W-:Y:S01]  /*2d40*/  UIMAD UR4, UR10, UR5, UR4 ;  /* 0x000000050a0472a4 */ /* 0x000fe2000f8e0204 */
[----:B------:R-:W-:Y:S01]  /*2d50*/  LEA R14, P1, R0, c[0x0][0x280], 0x2 ;  /* 0x0000a000000e7a11 */ /* 0x000fe200078210ff */
[----:B------:R2:W-:Y:S01]  /*2d60*/  LDGSTS.E.BYPASS.LTC128B.128 [R240+0x1d080], [R8.64+0x100], !P4 ;  /* 0x1d08010008f07fae */ /* 0x0005e2000e101d54 */
[----:B------:R-:W-:Y:S01]  /*2d70*/  ISETP.GE.AND P2, PT, R22, c[0x0][0x1fc], PT ;  /* 0x00007f0016007a0c */ /* 0x000fe20003f46270 */
[----:B------:R-:W-:Y:S01]  /*2d80*/  IMAD R22, R10, 0x4, R12 ;  /* 0x000000040a167824 */ /* 0x000fe200078e020c */
[----:B------:R-:W-:Y:S01]  /*2d90*/  LEA.HI.X R15, R0, c[0x0][0x284], R3, 0x2, P1 ;  /* 0x0000a100000f7a11 */ /* 0x000fe200008f1403 */
[----:B------:R-:W-:Y:S01]  /*2da0*/  IMAD.SHL.U32 R3, R20, 0x2, RZ ;  /* 0x0000000214037824 */ /* 0x000fe200078e00ff */
[----:B------:R-:W-:Y:S01]  /*2db0*/  LOP3.LUT R10, R6, 0x2, R24, 0xe2, !PT ;  /* 0x00000002060a7812 */ /* 0x000fe200078ee218 */
[----:B------:R-:W-:Y:S01]  /*2dc0*/  IMAD.SHL.U32 R12, R30, 0x400, RZ ;  /* 0x000004001e0c7824 */ /* 0x000fe200078e00ff */
[----:B------:R-:W-:Y:S01]  /*2dd0*/  LOP3.LUT R4, R35, 0x3ffffffc, RZ, 0xc0, !PT ;  /* 0x3ffffffc23047812 */ /* 0x000fe200078ec0ff */
[----:B------:R2:W-:Y:S01]  /*2de0*/  LDGSTS.E.BYPASS.LTC128B.128 [R240+0x1f080], [R8.64+0x180], !P3 ;  /* 0x1f08018008f07fae */ /* 0x0005e2000d901d54 */
[----:B------:R-:W-:Y:S01]  /*2df0*/  SHF.R.S32.HI R5, RZ, 0x2, R13 ;  /* 0x00000002ff057819 */ /* 0x000fe2000001140d */
[----:B------:R-:W-:Y:S01]  /*2e00*/  IMAD.MOV.U32 R13, RZ, RZ, 0x10 ;  /* 0x00000010ff0d7424 */ /* 0x000fe200078e00ff */
[----:B------:R-:W-:Y:S01]  /*2e10*/  SEL R6, RZ, 0x8, P2 ;  /* 0x00000008ff067807 */ /* 0x000fe20001000000 */
[----:B------:R-:W-:Y:S01]  /*2e20*/  IMAD.IADD R0, R166, 0x1, -R4 ;  /* 0x00000001a6007824 */ /* 0x000fe200078e0a04 */
[----:B------:R-:W-:Y:S01]  /*2e30*/  R2P PR, R16, 0x6 ;  /* 0x0000000610007804 */ /* 0x000fe20000000000 */
[----:B------:R-:W-:Y:S01]  /*2e40*/  IMAD R241, R30, 0x10, R5 ;  /* 0x000000101ef17824 */ /* 0x000fe200078e0205 */
[----:B------:R-:W-:Y:S01]  /*2e50*/  LOP3.LUT R3, R3, 0x2, R25, 0xe2, !PT ;  /* 0x0000000203037812 */ /* 0x000fe200078ee219 */
[----:B------:R-:W-:Y:S01]  /*2e60*/  IMAD R0, R0, 0x2, R12 ;  /* 0x0000000200007824 */ /* 0x000fe200078e020c */
[----:B------:R-:W-:Y:S01]  /*2e70*/  LOP3.LUT R243, R243, R10, R21, 0xfe, !PT ;  /* 0x0000000af3f37212 */ /* 0x000fe200078efe15 */
[----:B------:R-:W-:Y:S01]  /*2e80*/  IMAD.SHL.U32 R10, R28, 0x8, RZ ;  /* 0x000000081c0a7824 */ /* 0x000fe200078e00ff */
[----:B------:R-:W-:Y:S01]  /*2e90*/  SEL R5, R13, 0xfffffff0, !P1 ;  /* 0xfffffff00d057807 */ /* 0x000fe20004800000 */
[----:B------:R-:W-:Y:S01]  /*2ea0*/  IMAD.IADD R11, R7, 0x1, R0 ;  /* 0x00000001070b7824 */ /* 0x000fe200078e0200 */
[----:B------:R-:W-:Y:S01]  /*2eb0*/  SEL R4, R246, 0xffffffe0, !P2 ;  /* 0xffffffe0f6047807 */ /* 0x000fe20005000000 */
[----:B------:R3:W-:Y:S01]  /*2ec0*/  STL [R1+0x20], R36 ;  /* 0x0000202401007387 */ /* 0x0007e20000100800 */
[----:B------:R-:W-:Y:S01]  /*2ed0*/  LOP3.LUT R242, R6, R3, R242, 0xfe, !PT ;  /* 0x0000000306f27212 */ /* 0x000fe200078efef2 */
[----:B------:R-:W-:Y:S01]  /*2ee0*/  IMAD.SHL.U32 R6, R16, 0x40, RZ ;  /* 0x0000004010067824 */ /* 0x000fe200078e00ff */
[----:B------:R-:W-:Y:S01]  /*2ef0*/  R2P PR, R29, 0x6 ;  /* 0x000000061d007804 */ /* 0x000fe20000000000 */
[----:B------:R-:W-:Y:S01]  /*2f00*/  IMAD.SHL.U32 R244, R11, 0x2, RZ ;  /* 0x000000020bf47824 */ /* 0x000fe200078e00ff */
[----:B------:R-:W-:Y:S01]  /*2f10*/  LOP3.LUT R230, R230, 0xfffffe00, RZ, 0xc0, !PT ;  /* 0xfffffe00e6e67812 */ /* 0x000fe200078ec0ff */
[----:B------:R-:W-:Y:S01]  /*2f20*/  IMAD R0, R28, 0x200, R18 ;  /* 0x000002001c007824 */ /* 0x000fe200078e0212 */
[----:B------:R-:W-:Y:S01]  /*2f30*/  LOP3.LUT R6, R6, 0x1c0, RZ, 0xc0, !PT ;  /* 0x000001c006067812 */ /* 0x000fe200078ec0ff */
[----:B------:R-:W-:Y:S01]  /*2f40*/  IMAD.SHL.U32 R2, R2, 0x2, RZ ;  /* 0x0000000202027824 */ /* 0x000fe200078e00ff */
[----:B------:R-:W-:Y:S01]  /*2f50*/  SEL R3, R13, 0xfffffff0, !P1 ;  /* 0xfffffff00d037807 */ /* 0x000fe20004800000 */
[----:B------:R-:W-:Y:S01]  /*2f60*/  IMAD R236, R236, 0x400, R230 ;  /* 0x00000400ecec7824 */ /* 0x000fe200078e02e6 */
[----:B------:R-:W-:Y:S01]  /*2f70*/  SEL R228, R246, 0xffffffe0, !P2 ;  /* 0xffffffe0f6e47807 */ /* 0x000fe20005000000 */
[----:B------:R-:W-:Y:S01]  /*2f80*/  IMAD.SHL.U32 R235, R0, 0x2, RZ ;  /* 0x0000000200eb7824 */ /* 0x000fe200078e00ff */
[----:B------:R-:W-:Y:S01]  /*2f90*/  R2P PR, R31, 0x6 ;  /* 0x000000061f007804 */ /* 0x000fe20000000000 */
[----:B------:R-:W-:Y:S01]  /*2fa0*/  IMAD R3, R3, 0x2, R2 ;  /* 0x0000000203037824 */ /* 0x000fe200078e0202 */
[----:B------:R-:W-:Y:S01]  /*2fb0*/  ISETP.GE.AND P6, PT, R166, 0x10, PT ;  /* 0x00000010a600780c */ /* 0x000fe20003fc6270 */
[----:B------:R-:W-:Y:S01]  /*2fc0*/  IMAD.IADD R232, R0, 0x1, R228 ;  /* 0x0000000100e87824 */ /* 0x000fe200078e02e4 */
[----:B------:R-:W-:Y:S01]  /*2fd0*/  SHF.R.U32.HI R7, RZ, 0x3, R6 ;  /* 0x00000003ff077819 */ /* 0x000fe20000011606 */
[----:B------:R-:W-:Y:S01]  /*2fe0*/  IMAD R229, R228, 0x2, R2 ;  /* 0x00000002e4e57824 */ /* 0x000fe200078e0202 */
[----:B------:R-:W-:Y:S01]  /*2ff0*/  LOP3.LUT R10, R6, 0x8, R10, 0xf8, !PT ;  /* 0x00000008060a7812 */ /* 0x000fe200078ef80a */
[----:B------:R-:W-:Y:S01]  /*3000*/  CS2R R76, SRZ ;  /* 0x00000000004c7805 */ /* 0x000fe2000001ff00 */
[----:B------:R-:W-:Y:S01]  /*3010*/  LOP3.LUT R6, R7, R17, R6, 0x1e, !PT ;  /* 0x0000001107067212 */ /* 0x000fe200078e1e06 */
[----:B------:R-:W-:Y:S01]  /*3020*/  CS2R R74, SRZ ;  /* 0x00000000004a7805 */ /* 0x000fe2000001ff00 */
[----:B------:R-:W-:Y:S01]  /*3030*/  LOP3.LUT R7, R10, R7, RZ, 0x3c, !PT ;  /* 0x000000070a077212 */ /* 0x000fe200078e3cff */
[----:B------:R-:W-:Y:S01]  /*3040*/  CS2R R72, SRZ ;  /* 0x0000000000487805 */ /* 0x000fe2000001ff00 */
[-C--:B------:R-:W-:Y:S01]  /*3050*/  LOP3.LUT R6, R6, R230.reuse, RZ, 0xfc, !PT ;  /* 0x000000e606067212 */ /* 0x080fe200078efcff */
[----:B------:R-:W-:Y:S01]  /*3060*/  CS2R R70, SRZ ;  /* 0x0000000000467805 */ /* 0x000fe2000001ff00 */
[C---:B------:R-:W-:Y:S01]  /*3070*/  IADD3 R230, R7.reuse, R230, R12 ;  /* 0x000000e607e67210 */ /* 0x040fe20007ffe00c */
[----:B------:R-:W-:Y:S01]  /*3080*/  IMAD.IADD R236, R7, 0x1, R236 ;  /* 0x0000000107ec7824 */ /* 0x000fe200078e02ec */
[----:B------:R-:W-:Y:S01]  /*3090*/  IADD3 R10, R244, 0x20280, RZ ;  /* 0x00020280f40a7810 */ /* 0x000fe20007ffe0ff */
        /* <DEDUP_REMOVED lines=12> */
[----:B------:R-:W-:Y:S01]  /*3160*/  CS2R R66, SRZ ;  /* 0x0000000000427805 */ /* 0x000fe2000001ff00 */
[----:B------:R-:W0:Y:S01]  /*3170*/  LDGDEPBAR ;  /* 0x00000000000079af */ /* 0x000e220000000000 */
        /* <DEDUP_REMOVED lines=14> */
[----:B-1----:R-:W-:Y:S01]  /*3260*/  CS2R R38, SRZ ;  /* 0x0000000000267805 */ /* 0x002fe2000001ff00 */
[----:B---3--:R-:W-:Y:S01]  /*3270*/  CS2R R36, SRZ ;  /* 0x0000000000247805 */ /* 0x008fe2000001ff00 */
[----:B------:R-:W-:Y:S01]  /*3280*/  IADD3 R249, -R10, UR8, RZ ;  /* 0x000000080af97c10 */ /* 0x000fe2000fffe1ff */
[----:B------:R-:W-:Y:S01]  /*3290*/  IMAD.SHL.U32 R0, R6, 0x2, RZ ;  /* 0x0000000206007824 */ /* 0x000fe200078e00ff */
[----:B----4-:R-:W-:Y:S01]  /*32a0*/  IADD3 R7, R165, UR4, RZ ;  /* 0x00000004a5077c10 */ /* 0x010fe2000fffe0ff */
[----:B------:R-:W-:Y:S01]  /*32b0*/  IMAD R228, R228, 0x2, R3 ;  /* 0x00000002e4e47824 */ /* 0x000fe200078e0203 */
[----:B------:R-:W-:Y:S01]  /*32c0*/  USHF.L.U64.HI UR7, UR6, 0x5, UR7 ;  /* 0x0000000506077899 */ /* 0x000fe20008010207 */
[----:B------:R-:W-:Y:S01]  /*32d0*/  IMAD.SHL.U32 R232, R232, 0x2, RZ ;  /* 0x00000002e8e87824 */ /* 0x000fe200078e00ff */
[----:B------:R-:W-:Y:S01]  /*32e0*/  USHF.L.U32 UR6, UR6, 0x5, URZ ;  /* 0x0000000506067899 */ /* 0x000fe2000800063f */
[----:B------:R2:W-:Y:S01]  /*32f0*/  STL [R1+0x30], R7 ;  /* 0x0000300701007387 */ /* 0x0005e20000100800 */
[----:B------:R-:W-:-:S02]  /*3300*/  IMAD.IADD R246, R246, 0x1, R245 ;  /* 0x00000001f6f67824 */ /* 0x000fc400078e02f5 */
[C---:B------:R-:W-:Y:S02]  /*3310*/  IMAD R234, R4.reuse, 0x2, R230 ;  /* 0x0000000204ea7824 */ /* 0x040fe400078e02e6 */
[C---:B------:R-:W-:Y:S02]  /*3320*/  IMAD R239, R4.reuse, 0x2, R236 ;  /* 0x0000000204ef7824 */ /* 0x040fe400078e02ec */
[C---:B------:R-:W-:Y:S02]  /*3330*/  IMAD R233, R4.reuse, 0x2, R231 ;  /* 0x0000000204e97824 */ /* 0x040fe400078e02e7 */
[----:B------:R-:W-:Y:S02]  /*3340*/  IMAD R238, R4, 0x2, R237 ;  /* 0x0000000204ee7824 */ /* 0x000fe400078e02ed */
.L_x_1118:
        /* <DEDUP_REMOVED lines=561> */
[----:B------:R-:W-:Y:S02]  /*5660*/  ISETP.LT.OR P6, PT, R8, 0x1, !P5 ;  /* 0x000000010800780c */ /* 0x000fe40006fc1670 */
[----:B------:R-:W-:Y:S02]  /*5670*/  IADD3 R9, P3, P2, R250, UR4, R9 ;  /* 0x00000004fa097c10 */ /* 0x000fe4000fa7e009 */
[----:B------:R-:W-:Y:S02]  /*5680*/  ISETP.LT.OR P5, PT, R8, 0x21, !P5 ;  /* 0x000000210800780c */ /* 0x000fe40006fa1670 */
[----:B------:R-:W-:Y:S02]  /*5690*/  IADD3.X R16, R252, UR9, R16, P3, P2 ;  /* 0x00000009fc107c10 */ /* 0x000fe40009fe4410 */
[----:B------:R-:W-:Y:S05]  /*56a0*/  LEA R10, P3, R9, c[0x0][0x1f0], 0x1 ;  /* 0x00007c00090a7a11 */ /* 0x000fea00078608ff */
[----:B------:R-:W-:Y:S01]  /*56b0*/  @!PT LDS RZ, [RZ] ;  /* 0x00000000fffff984 */ /* 0x000fe20000000800 */
[----:B------:R-:W-:Y:S01]  /*56c0*/  @!PT LDS RZ, [RZ] ;  /* 0x00000000fffff984 */ /* 0x000fe20000000800 */
[----:B------:R-:W-:Y:S01]  /*56d0*/  @!PT LDS RZ, [RZ] ;  /* 0x00000000fffff984 */ /* 0x000fe20000000800 */
[----:B------:R1:W-:Y:S01]  /*56e0*/  LDGSTS.E.BYPASS.LTC128B.128 [R240+0x18080], [R12.64], !P6 ;  /* 0x180800000cf07fae */ /* 0x0003e2000f101d54 */
[----:B--2---:R-:W-:Y:S04]  /*56f0*/  IADD3 R11, P1, R202, UR5, RZ ;  /* 0x00000005ca0b7c10 */ /* 0x004fe8000ff3e0ff */
[----:B---3--:R-:W-:Y:S02]  /*5700*/  LEA.HI.X.SX32 R15, R15, R200, 0x1, P1 ;  /* 0x000000c80f0f7211 */ /* 0x008fe400008f0eff */
[----:B------:R-:W2:Y:S01]  /*5710*/  S2R R200, SR_TID.X ;  /* 0x0000000000c87919 */ /* 0x000ea20000002100 */
[C---:B------:R-:W-:Y:S02]  /*5720*/  ISETP.LT.OR P1, PT, R8.reuse, 0x1, !P4 ;  /* 0x000000010800780c */ /* 0x040fe40006721670 */
[C---:B------:R-:W-:Y:S02]  /*5730*/  LEA R14, P2, R11.reuse, c[0x0][0x280], 0x2 ;  /* 0x0000a0000b0e7a11 */ /* 0x040fe400078410ff */
[----:B------:R-:W-:Y:S02]  /*5740*/  ISETP.LT.OR P4, PT, R8, 0x21, !P4 ;  /* 0x000000210800780c */ /* 0x000fe40006781670 */
[----:B------:R-:W-:Y:S02]  /*5750*/  LEA.HI.X R15, R11, c[0x0][0x284], R15, 0x2, P2 ;  /* 0x0000a1000b0f7a11 */ /* 0x000fe400010f140f */
[----:B------:R-:W-:Y:S02]  /*5760*/  LOP3.LUT P2, RZ, R242, 0x4, RZ, 0xc0, !PT ;  /* 0x00000004f2ff7812 */ /* 0x000fe4000784c0ff */
[----:B------:R-:W-:Y:S02]  /*5770*/  LEA.HI.X R11, R9, c[0x0][0x1f4], R16, 0x1, P3 ;  /* 0x00007d00090b7a11 */ /* 0x000fe400018f0c10 */
[----:B------:R-:W-:Y:S01]  /*5780*/  ISETP.LT.OR P6, PT, R8, 0x1, !P2 ;  /* 0x000000010800780c */ /* 0x000fe200057c1670 */
[----:B------:R1:W-:Y:S01]  /*5790*/  LDGSTS.E.BYPASS.LTC128B.128 [R240+0x1a080], [R12.64+0x80], !P1 ;  /* 0x1a0800800cf07fae */ /* 0x0003e2000c901d54 */
[----:B------:R-:W-:Y:S02]  /*57a0*/  LOP3.LUT P3, RZ, R242, 0x8, RZ, 0xc0, !PT ;  /* 0x00000008f2ff7812 */ /* 0x000fe4000786c0ff */
[C---:B------:R-:W-:Y:S02]  /*57b0*/  ISETP.LT.OR P2, PT, R8.reuse, 0x21, !P2 ;  /* 0x000000210800780c */ /* 0x040fe40005741670 */
[C---:B------:R-:W-:Y:S02]  /*57c0*/  ISETP.LT.OR P1, PT, R8.reuse, 0x1, !P3 ;  /* 0x000000010800780c */ /* 0x040fe40005f21670 */
[----:B------:R-:W-:Y:S01]  /*57d0*/  ISETP.LT.OR P3, PT, R8, 0x21, !P3 ;  /* 0x000000210800780c */ /* 0x000fe20005f61670 */
[----:B--2---:R-:W-:Y:S04]  /*57e0*/  @!P0 IMAD.SHL.U32 R8, R200, 0x10, RZ ;  /* 0x00000010c8088824 */ /* 0x004fe800078e00ff */
[----:B------:R1:W-:Y:S06]  /*57f0*/  LDGSTS.E.BYPASS.LTC128B.128 [R240+0x1c080], [R12.64+0x100], !P6 ;  /* 0x1c0801000cf07fae */ /* 0x0003ec000f101d54 */
[----:B------:R1:W-:Y:S04]  /*5800*/  LDGSTS.E.BYPASS.LTC128B.128 [R240+0x1e080], [R12.64+0x180], !P1 ;  /* 0x1e0801800cf07fae */ /* 0x0003e8000c901d54 */
[----:B------:R1:W-:Y:S04]  /*5810*/  LDGSTS.E.BYPASS.LTC128B.128 [R240+0x19080], [R10.64], !P5 ;  /* 0x190800000af07fae */ /* 0x0003e8000e901d54 */
[----:B------:R1:W-:Y:S04]  /*5820*/  LDGSTS.E.BYPASS.LTC128B.128 [R240+0x1b080], [R10.64+0x80], !P4 ;  /* 0x1b0800800af07fae */ /* 0x0003e8000e101d54 */
[----:B------:R1:W-:Y:S04]  /*5830*/  LDGSTS.E.BYPASS.LTC128B.128 [R240+0x1d080], [R10.64+0x100], !P2 ;  /* 0x1d0801000af07fae */ /* 0x0003e8000d101d54 */
[----:B------:R1:W-:Y:S04]  /*5840*/  LDGSTS.E.BYPASS.LTC128B.128 [R240+0x1f080], [R10.64+0x180], !P3 ;  /* 0x1f0801800af07fae */ /* 0x0003e8000d901d54 */
[----:B------:R1:W-:Y:S02]  /*5850*/  @!P0 LDGSTS.E.BYPASS.LTC128B.128 [R8+0x20180], [R14.64] ;  /* 0x201800000e088fae */ /* 0x0003e4000b901d54 */
.L_x_1116:
        /* <DEDUP_REMOVED lines=148> */
.L_x_1117:
        /* <DEDUP_REMOVED lines=218> */
.L_x_1115:
[----:B------:R-:W-:Y:S05]  /*6f40*/  @P1 EXIT ;  /* 0x000000000000194d */ /* 0x000fea0003800000 */
[----:B------:R-:W-:Y:S02]  /*6f50*/  ULDC.64 UR4, c[0x0][0x360] ;  /* 0x0000d80000047ab9 */ /* 0x000fe40000000a00 */
[----:B------:R-:W-:Y:S02]  /*6f60*/  UISETP.NE.U32.AND UP0, UPT, URZ, UR4, UPT ;  /* 0x000000043f00728c */ /* 0x000fe4000bf05070 */
[----:B------:R-:W-:Y:S02]  /*6f70*/  ULDC.64 UR6, c[0x0][0x360] ;  /* 0x0000d80000067ab9 */ /* 0x000fe40000000a00 */
[----:B------:R-:W-:-:S06]  /*6f80*/  UISETP.NE.AND.EX UP0, UPT, URZ, UR5, UPT, UP0 ;  /* 0x000000053f00728c */ /* 0x000fcc000bf05300 */
[----:B------:R-:W-:-:S05]  /*6f90*/  PLOP3.LUT P0, PT, PT, PT, UP0, 0x80, 0x0 ;  /* 0x000000000000781c */ /* 0x000fca0003f0f008 */
[----:B------:R-:W-:Y:S02]  /*6fa0*/  @UP0 UMOV UR4, 0x4 ;  /* 0x0000000400040882 */ /* 0x000fe40000000000 */
[----:B------:R-:W-:-:S06]  /*6fb0*/  @UP0 UIMAD.WIDE UR4, UR16, UR4, UR6 ;  /* 0x00000004100402a5 */ /* 0x000fcc000f8e0206 */
[----:B------:R-:W-:Y:S02]  /*6fc0*/  IMAD.U32 R2, RZ, RZ, UR4 ;  /* 0x00000004ff027e24 */ /* 0x000fe4000f8e00ff */
[----:B------:R-:W-:-:S05]  /*6fd0*/  IMAD.U32 R3, RZ, RZ, UR5 ;  /* 0x00000005ff037e24 */ /* 0x000fca000f8e00ff */
[----:B------:R2:W3:Y:S01]  /*6fe0*/  @P0 LDG.E R0, [R2.64] ;  /* 0x0000001402000981 */ /* 0x0004e2000c1e1900 */
[----:B------:R-:W-:-:S03]  /*6ff0*/  USHF.L.U32 UR18, UR18, 0xe, URZ ;  /* 0x0000000e12127899 */ /* 0x000fc6000800063f */
[----:B-1----:R-:W1:Y:S03]  /*7000*/  S2R R4, SR_TID.X ;  /* 0x0000000000047919 */ /* 0x002e660000002100 */
[----:B--2---:R-:W-:Y:S01]  /*7010*/  IMAD.U32 R2, RZ, RZ, UR18 ;  /* 0x00000012ff027e24 */ /* 0x004fe2000f8e00ff */
[----:B-1----:R-:W-:Y:S01]  /*7020*/  SHF.R.S32.HI R3, RZ, 0x1f, R4 ;  /* 0x0000001fff037819 */ /* 0x002fe20000011404 */
[----:B------:R-:W-:Y:S06]  /*7030*/  BAR.SYNC.DEFER_BLOCKING 0x1, 0x100 ;  /* 0x0044000000007b1d */ /* 0x000fec0000010000 */
[----:B---3--:R-:W1:Y:S02]  /*7040*/  @P0 R2UR UR4, R0 ;  /* 0x00000000000403c2 */ /* 0x008e6400000e0000 */
[----:B-1----:R-:W-:-:S04]  /*7050*/  @UP0 ULEA UR4, UR16, UR4, 0x6 ;  /* 0x0000000410040291 */ /* 0x002fc8000f8e303f */
[----:B------:R-:W-:-:S04]  /*7060*/  @UP0 USHF.R.S32.HI UR8, URZ, 0x1f, UR4 ;  /* 0x0000001f3f080899 */ /* 0x000fc80008011404 */
[----:B------:R-:W-:-:S03]  /*7070*/  @UP0 ULEA.HI UR8, UR8, UR4, URZ, 0x6 ;  /* 0x0000000408080291 */ /* 0x000fc6000f8f303f */
[----:B------:R-:W-:Y:S02]  /*7080*/  ULDC.64 UR4, c[0x0][0x338] ;  /* 0x0000ce0000047ab9 */ /* 0x000fe40000000a00 */
[----:B------:R-:W-:Y:S02]  /*7090*/  UISETP.NE.AND UP1, UPT, UR4, 0x1, UPT ;  /* 0x000000010400788c */ /* 0x000fe4000bf25270 */
[----:B------:R-:W-:Y:S02]  /*70a0*/  @UP0 USHF.L.U32 UR8, UR8, 0x8, URZ ;  /* 0x0000000808080899 */ /* 0x000fe4000800063f */
[----:B------:R-:W-:Y:S02]  /*70b0*/  UIMAD.WIDE.U32 UR6, UR17, UR5, URZ ;  /* 0x00000005110672a5 */ /* 0x000fe4000f8e003f */
[----:B------:R-:W-:Y:S02]  /*70c0*/  @UP0 ULOP3.LUT UR8, UR8, 0xffffc000, URZ, 0xc0, !UPT ;  /* 0xffffc00008080892 */ /* 0x000fe4000f8ec03f */
[----:B------:R-:W-:-:S02]  /*70d0*/  ULDC UR5, c[0x0][0x340] ;  /* 0x0000d00000057ab9 */ /* 0x000fc40000000800 */
[----:B------:R-:W-:Y:S02]  /*70e0*/  @UP0 USHF.R.S32.HI UR9, URZ, 0x1f, UR8 ;  /* 0x0000001f3f090899 */ /* 0x000fe40008011408 */
[----:B------:R-:W-:Y:S02]  /*70f0*/  USHF.R.S32.HI UR4, URZ, 0x1f, UR18 ;  /* 0x0000001f3f047899 */ /* 0x000fe40008011412 */
[----:B------:R-:W-:Y:S02]  /*7100*/  @UP1 USHF.R.U32.HI UR17, URZ, UR5, UR7 ;  /* 0x000000053f111299 */ /* 0x000fe40008011607 */
[----:B------:R-:W-:Y:S02]  /*7110*/  @!UP0 UMOV UR8, URZ ;  /* 0x0000003f00088c82 */ /* 0x000fe40008000000 */
[----:B------:R-:W-:Y:S01]  /*7120*/  IADD3 R2, P1, P0, R2, UR8, R4 ;  /* 0x0000000802027c10 */ /* 0x000fe2000f83e004 */
[----:B------:R-:W-:Y:S01]  /*7130*/  USHF.R.S32.HI UR8, URZ, 0x1f, UR17 ;  /* 0x0000001f3f087899 */ /* 0x000fe20008011411 */
[----:B------:R-:W-:Y:S01]  /*7140*/  IMAD.U32 R0, RZ, RZ, UR4 ;  /* 0x00000004ff007e24 */ /* 0x000fe2000f8e00ff */
[----:B------:R-:W-:Y:S01]  /*7150*/  ULDC.64 UR6, c[0x0][0x328] ;  /* 0x0000ca0000067ab9 */ /* 0x000fe20000000a00 */
[----:B------:R-:W-:Y:S01]  /*7160*/  IMAD.U32 R4, RZ, RZ, UR17 ;  /* 0x00000011ff047e24 */ /* 0x000fe2000f8e00ff */
[----:B------:R-:W-:-:S02]  /*7170*/  UIMAD UR6, UR8, UR6, URZ ;  /* 0x00000006080672a4 */ /* 0x000fc4000f8e023f */
[----:B------:R-:W-:Y:S02]  /*7180*/  @!UP0 UMOV UR9, URZ ;  /* 0x0000003f00098c82 */ /* 0x000fe40008000000 */
[----:B------:R-:W-:Y:S01]  /*7190*/  IADD3.X R3, R0, UR9, R3, P1, P0 ;  /* 0x0000000900037c10 */ /* 0x000fe20008fe0403 */
[----:B------:R-:W-:Y:S01]  /*71a0*/  ULDC.64 UR4, c[0x0][0x300] ;  /* 0x0000c00000047ab9 */ /* 0x000fe20000000a00 */
[----:B------:R-:W-:Y:S01]  /*71b0*/  IMAD.U32 R0, RZ, RZ, UR17 ;  /* 0x00000011ff007e24 */ /* 0x000fe2000f8e00ff */
[----:B------:R-:W-:Y:S02]  /*71c0*/  UIMAD UR6, UR17, UR7, UR6 ;  /* 0x00000007110672a4 */ /* 0x000fe4000f8e0206 */
[----:B------:R-:W-:Y:S01]  /*71d0*/  USHF.R.S32.HI UR7, URZ, 0x1f, UR16 ;  /* 0x0000001f3f077899 */ /* 0x000fe20008011410 */
[--C-:B------:R-:W-:Y:S01]  /*71e0*/  IMAD.WIDE.U32 R4, R4, c[0x0][0x328], R2.reuse ;  /* 0x0000ca0004047a25 */ /* 0x100fe200078e0002 */
[----:B------:R-:W-:Y:S02]  /*71f0*/  UIMAD UR8, UR8, UR4, URZ ;  /* 0x00000004080872a4 */ /* 0x000fe4000f8e023f */
[----:B------:R-:W-:Y:S01]  /*7200*/  USEL UR16, UR16, URZ, !UP0 ;  /* 0x0000003f10107287 */ /* 0x000fe2000c000000 */
[----:B------:R-:W-:Y:S01]  /*7210*/  IMAD.WIDE.U32 R2, R0, c[0x0][0x300], R2 ;  /* 0x0000c00000027a25 */ /* 0x000fe200078e0002 */
[----:B------:R-:W-:Y:S01]  /*7220*/  USEL UR9, UR7, URZ, !UP0 ;  /* 0x0000003f07097287 */ /* 0x000fe2000c000000 */
[----:B------:R-:W-:Y:S01]  /*7230*/  IADD3 R5, R5, UR6, RZ ;  /* 0x0000000605057c10 */ /* 0x000fe2000fffe0ff */
[----:B------:R-:W-:-:S02]  /*7240*/  UIMAD UR8, UR17, UR5, UR8 ;  /* 0x00000005110872a4 */ /* 0x000fc4000f8e0208 */
[----:B------:R-:W-:Y:S01]  /*7250*/  IMAD.U32 R8, RZ, RZ, UR16 ;  /* 0x00000010ff087e24 */ /* 0x000fe2000f8e00ff */
[----:B------:R-:W-:Y:S01]  /*7260*/  ULDC.64 UR4, c[0x0][0x330] ;  /* 0x0000cc0000047ab9 */ /* 0x000fe20000000a00 */
[----:B------:R-:W-:Y:S01]  /*7270*/  IMAD.U32 R6, RZ, RZ, UR16 ;  /* 0x00000010ff067e24 */ /* 0x000fe2000f8e00ff */
[----:B------:R-:W-:Y:S01]  /*7280*/  UIMAD UR4, UR9, UR4, URZ ;  /* 0x00000004090472a4 */ /* 0x000fe2000f8e023f */
[----:B------:R-:W-:Y:S01]  /*7290*/  IMAD.WIDE.U32 R8, R8, c[0x0][0x330], R4 ;  /* 0x0000cc0008087a25 */ /* 0x000fe200078e0004 */
[----:B------:R-:W-:Y:S01]  /*72a0*/  ULDC.64 UR6, c[0x0][0x308] ;  /* 0x0000c20000067ab9 */ /* 0x000fe20000000a00 */
[----:B------:R-:W-:Y:S01]  /*72b0*/  IADD3 R3, R3, UR8, RZ ;  /* 0x0000000803037c10 */ /* 0x000fe2000fffe0ff */
[----:B------:R-:W-:Y:S02]  /*72c0*/  UIMAD UR4, UR16, UR5, UR4 ;  /* 0x00000005100472a4 */ /* 0x000fe4000f8e0204 */
[----:B------:R-:W-:Y:S01]  /*72d0*/  LEA R4, P1, R8, c[0x0][0x310], 0x2 ;  /* 0x0000c40008047a11 */ /* 0x000fe200078210ff */
[----:B------:R-:W-:Y:S01]  /*72e0*/  UIMAD UR6, UR9, UR6, URZ ;  /* 0x00000006090672a4 */ /* 0x000fe2000f8e023f */
[----:B------:R-:W-:-:S02]  /*72f0*/  IMAD.WIDE.U32 R6, R6, c[0x0][0x308], R2 ;  /* 0x0000c20006067a25 */ /* 0x000fc400078e0002 */
[----:B------:R-:W-:Y:S01]  /*7300*/  IADD3 R0, R9, UR4, RZ ;  /* 0x0000000409007c10 */ /* 0x000fe2000fffe0ff */
[----:B------:R-:W-:Y:S02]  /*7310*/  UIMAD UR6, UR16, UR7, UR6 ;  /* 0x00000007100672a4 */ /* 0x000fe4000f8e0206 */
[----:B------:R-:W-:Y:S02]  /*7320*/  LEA R2, P0, R6, c[0x0][0x2e8], 0x2 ;  /* 0x0000ba0006027a11 */ /* 0x000fe400078010ff */
[----:B------:R-:W-:Y:S02]  /*7330*/  LEA.HI.X R5, R8, c[0x0][0x314], R0, 0x2, P1 ;  /* 0x0000c50008057a11 */ /* 0x000fe400008f1400 */
[----:B------:R-:W-:-:S03]  /*7340*/  IADD3 R3, R7, UR6, RZ ;  /* 0x0000000607037c10 */ /* 0x000fc6000fffe0ff */
        /* <DEDUP_REMOVED lines=130> */
.L_x_1119:
        /* <DEDUP_REMOVED lines=9> */
.L_x_1174:


//--------------------- .text._ZN7cutlass13device_kernelIN5flash22FlashAttnBwdPreprocessIN4cute5tupleIJNS3_1CILi64EEENS5_ILi256EEEEEENS_6half_tEfNS_4arch4Sm80ELb1ELb1EEEEEvNT_6ParamsE --------------------------
	.section	.text._ZN7cutlass13device_kernelIN5flash22FlashAttnBwdPreprocessIN4cute5tupleIJNS3_1CILi64EEENS5_ILi256EEEEEENS_6half_tEfNS_4arch4Sm80ELb1ELb1EEEEEvNT_6ParamsE,"ax",@progbits
	.sectioninfo	@"SHI_REGISTERS=103"
	.align	128
.text._ZN7cutlass13device_kernelIN5flash22FlashAttnBwdPreprocessIN4cute5tupleIJNS3_1CILi64EEENS5_ILi256EEEEEENS_6half_tEfNS_4arch4Sm80ELb1ELb1EEEEEvNT_6ParamsE:
        .type           _ZN7cutlass13device_kernelIN5flash22FlashAttnBwdPreprocessIN4cute5tupleIJNS3_1CILi64EEENS5_ILi256EEEEEENS_6half_tEfNS_4arch4Sm80ELb1ELb1EEEEEvNT_6ParamsE,@function
        .size           _ZN7cutlass13device_kernelIN5flash22FlashAttnBwdPreprocessIN4cute5tupleIJNS3_1CILi64EEENS5_ILi256EEEEEENS_6half_tEfNS_4arch4Sm80ELb1ELb1EEEEEvNT_6ParamsE,(.L_x_1175 - _ZN7cutlass13device_kernelIN5flash22FlashAttnBwdPreprocessIN4cute5tupleIJNS3_1CILi64EEENS5_ILi256EEEEEENS_6half_tEfNS_4arch4Sm80ELb1ELb1EEEEEvNT_6ParamsE)
        .other          _ZN7cutlass13device_kernelIN5flash22FlashAttnBwdPreprocessIN4cute5tupleIJNS3_1CILi64EEENS5_ILi256EEEEEENS_6half_tEfNS_4arch4Sm80ELb1ELb1EEEEEvNT_6ParamsE,@"STO_CUDA_ENTRY STV_DEFAULT"
_ZN7cutlass13device_kernelIN5flash22FlashAttnBwdPreprocessIN4cute5tupleIJNS3_1CILi64EEENS5_ILi256EEEEEENS_6half_tEfNS_4arch4Sm80ELb1ELb1EEEEEvNT_6ParamsE:
[----:B------:R-:W-:Y:S02]  /*0000*/  IMAD.MOV.U32 R1, RZ, RZ, c[0x0][0x28] ;  /* 0x00000a00ff017624 */ /* 0x000fe400078e00ff */
[----:B------:R-:W0:Y:S01]  /*0010*/  S2UR UR12, SR_CTAID.Z ;  /* 0x00000000000c79c3 */ /* 0x000e220000002700 */
[----:B------:R-:W-:Y:S02]  /*0020*/  ULDC.64 UR4, c[0x0][0x240] ;  /* 0x0000900000047ab9 */ /* 0x000fe40000000a00 */
[----:B------:R-:W-:Y:S02]  /*0030*/  UISETP.NE.U32.AND UP0, UPT, URZ, UR4, UPT ;  /* 0x000000043f00728c */ /* 0x000fe4000bf05070 */
[----:B------:R-:W-:Y:S02]  /*0040*/  UMOV UR13, 0x4 ;  /* 0x00000004000d7882 */ /* 0x000fe40000000000 */
[----:B------:R-:W-:Y:S02]  /*0050*/  UISETP.NE.AND.EX UP0, UPT, URZ, UR5, UPT, UP0 ;  /* 0x000000053f00728c */ /* 0x000fe4000bf05300 */
[----:B------:R-:W-:Y:S02]  /*0060*/  ULDC.64 UR10, c[0x0][0x118] ;  /* 0x00004600000a7ab9 */ /* 0x000fe40000000a00 */
[----:B------:R-:W-:-:S02]  /*0070*/  ULDC.64 UR4, c[0x0][0x240] ;  /* 0x0000900000047ab9 */ /* 0x000fc40000000a00 */
[----:B------:R-:W-:Y:S01]  /*0080*/  PLOP3.LUT P0, PT, PT, PT, UP0, 0x80, 0x0 ;  /* 0x000000000000781c */ /* 0x000fe20003f0f008 */
[----:B0-----:R-:W-:-:S06]  /*0090*/  UIMAD.WIDE UR4, UR12, UR13, UR4 ;  /* 0x0000000d0c0472a5 */ /* 0x001fcc000f8e0204 */
[----:B------:R-:W-:Y:S01]  /*00a0*/  IMAD.U32 R2, RZ, RZ, UR4 ;  /* 0x00000004ff027e24 */ /* 0x000fe2000f8e00ff */
[----:B------:R-:W-:Y:S01]  /*00b0*/  MOV R3, UR5 ;  /* 0x0000000500037c02 */ /* 0x000fe20008000f00 */
[----:B------:R-:W-:-:S04]  /*00c0*/  ULDC.64 UR4, c[0x0][0x248] ;  /* 0x0000920000047ab9 */ /* 0x000fc80000000a00 */
[----:B------:R-:W2:Y:S01]  /*00d0*/  @P0 LDG.E R0, [R2.64] ;  /* 0x0000000a02000981 */ /* 0x000ea2000c1e1900 */
[----:B------:R-:W-:-:S04]  /*00e0*/  UISETP.NE.U32.AND UP1, UPT, URZ, UR4, UPT ;  /* 0x000000043f00728c */ /* 0x000fc8000bf25070 */
[----:B------:R-:W-:-:S03]  /*00f0*/  UISETP.NE.AND.EX UP1, UPT, URZ, UR5, UPT, UP1 ;  /* 0x000000053f00728c */ /* 0x000fc6000bf25310 */
[----:B------:R-:W-:-:S03]  /*0100*/  ULDC.64 UR4, c[0x0][0x248] ;  /* 0x0000920000047ab9 */ /* 0x000fc60000000a00 */
[----:B------:R-:W-:-:S05]  /*0110*/  PLOP3.LUT P1, PT, PT, PT, UP1, 0x80, 0x0 ;  /* 0x000000000000781c */ /* 0x000fca0003f2f018 */
[----:B------:R-:W-:-:S06]  /*0120*/  @UP1 UIMAD.WIDE UR4, UR12, UR13, UR4 ;  /* 0x0000000d0c0412a5 */ /* 0x000fcc000f8e0204 */
[----:B------:R-:W-:Y:S01]  /*0130*/  IMAD.U32 R4, RZ, RZ, UR4 ;  /* 0x00000004ff047e24 */ /* 0x000fe2000f8e00ff */
[----:B------:R-:W-:-:S05]  /*0140*/  MOV R5, UR5 ;  /* 0x0000000500057c02 */ /* 0x000fca0008000f00 */
[----:B------:R-:W3:Y:S01]  /*0150*/  @P1 LDG.E R4, [R4.64] ;  /* 0x0000000a04041981 */ /* 0x000ee2000c1e1900 */
[----:B------:R-:W-:Y:S01]  /*0160*/  ULDC UR8, c[0x0][0x168] ;  /* 0x00005a0000087ab9 */ /* 0x000fe20000000800 */
[----:B------:R-:W0:Y:S01]  /*0170*/  S2UR UR14, SR_CTAID.X ;  /* 0x00000000000e79c3 */ /* 0x000e220000002500 */
[----:B------:R-:W-:Y:S02]  /*0180*/  UMOV UR6, URZ ;  /* 0x0000003f00067c82 */ /* 0x000fe40008000000 */
[----:B------:R-:W-:-:S05]  /*0190*/  UMOV UR7, URZ ;  /* 0x0000003f00077c82 */ /* 0x000fca0008000000 */
[----:B------:R-:W1:Y:S08]  /*01a0*/  S2UR UR15, SR_CTAID.Y ;  /* 0x00000000000f79c3 */ /* 0x000e700000002600 */
[----:B--2---:R-:W2:Y:S02]  /*01b0*/  @P0 R2UR UR9, R0 ;  /* 0x00000000000903c2 */ /* 0x004ea400000e0000 */
[----:B--2---:R-:W-:-:S02]  /*01c0*/  @UP0 ULEA UR4, UR12, UR9, 0x6 ;  /* 0x000000090c040291 */ /* 0x004fc4000f8e303f */
[----:B------:R-:W-:Y:S02]  /*01d0*/  @UP0 USHF.R.S32.HI UR16, URZ, 0x1f, UR9 ;  /* 0x0000001f3f100899 */ /* 0x000fe40008011409 */
[----:B------:R-:W-:Y:S02]  /*01e0*/  @UP0 USHF.R.S32.HI UR5, URZ, 0x1f, UR4 ;  /* 0x0000001f3f050899 */ /* 0x000fe40008011404 */
[----:B---3--:R2:W3:Y:S01]  /*01f0*/  @P1 R2UR UR8, R4 ;  /* 0x00000000040813c2 */ /* 0x0084e200000e0000 */
[----:B------:R-:W-:Y:S02]  /*0200*/  @UP0 UMOV UR6, UR9 ;  /* 0x0000000900060c82 */ /* 0x000fe40008000000 */
[----:B------:R-:W-:Y:S02]  /*0210*/  @UP0 ULEA.HI UR5, UR5, UR4, URZ, 0x6 ;  /* 0x0000000405050291 */ /* 0x000fe4000f8f303f */
[----:B------:R-:W-:Y:S02]  /*0220*/  @UP0 UMOV UR7, UR16 ;  /* 0x0000001000070c82 */ /* 0x000fe40008000000 */
[----:B------:R-:W-:-:S02]  /*0230*/  UMOV UR4, URZ ;  /* 0x0000003f00047c82 */ /* 0x000fc40008000000 */
[----:B------:R-:W-:Y:S01]  /*0240*/  @UP0 ULOP3.LUT UR4, UR5, 0xffffffc0, URZ, 0xc0, !UPT ;  /* 0xffffffc005040892 */ /* 0x000fe2000f8ec03f */
[----:B------:R-:W-:Y:S06]  /*0250*/  @P1 BRA `(.L_x_1120) ;  /* 0x0000006000001947 */ /* 0x000fec0003800000 */
[----:B012---:R-:W-:Y:S05]  /*0260*/  @!P0 BRA `(.L_x_1120) ;  /* 0x0000005000008947 */ /* 0x007fea0003800000 */
[----:B------:R-:W2:Y:S04]  /*0270*/  LDG.E R4, [R2.64] ;  /* 0x0000000a02047981 */ /* 0x000ea8000c1e1900 */
[----:B------:R-:W4:Y:S01]  /*0280*/  LDG.E R0, [R2.64+0x4] ;  /* 0x0000040a02007981 */ /* 0x000f22000c1e1900 */
[----:B--2---:R-:W0:Y:S08]  /*0290*/  R2UR UR5, R4 ;  /* 0x00000000040573c2 */ /* 0x004e3000000e0000 */
[----:B---34-:R-:W0:Y:S02]  /*02a0*/  R2UR UR8, R0 ;  /* 0x00000000000873c2 */ /* 0x018e2400000e0000 */
[----:B0-----:R-:W-:-:S06]  /*02b0*/  UIADD3 UR8, -UR5, UR8, URZ ;  /* 0x0000000805087290 */ /* 0x001fcc000fffe13f */
.L_x_1120:
[----:B012---:R-:W-:Y:S01]  /*02c0*/  ULDC.64 UR18, c[0x0][0x240] ;  /* 0x0000900000127ab9 */ /* 0x007fe20000000a00 */
[----:B---3--:R-:W-:Y:S01]  /*02d0*/  IMAD.U32 R0, RZ, RZ, UR8 ;  /* 0x00000008ff007e24 */ /* 0x008fe2000f8e00ff */
[----:B------:R-:W-:Y:S01]  /*02e0*/  UISETP.NE.U32.AND UP0, UPT, URZ, UR18, UPT ;  /* 0x000000123f00728c */ /* 0x000fe2000bf05070 */
[----:B------:R-:W0:Y:S01]  /*02f0*/  S2R R46, SR_TID.X ;  /* 0x00000000002e7919 */ /* 0x000e220000002100 */
[----:B------:R-:W-:-:S02]  /*0300*/  USHF.L.U32 UR17, UR14, 0x6, URZ ;  /* 0x000000060e117899 */ /* 0x000fc4000800063f */
[----:B------:R-:W-:-:S04]  /*0310*/  UISETP.NE.AND.EX UP0, UPT, URZ, UR19, UPT, UP0 ;  /* 0x000000133f00728c */ /* 0x000fc8000bf05300 */
[----:B------:R-:W-:Y:S02]  /*0320*/  ISETP.LE.AND P1, PT, R0, UR17, PT ;  /* 0x0000001100007c0c */ /* 0x000fe4000bf23270 */
[----:B------:R-:W-:-:S13]  /*0330*/  PLOP3.LUT P0, PT, PT, PT, UP0, 0x80, 0x0 ;  /* 0x000000000000781c */ /* 0x000fda0003f0f008 */
[----:B------:R-:W-:Y:S05]  /*0340*/  @P0 EXIT P1 ;  /* 0x000000000000094d */ /* 0x000fea0000800000 */
[----:B------:R-:W-:Y:S01]  /*0350*/  UIADD3 UR9, -UR17, UR8, URZ ;  /* 0x0000000811097290 */ /* 0x000fe2000fffe13f */
[----:B------:R-:W-:Y:S01]  /*0360*/  MOV R2, UR6 ;  /* 0x0000000600027c02 */ /* 0x000fe20008000f00 */
[----:B------:R-:W-:Y:S01]  /*0370*/  USHF.R.S32.HI UR16, URZ, 0x1f, UR15 ;  /* 0x0000001f3f107899 */ /* 0x000fe2000801140f */
[----:B------:R-:W-:Y:S01]  /*0380*/  MOV R0, UR17 ;  /* 0x0000001100007c02 */ /* 0x000fe20008000f00 */
[----:B------:R-:W-:Y:S01]  /*0390*/  IMAD.U32 R3, RZ, RZ, UR7 ;  /* 0x00000007ff037e24 */ /* 0x000fe2000f8e00ff */
[----:B------:R-:W-:Y:S01]  /*03a0*/  USHF.R.S32.HI UR5, URZ, 0x1f, UR12 ;  /* 0x0000001f3f057899 */ /* 0x000fe2000801140c */
[C---:B0-----:R-:W-:Y:S01]  /*03b0*/  ISETP.GE.AND P0, PT, R46.reuse, UR9, PT ;  /* 0x000000092e007c0c */ /* 0x041fe2000bf06270 */
[----:B------:R-:W-:Y:S01]  /*03c0*/  IMAD.U32 R7, RZ, RZ, UR15 ;  /* 0x0000000fff077e24 */ /* 0x000fe2000f8e00ff */
[----:B------:R-:W-:Y:S01]  /*03d0*/  MOV R5, UR15 ;  /* 0x0000000f00057c02 */ /* 0x000fe20008000f00 */
[----:B------:R-:W-:Y:S01]  /*03e0*/  IMAD.U32 R4, RZ, RZ, UR16 ;  /* 0x00000010ff047e24 */ /* 0x000fe2000f8e00ff */
[----:B------:R-:W-:Y:S01]  /*03f0*/  ISETP.GT.OR P0, PT, R46, 0x3f, P0 ;  /* 0x0000003f2e00780c */ /* 0x000fe20000704670 */
[----:B------:R-:W-:Y:S01]  /*0400*/  USEL UR5, UR5, URZ, !UP0 ;  /* 0x0000003f05057287 */ /* 0x000fe2000c000000 */
[----:B------:R-:W-:Y:S01]  /*0410*/  IMAD.MOV.U32 R77, RZ, RZ, 0x7f800000 ;  /* 0x7f800000ff4d7424 */ /* 0x000fe200078e00ff */
[----:B------:R-:W-:Y:S01]  /*0420*/  USEL UR18, UR12, URZ, !UP0 ;  /* 0x0000003f0c127287 */ /* 0x000fe2000c000000 */
[----:B------:R-:W-:-:S05]  /*0430*/  SHF.R.S32.HI R21, RZ, 0x1f, R46 ;  /* 0x0000001fff157819 */ /* 0x000fca000001142e */
[----:B------:R-:W-:-:S04]  /*0440*/  IMAD.U32 R9, RZ, RZ, UR18 ;  /* 0x00000012ff097e24 */ /* 0x000fc8000f8e00ff */
[----:B------:R-:W-:Y:S01]  /*0450*/  @!P0 IADD3 R2, P1, P2, R2, UR17, R46 ;  /* 0x0000001102028c10 */ /* 0x000fe2000fa3e02e */
[----:B------:R-:W-:Y:S01]  /*0460*/  @!P0 IMAD R4, R4, c[0x0][0x1e0], RZ ;  /* 0x0000780004048a24 */ /* 0x000fe200078e02ff */
[----:B------:R-:W-:Y:S02]  /*0470*/  @!P0 SHF.R.S32.HI R0, RZ, 0x1f, R0 ;  /* 0x0000001fff008819 */ /* 0x000fe40000011400 */
[----:B------:R-:W-:Y:S01]  /*0480*/  @!P0 SHF.R.S32.HI R3, RZ, 0x1f, R46 ;  /* 0x0000001fff038819 */ /* 0x000fe2000001142e */
[----:B------:R-:W-:-:S03]  /*0490*/  @!P0 IMAD R5, R5, c[0x0][0x1e4], R4 ;  /* 0x0000790005058a24 */ /* 0x000fc600078e0204 */
[----:B------:R-:W-:Y:S02]  /*04a0*/  @!P0 IADD3.X R3, R0, UR7, R3, P1, P2 ;  /* 0x0000000700038c10 */ /* 0x000fe40008fe4403 */
[----:B------:R-:W-:-:S03]  /*04b0*/  MOV R0, UR5 ;  /* 0x0000000500007c02 */ /* 0x000fc60008000f00 */
[----:B------:R-:W-:-:S04]  /*04c0*/  @!P0 IMAD.WIDE.U32 R2, R7, c[0x0][0x1e0], R2 ;  /* 0x0000780007028a25 */ /* 0x000fc800078e0002 */
[----:B------:R-:W-:Y:S01]  /*04d0*/  @!P0 IMAD R0, R0, c[0x0][0x1e8], RZ ;  /* 0x00007a0000008a24 */ /* 0x000fe200078e02ff */
[----:B------:R-:W-:Y:S01]  /*04e0*/  @!P0 IADD3 R3, R3, R5, RZ ;  /* 0x0000000503038210 */ /* 0x000fe20007ffe0ff */
[----:B------:R-:W-:Y:S02]  /*04f0*/  IMAD.U32 R7, RZ, RZ, UR18 ;  /* 0x00000012ff077e24 */ /* 0x000fe4000f8e00ff */
[----:B------:R-:W-:Y:S02]  /*0500*/  @!P0 IMAD R5, R9, c[0x0][0x1ec], R0 ;  /* 0x00007b0009058a24 */ /* 0x000fe400078e0200 */
[----:B------:R-:W-:Y:S01]  /*0510*/  @!P0 IMAD.WIDE.U32 R2, R7, c[0x0][0x1e8], R2 ;  /* 0x00007a0007028a25 */ /* 0x000fe200078e0002 */
[----:B------:R-:W-:-:S04]  /*0520*/  LEA.HI R21, R21, R46, RZ, 0x4 ;  /* 0x0000002e15157211 */ /* 0x000fc800078f20ff */
[----:B------:R-:W-:Y:S02]  /*0530*/  @!P0 IADD3 R3, R3, R5, RZ ;  /* 0x0000000503038210 */ /* 0x000fe40007ffe0ff */
[C---:B------:R-:W-:Y:S02]  /*0540*/  @!P0 LEA R4, P1, R2.reuse, c[0x0][0x1d8], 0x2 ;  /* 0x0000760002048a11 */ /* 0x040fe400078210ff */
[----:B------:R-:W-:Y:S02]  /*0550*/  SHF.R.S32.HI R45, RZ, 0x4, R21 ;  /* 0x00000004ff2d7819 */ /* 0x000fe40000011415 */
[----:B------:R-:W-:Y:S02]  /*0560*/  @!P0 LEA.HI.X R5, R2, c[0x0][0x1dc], R3, 0x2, P1 ;  /* 0x0000770002058a11 */ /* 0x000fe400008f1403 */
[C---:B------:R-:W-:Y:S02]  /*0570*/  ISETP.GE.AND P1, PT, R45.reuse, UR9, PT ;  /* 0x000000092d007c0c */ /* 0x040fe4000bf26270 */
[----:B------:R-:W-:Y:S01]  /*0580*/  SHF.R.S32.HI R44, RZ, 0x1f, R45 ;  /* 0x0000001fff2c7819 */ /* 0x000fe2000001142d */
[----:B------:R0:W5:Y:S01]  /*0590*/  @!P0 LDG.E R77, [R4.64] ;  /* 0x0000000a044d8981 */ /* 0x000162000c1e1900 */
[----:B------:R-:W-:Y:S01]  /*05a0*/  IADD3 R2, P0, R45, UR6, RZ ;  /* 0x000000062d027c10 */ /* 0x000fe2000ff1e0ff */
[----:B------:R-:W-:Y:S01]  /*05b0*/  BSSY B0, `(.L_x_1121) ;  /* 0x0000024000007945 */ /* 0x000fe20003800000 */
[----:B------:R-:W-:Y:S01]  /*05c0*/  MOV R7, UR14 ;  /* 0x0000000e00077c02 */ /* 0x000fe20008000f00 */
[----:B------:R-:W-:Y:S01]  /*05d0*/  CS2R R72, SRZ ;  /* 0x0000000000487805 */ /* 0x000fe2000001ff00 */
[----:B------:R-:W-:Y:S01]  /*05e0*/  IADD3.X R3, R44, UR7, RZ, P0, !PT ;  /* 0x000000072c037c10 */ /* 0x000fe200087fe4ff */
[----:B------:R-:W-:Y:S01]  /*05f0*/  CS2R R74, SRZ ;  /* 0x00000000004a7805 */ /* 0x000fe2000001ff00 */
[----:B------:R-:W-:-:S03]  /*0600*/  LOP3.LUT R9, R21, 0xfffffff0, RZ, 0xc0, !PT ;  /* 0xfffffff015097812 */ /* 0x000fc600078ec0ff */
[----:B------:R-:W-:Y:S01]  /*0610*/  IMAD.WIDE R2, R7, 0x40, R2 ;  /* 0x0000004007027825 */ /* 0x000fe200078e0202 */
[----:B0-----:R-:W-:Y:S01]  /*0620*/  CS2R R4, SRZ ;  /* 0x0000000000047805 */ /* 0x001fe2000001ff00 */
[----:B------:R-:W-:Y:S02]  /*0630*/  CS2R R6, SRZ ;  /* 0x0000000000067805 */ /* 0x000fe4000001ff00 */
[----:B------:R-:W-:Y:S01]  /*0640*/  IMAD.IADD R42, R46, 0x1, -R9 ;  /* 0x000000012e2a7824 */ /* 0x000fe200078e0a09 */
[----:B------:R-:W-:Y:S05]  /*0650*/  @P1 BRA `(.L_x_1122) ;  /* 0x0000019000001947 */ /* 0x000fea0003800000 */
[----:B------:R-:W-:Y:S01]  /*0660*/  SHF.L.U32 R10, R42, 0x3, RZ ;  /* 0x000000032a0a7819 */ /* 0x000fe200000006ff */
[----:B------:R-:W-:Y:S01]  /*0670*/  ULDC.64 UR6, c[0x0][0x180] ;  /* 0x0000600000067ab9 */ /* 0x000fe20000000a00 */
[----:B------:R-:W-:Y:S01]  /*0680*/  IMAD.U32 R9, RZ, RZ, UR15 ;  /* 0x0000000fff097e24 */ /* 0x000fe2000f8e00ff */
[----:B------:R-:W-:Y:S01]  /*0690*/  UIMAD UR6, UR16, UR6, URZ ;  /* 0x00000006100672a4 */ /* 0x000fe2000f8e023f */
[--C-:B------:R-:W-:Y:S01]  /*06a0*/  SHF.R.S32.HI R11, RZ, 0x1f, R10.reuse ;  /* 0x0000001fff0b7819 */ /* 0x100fe2000001140a */
[----:B------:R-:W-:Y:S01]  /*06b0*/  ULDC.64 UR20, c[0x0][0x188] ;  /* 0x0000620000147ab9 */ /* 0x000fe20000000a00 */
[C---:B------:R-:W-:Y:S01]  /*06c0*/  IADD3 R0, R10.reuse, 0x80, RZ ;  /* 0x000000800a007810 */ /* 0x040fe20007ffe0ff */
[----:B------:R-:W-:Y:S01]  /*06d0*/  UIMAD UR6, UR15, UR7, UR6 ;  /* 0x000000070f0672a4 */ /* 0x000fe2000f8e0206 */
[----:B------:R-:W-:Y:S01]  /*06e0*/  ISETP.GE.AND P0, PT, R10, c[0x0][0x16c], PT ;  /* 0x00005b000a007a0c */ /* 0x000fe20003f06270 */
[----:B------:R-:W-:Y:S01]  /*06f0*/  IMAD.WIDE.U32 R8, R9, c[0x0][0x180], R10 ;  /* 0x0000600009087a25 */ /* 0x000fe200078e000a */
[----:B------:R-:W-:Y:S01]  /*0700*/  UIMAD UR7, UR5, UR20, URZ ;  /* 0x00000014050772a4 */ /* 0x000fe2000f8e023f */
[----:B------:R-:W-:-:S02]  /*0710*/  MOV R11, UR18 ;  /* 0x00000012000b7c02 */ /* 0x000fc40008000f00 */
[----:B------:R-:W-:Y:S01]  /*0720*/  ISETP.GE.AND P2, PT, R0, c[0x0][0x16c], PT ;  /* 0x00005b0000007a0c */ /* 0x000fe20003f46270 */
[----:B------:R-:W-:Y:S01]  /*0730*/  UIMAD UR7, UR18, UR21, UR7 ;  /* 0x00000015120772a4 */ /* 0x000fe2000f8e0207 */
[----:B------:R-:W-:-:S05]  /*0740*/  IADD3 R9, R9, UR6, RZ ;  /* 0x0000000609097c10 */ /* 0x000fca000fffe0ff */
[----:B------:R-:W-:-:S04]  /*0750*/  IMAD.WIDE.U32 R8, R11, c[0x0][0x188], R8 ;  /* 0x000062000b087a25 */ /* 0x000fc800078e0008 */
[----:B------:R-:W-:Y:S01]  /*0760*/  IMAD R11, R3, c[0x0][0x178], RZ ;  /* 0x00005e00030b7a24 */ /* 0x000fe200078e02ff */
[----:B------:R-:W-:-:S03]  /*0770*/  IADD3 R9, R9, UR7, RZ ;  /* 0x0000000709097c10 */ /* 0x000fc6000fffe0ff */
[C---:B------:R-:W-:Y:S02]  /*0780*/  IMAD R11, R2.reuse, c[0x0][0x17c], R11 ;  /* 0x00005f00020b7a24 */ /* 0x040fe400078e020b */
[----:B------:R-:W-:-:S04]  /*0790*/  IMAD.WIDE.U32 R8, R2, c[0x0][0x178], R8 ;  /* 0x00005e0002087a25 */ /* 0x000fc800078e0008 */
[----:B------:R-:W-:Y:S01]  /*07a0*/  IMAD.IADD R9, R9, 0x1, R11 ;  /* 0x0000000109097824 */ /* 0x000fe200078e020b */
[----:B------:R-:W-:-:S04]  /*07b0*/  LEA R10, P3, R8, c[0x0][0x160], 0x1 ;  /* 0x00005800080a7a11 */ /* 0x000fc800078608ff */
[----:B------:R-:W-:-:S05]  /*07c0*/  LEA.HI.X R11, R8, c[0x0][0x164], R9, 0x1, P3 ;  /* 0x00005900080b7a11 */ /* 0x000fca00018f0c09 */
[----:B------:R0:W5:Y:S04]  /*07d0*/  @!P0 LDG.E.128 R72, [R10.64] ;  /* 0x0000000a0a488981 */ /* 0x000168000c1e1d00 */
[----:B------:R0:W5:Y:S02]  /*07e0*/  @!P2 LDG.E.128 R4, [R10.64+0x100] ;  /* 0x0001000a0a04a981 */ /* 0x000164000c1e1d00 */
.L_x_1122:
[----:B------:R-:W-:Y:S05]  /*07f0*/  BSYNC B0 ;  /* 0x0000000000007941 */ /* 0x000fea0003800000 */
.L_x_1121:
[----:B------:R-:W-:Y:S01]  /*0800*/  UIMAD UR19, UR14, -0x40, UR8 ;  /* 0xffffffc00e1378a4 */ /* 0x000fe2000f8e0208 */
[----:B------:R-:W-:Y:S01]  /*0810*/  IADD3 R76, R45, 0x10, RZ ;  /* 0x000000102d4c7810 */ /* 0x000fe20007ffe0ff */
[----:B------:R-:W-:Y:S01]  /*0820*/  BSSY B0, `(.L_x_1123) ;  /* 0x000003e000007945 */ /* 0x000fe20003800000 */
[----:B-----5:R-:W-:Y:S01]  /*0830*/  MOV R20, R72 ;  /* 0x0000004800147202 */ /* 0x020fe20000000f00 */
[----:B------:R-:W-:Y:S01]  /*0840*/  IMAD.MOV.U32 R40, RZ, RZ, R74 ;  /* 0x000000ffff287224 */ /* 0x000fe200078e004a */
[----:B------:R-:W-:Y:S01]  /*0850*/  MOV R43, R75 ;  /* 0x0000004b002b7202 */ /* 0x000fe20000000f00 */
[----:B------:R-:W-:Y:S01]  /*0860*/  CS2R R36, SRZ ;  /* 0x0000000000247805 */ /* 0x000fe2000001ff00 */
[----:B------:R-:W-:Y:S01]  /*0870*/  ISETP.GE.AND P0, PT, R76, UR19, PT ;  /* 0x000000134c007c0c */ /* 0x000fe2000bf06270 */
[----:B------:R-:W-:Y:S01]  /*0880*/  CS2R R38, SRZ ;  /* 0x0000000000267805 */ /* 0x000fe2000001ff00 */
[----:B------:R-:W-:Y:S01]  /*0890*/  CS2R R16, SRZ ;  /* 0x0000000000107805 */ /* 0x000fe2000001ff00 */
[----:B------:R-:W-:-:S10]  /*08a0*/  CS2R R18, SRZ ;  /* 0x0000000000127805 */ /* 0x000fd4000001ff00 */
[----:B------:R-:W-:Y:S05]  /*08b0*/  @P0 BRA `(.L_x_1124) ;  /* 0x0000034000000947 */ /* 0x000fea0003800000 */
[----:B0-----:R-:W-:Y:S01]  /*08c0*/  IMAD.SHL.U32 R10, R42, 0x8, RZ ;  /* 0x000000082a0a7824 */ /* 0x001fe200078e00ff */
[----:B------:R-:W-:Y:S04]  /*08d0*/  BSSY B1, `(.L_x_1125) ;  /* 0x000001b000017945 */ /* 0x000fe80003800000 */
[C---:B------:R-:W-:Y:S02]  /*08e0*/  ISETP.GE.AND P0, PT, R10.reuse, c[0x0][0x16c], PT ;  /* 0x00005b000a007a0c */ /* 0x040fe40003f06270 */
[----:B------:R-:W-:-:S04]  /*08f0*/  IADD3 R0, R10, 0x80, RZ ;  /* 0x000000800a007810 */ /* 0x000fc80007ffe0ff */
[----:B------:R-:W-:-:S07]  /*0900*/  ISETP.GE.AND P2, PT, R0, c[0x0][0x16c], PT ;  /* 0x00005b0000007a0c */ /* 0x000fce0003f46270 */
[----:B------:R-:W-:Y:S05]  /*0910*/  @P0 BRA `(.L_x_1126) ;  /* 0x0000016000000947 */ /* 0x000fea0003800000 */
[----:B------:R-:W-:Y:S01]  /*0920*/  ULDC.64 UR6, c[0x0][0x180] ;  /* 0x0000600000067ab9 */ /* 0x000fe20000000a00 */
[--C-:B------:R-:W-:Y:S01]  /*0930*/  SHF.R.S32.HI R11, RZ, 0x1f, R10.reuse ;  /* 0x0000001fff0b7819 */ /* 0x100fe2000001140a */
[----:B------:R-:W-:Y:S01]  /*0940*/  UIMAD UR6, UR16, UR6, URZ ;  /* 0x00000006100672a4 */ /* 0x000fe2000f8e023f */
[----:B------:R-:W-:Y:S01]  /*0950*/  MOV R9, UR15 ;  /* 0x0000000f00097c02 */ /* 0x000fe20008000f00 */
[----:B------:R-:W-:Y:S01]  /*0960*/  ULDC.64 UR20, c[0x0][0x188] ;  /* 0x0000620000147ab9 */ /* 0x000fe20000000a00 */
[----:B------:R-:W-:Y:S01]  /*0970*/  IMAD.U32 R15, RZ, RZ, UR18 ;  /* 0x00000012ff0f7e24 */ /* 0x000fe2000f8e00ff */
[----:B------:R-:W-:Y:S01]  /*0980*/  UIMAD UR6, UR15, UR7, UR6 ;  /* 0x000000070f0672a4 */ /* 0x000fe2000f8e0206 */
[----:B------:R-:W-:Y:S01]  /*0990*/  IADD3 R13, P0, R2, 0x10, RZ ;  /* 0x00000010020d7810 */ /* 0x000fe20007f1e0ff */
[----:B------:R-:W-:-:S03]  /*09a0*/  IMAD.WIDE.U32 R8, R9, c[0x0][0x180], R10 ;  /* 0x0000600009087a25 */ /* 0x000fc600078e000a */
[----:B------:R-:W-:Y:S02]  /*09b0*/  IADD3.X R0, RZ, R3, RZ, P0, !PT ;  /* 0x00000003ff007210 */ /* 0x000fe400007fe4ff */
[----:B------:R-:W-:Y:S01]  /*09c0*/  IADD3 R9, R9, UR6, RZ ;  /* 0x0000000609097c10 */ /* 0x000fe2000fffe0ff */
[----:B------:R-:W-:Y:S02]  /*09d0*/  UIMAD UR6, UR5, UR20, URZ ;  /* 0x00000014050672a4 */ /* 0x000fe4000f8e023f */
[----:B------:R-:W-:Y:S02]  /*09e0*/  IMAD R0, R0, c[0x0][0x178], RZ ;  /* 0x00005e0000007a24 */ /* 0x000fe400078e02ff */
[----:B------:R-:W-:Y:S01]  /*09f0*/  UIMAD UR6, UR18, UR21, UR6 ;  /* 0x00000015120672a4 */ /* 0x000fe2000f8e0206 */
[----:B------:R-:W-:-:S04]  /*0a00*/  IMAD.WIDE.U32 R8, R15, c[0x0][0x188], R8 ;  /* 0x000062000f087a25 */ /* 0x000fc800078e0008 */
[----:B------:R-:W-:Y:S01]  /*0a10*/  IMAD R15, R13, c[0x0][0x17c], R0 ;  /* 0x00005f000d0f7a24 */ /* 0x000fe200078e0200 */
[----:B------:R-:W-:-:S05]  /*0a20*/  IADD3 R9, R9, UR6, RZ ;  /* 0x0000000609097c10 */ /* 0x000fca000fffe0ff */
[----:B------:R-:W-:-:S04]  /*0a30*/  IMAD.WIDE.U32 R8, R13, c[0x0][0x178], R8 ;  /* 0x00005e000d087a25 */ /* 0x000fc800078e0008 */
[----:B------:R-:W-:Y:S01]  /*0a40*/  IMAD.IADD R9, R9, 0x1, R15 ;  /* 0x0000000109097824 */ /* 0x000fe200078e020f */
[----:B------:R-:W-:-:S04]  /*0a50*/  LEA R36, P0, R8, c[0x0][0x160], 0x1 ;  /* 0x0000580008247a11 */ /* 0x000fc800078008ff */
[----:B------:R-:W-:-:S06]  /*0a60*/  LEA.HI.X R37, R8, c[0x0][0x164], R9, 0x1, P0 ;  /* 0x0000590008257a11 */ /* 0x000fcc00000f0c09 */
[----:B------:R-:W5:Y:S03]  /*0a70*/  LDG.E.128 R36, [R36.64] ;  /* 0x0000000a24247981 */ /* 0x000f66000c1e1d00 */
.L_x_1126:
[----:B------:R-:W-:Y:S05]  /*0a80*/  BSYNC B1 ;  /* 0x0000000000017941 */ /* 0x000fea0003800000 */
.L_x_1125:
[----:B------:R-:W-:Y:S05]  /*0a90*/  @P2 BRA `(.L_x_1124) ;  /* 0x0000016000002947 */ /* 0x000fea0003800000 */
[----:B------:R-:W-:Y:S01]  /*0aa0*/  ULDC.64 UR6, c[0x0][0x180] ;  /* 0x0000600000067ab9 */ /* 0x000fe20000000a00 */
[--C-:B------:R-:W-:Y:S01]  /*0ab0*/  SHF.R.S32.HI R11, RZ, 0x1f, R10.reuse ;  /* 0x0000001fff0b7819 */ /* 0x100fe2000001140a */
[----:B------:R-:W-:Y:S01]  /*0ac0*/  UIMAD UR6, UR16, UR6, URZ ;  /* 0x00000006100672a4 */ /* 0x000fe2000f8e023f */
[----:B------:R-:W-:Y:S01]  /*0ad0*/  MOV R9, UR15 ;  /* 0x0000000f00097c02 */ /* 0x000fe20008000f00 */
[----:B------:R-:W-:Y:S01]  /*0ae0*/  ULDC.64 UR20, c[0x0][0x188] ;  /* 0x0000620000147ab9 */ /* 0x000fe20000000a00 */
[----:B------:R-:W-:Y:S01]  /*0af0*/  IMAD.U32 R13, RZ, RZ, UR18 ;  /* 0x00000012ff0d7e24 */ /* 0x000fe2000f8e00ff */
[----:B------:R-:W-:Y:S02]  /*0b00*/  UIMAD UR6, UR15, UR7, UR6 ;  /* 0x000000070f0672a4 */ /* 0x000fe4000f8e0206 */
[----:B------:R-:W-:Y:S01]  /*0b10*/  IMAD.WIDE.U32 R10, R9, c[0x0][0x180], R10 ;  /* 0x00006000090a7a25 */ /* 0x000fe200078e000a */
[----:B------:R-:W-:-:S04]  /*0b20*/  IADD3 R9, P0, R2, 0x10, RZ ;  /* 0x0000001002097810 */ /* 0x000fc80007f1e0ff */
[----:B------:R-:W-:Y:S01]  /*0b30*/  IADD3 R11, R11, UR6, RZ ;  /* 0x000000060b0b7c10 */ /* 0x000fe2000fffe0ff */
[----:B------:R-:W-:Y:S01]  /*0b40*/  UIMAD UR6, UR5, UR20, URZ ;  /* 0x00000014050672a4 */ /* 0x000fe2000f8e023f */
[----:B------:R-:W-:-:S03]  /*0b50*/  IADD3.X R0, RZ, R3, RZ, P0, !PT ;  /* 0x00000003ff007210 */ /* 0x000fc600007fe4ff */
[----:B------:R-:W-:Y:S01]  /*0b60*/  UIMAD UR6, UR18, UR21, UR6 ;  /* 0x00000015120672a4 */ /* 0x000fe2000f8e0206 */
[----:B------:R-:W-:-:S04]  /*0b70*/  IMAD.WIDE.U32 R10, R13, c[0x0][0x188], R10 ;  /* 0x000062000d0a7a25 */ /* 0x000fc800078e000a */
[----:B------:R-:W-:Y:S01]  /*0b80*/  IMAD R0, R0, c[0x0][0x178], RZ ;  /* 0x00005e0000007a24 */ /* 0x000fe200078e02ff */
[----:B------:R-:W-:-:S03]  /*0b90*/  IADD3 R11, R11, UR6, RZ ;  /* 0x000000060b0b7c10 */ /* 0x000fc6000fffe0ff */
[C---:B------:R-:W-:Y:S02]  /*0ba0*/  IMAD R13, R9.reuse, c[0x0][0x17c], R0 ;  /* 0x00005f00090d7a24 */ /* 0x040fe400078e0200 */
[----:B------:R-:W-:-:S04]  /*0bb0*/  IMAD.WIDE.U32 R10, R9, c[0x0][0x178], R10 ;  /* 0x00005e00090a7a25 */ /* 0x000fc800078e000a */
[----:B------:R-:W-:Y:S01]  /*0bc0*/  IMAD.IADD R13, R11, 0x1, R13 ;  /* 0x000000010b0d7824 */ /* 0x000fe200078e020d */
[----:B------:R-:W-:-:S04]  /*0bd0*/  LEA R16, P0, R10, c[0x0][0x160], 0x1 ;  /* 0x000058000a107a11 */ /* 0x000fc800078008ff */
[----:B------:R-:W-:-:S06]  /*0be0*/  LEA.HI.X R17, R10, c[0x0][0x164], R13, 0x1, P0 ;  /* 0x000059000a117a11 */ /* 0x000fcc00000f0c0d */
[----:B------:R-:W5:Y:S03]  /*0bf0*/  LDG.E.128 R16, [R16.64+0x100] ;  /* 0x0001000a10107981 */ /* 0x000f66000c1e1d00 */
.L_x_1124:
[----:B------:R-:W-:Y:S05]  /*0c00*/  BSYNC B0 ;  /* 0x0000000000007941 */ /* 0x000fea0003800000 */
.L_x_1123:
[----:B------:R-:W-:Y:S01]  /*0c10*/  LEA.HI.SX32 R0, R21, 0x20, 0x1c ;  /* 0x0000002015007811 */ /* 0x000fe200078fe2ff */
[----:B------:R-:W-:Y:S01]  /*0c20*/  BSSY B0, `(.L_x_1127) ;  /* 0x000003d000007945 */ /* 0x000fe20003800000 */
[----:B-----5:R-:W-:Y:S01]  /*0c30*/  MOV R74, R36 ;  /* 0x00000024004a7202 */ /* 0x020fe20000000f00 */
[----:B------:R-:W-:Y:S01]  /*0c40*/  IMAD.MOV.U32 R41, RZ, RZ, R37 ;  /* 0x000000ffff297224 */ /* 0x000fe200078e0025 */
[----:B------:R-:W-:Y:S01]  /*0c50*/  ISETP.GE.AND P2, PT, R0, UR19, PT ;  /* 0x0000001300007c0c */ /* 0x000fe2000bf46270 */
[----:B------:R-:W-:Y:S01]  /*0c60*/  CS2R R32, SRZ ;  /* 0x0000000000207805 */ /* 0x000fe2000001ff00 */
[----:B------:R-:W-:Y:S01]  /*0c70*/  CS2R R34, SRZ ;  /* 0x0000000000227805 */ /* 0x000fe2000001ff00 */
[----:B------:R-:W-:Y:S01]  /*0c80*/  CS2R R8, SRZ ;  /* 0x0000000000087805 */ /* 0x000fe2000001ff00 */
[----:B0-----:R-:W-:-:S09]  /*0c90*/  CS2R R10, SRZ ;  /* 0x00000000000a7805 */ /* 0x001fd2000001ff00 */
[----:B------:R-:W-:Y:S05]  /*0ca0*/  @P2 BRA `(.L_x_1128) ;  /* 0x0000034000002947 */ /* 0x000fea0003800000 */
[----:B------:R-:W-:Y:S01]  /*0cb0*/  SHF.L.U32 R14, R42, 0x3, RZ ;  /* 0x000000032a0e7819 */ /* 0x000fe200000006ff */
[----:B------:R-:W-:Y:S03]  /*0cc0*/  BSSY B1, `(.L_x_1129) ;  /* 0x000001b000017945 */ /* 0x000fe60003800000 */
[C---:B------:R-:W-:Y:S02]  /*0cd0*/  ISETP.GE.AND P0, PT, R14.reuse, c[0x0][0x16c], PT ;  /* 0x00005b000e007a0c */ /* 0x040fe40003f06270 */
[----:B------:R-:W-:-:S04]  /*0ce0*/  IADD3 R0, R14, 0x80, RZ ;  /* 0x000000800e007810 */ /* 0x000fc80007ffe0ff */
[----:B------:R-:W-:-:S07]  /*0cf0*/  ISETP.GE.AND P3, PT, R0, c[0x0][0x16c], PT ;  /* 0x00005b0000007a0c */ /* 0x000fce0003f66270 */
[----:B------:R-:W-:Y:S05]  /*0d00*/  @P0 BRA `(.L_x_1130) ;  /* 0x0000016000000947 */ /* 0x000fea0003800000 */
[----:B------:R-:W-:Y:S01]  /*0d10*/  ULDC.64 UR6, c[0x0][0x180] ;  /* 0x0000600000067ab9 */ /* 0x000fe20000000a00 */
[--C-:B------:R-:W-:Y:S01]  /*0d20*/  SHF.R.S32.HI R15, RZ, 0x1f, R14.reuse ;  /* 0x0000001fff0f7819 */ /* 0x100fe2000001140e */
[----:B------:R-:W-:Y:S01]  /*0d30*/  UIMAD UR6, UR16, UR6, URZ ;  /* 0x00000006100672a4 */ /* 0x000fe2000f8e023f */
[----:B------:R-:W-:Y:S01]  /*0d40*/  IMAD.U32 R13, RZ, RZ, UR15 ;  /* 0x0000000fff0d7e24 */ /* 0x000fe2000f8e00ff */
[----:B------:R-:W-:Y:S01]  /*0d50*/  ULDC.64 UR20, c[0x0][0x188] ;  /* 0x0000620000147ab9 */ /* 0x000fe20000000a00 */
[----:B------:R-:W-:Y:S01]  /*0d60*/  MOV R25, UR18 ;  /* 0x0000001200197c02 */ /* 0x000fe20008000f00 */
[----:B------:R-:W-:Y:S01]  /*0d70*/  UIMAD UR6, UR15, UR7, UR6 ;  /* 0x000000070f0672a4 */ /* 0x000fe2000f8e0206 */
[----:B------:R-:W-:Y:S01]  /*0d80*/  IMAD.WIDE.U32 R12, R13, c[0x0][0x180], R14 ;  /* 0x000060000d0c7a25 */ /* 0x000fe200078e000e */
[----:B------:R-:W-:-:S04]  /*0d90*/  IADD3 R23, P0, R2, 0x20, RZ ;  /* 0x0000002002177810 */ /* 0x000fc80007f1e0ff */
[----:B------:R-:W-:Y:S01]  /*0da0*/  IADD3 R13, R13, UR6, RZ ;  /* 0x000000060d0d7c10 */ /* 0x000fe2000fffe0ff */
[----:B------:R-:W-:Y:S01]  /*0db0*/  UIMAD UR6, UR5, UR20, URZ ;  /* 0x00000014050672a4 */ /* 0x000fe2000f8e023f */
[----:B------:R-:W-:-:S03]  /*0dc0*/  IMAD.X R0, RZ, RZ, R3, P0 ;  /* 0x000000ffff007224 */ /* 0x000fc600000e0603 */
[----:B------:R-:W-:Y:S01]  /*0dd0*/  UIMAD UR6, UR18, UR21, UR6 ;  /* 0x00000015120672a4 */ /* 0x000fe2000f8e0206 */
[----:B------:R-:W-:-:S04]  /*0de0*/  IMAD.WIDE.U32 R12, R25, c[0x0][0x188], R12 ;  /* 0x00006200190c7a25 */ /* 0x000fc800078e000c */
[----:B------:R-:W-:Y:S01]  /*0df0*/  IMAD R0, R0, c[0x0][0x178], RZ ;  /* 0x00005e0000007a24 */ /* 0x000fe200078e02ff */
[----:B------:R-:W-:-:S03]  /*0e00*/  IADD3 R13, R13, UR6, RZ ;  /* 0x000000060d0d7c10 */ /* 0x000fc6000fffe0ff */
[C---:B------:R-:W-:Y:S02]  /*0e10*/  IMAD R25, R23.reuse, c[0x0][0x17c], R0 ;  /* 0x00005f0017197a24 */ /* 0x040fe400078e0200 */
[----:B------:R-:W-:-:S05]  /*0e20*/  IMAD.WIDE.U32 R12, R23, c[0x0][0x178], R12 ;  /* 0x00005e00170c7a25 */ /* 0x000fca00078e000c */
[----:B------:R-:W-:Y:S02]  /*0e30*/  IADD3 R13, R13, R25, RZ ;  /* 0x000000190d0d7210 */ /* 0x000fe40007ffe0ff */
[----:B------:R-:W-:-:S04]  /*0e40*/  LEA R32, P0, R12, c[0x0][0x160], 0x1 ;  /* 0x000058000c207a11 */ /* 0x000fc800078008ff */
[----:B------:R-:W-:-:S06]  /*0e50*/  LEA.HI.X R33, R12, c[0x0][0x164], R13, 0x1, P0 ;  /* 0x000059000c217a11 */ /* 0x000fcc00000f0c0d */
[----:B------:R-:W5:Y:S03]  /*0e60*/  LDG.E.128 R32, [R32.64] ;  /* 0x0000000a20207981 */ /* 0x000f66000c1e1d00 */
.L_x_1130:
[----:B------:R-:W-:Y:S05]  /*0e70*/  BSYNC B1 ;  /* 0x0000000000017941 */ /* 0x000fea0003800000 */
.L_x_1129:
        /* <DEDUP_REMOVED lines=22> */
[----:B------:R-:W5:Y:S03]  /*0fe0*/  LDG.E.128 R8, [R8.64+0x100] ;  /* 0x0001000a08087981 */ /* 0x000f66000c1e1d00 */
.L_x_1128:
[----:B------:R-:W-:Y:S05]  /*0ff0*/  BSYNC B0 ;  /* 0x0000000000007941 */ /* 0x000fea0003800000 */
.L_x_1127:
[--C-:B------:R-:W-:Y:S01]  /*1000*/  HADD2.F32 R0, -RZ, R4.reuse.H0_H0 ;  /* 0x20000004ff007230 */ /* 0x100fe20000004100 */
[----:B------:R-:W-:Y:S01]  /*1010*/  IMAD.SHL.U32 R28, R42, 0x8, RZ ;  /* 0x000000082a1c7824 */ /* 0x000fe200078e00ff */
[----:B------:R-:W-:Y:S01]  /*1020*/  HADD2.F32 R47, -RZ, R4.H1_H1 ;  /* 0x30000004ff2f7230 */ /* 0x000fe20000004100 */
[----:B------:R-:W-:Y:S01]  /*1030*/  LEA.HI.SX32 R4, R21, 0x30, 0x1c ;  /* 0x0000003015047811 */ /* 0x000fe200078fe2ff */
[----:B------:R-:W-:Y:S01]  /*1040*/  BSSY B0, `(.L_x_1131) ;  /* 0x0000032000007945 */ /* 0x000fe20003800000 */
[--C-:B------:R-:W-:Y:S01]  /*1050*/  HADD2.F32 R48, -RZ, R5.reuse.H0_H0 ;  /* 0x20000005ff307230 */ /* 0x100fe20000004100 */
[----:B-----5:R-:W-:Y:S01]  /*1060*/  IMAD.MOV.U32 R36, RZ, RZ, R32 ;  /* 0x000000ffff247224 */ /* 0x020fe200078e0020 */
[----:B------:R-:W-:Y:S01]  /*1070*/  ISETP.GE.AND P0, PT, R4, UR19, PT ;  /* 0x0000001304007c0c */ /* 0x000fe2000bf06270 */
[----:B------:R-:W-:Y:S01]  /*1080*/  HADD2.F32 R49, -RZ, R5.H1_H1 ;  /* 0x30000005ff317230 */ /* 0x000fe20000004100 */
[----:B------:R-:W-:Y:S01]  /*1090*/  MOV R37, R33 ;  /* 0x0000002100257202 */ /* 0x000fe20000000f00 */
[--C-:B------:R-:W-:Y:S01]  /*10a0*/  HADD2.F32 R50, -RZ, R6.reuse.H0_H0 ;  /* 0x20000006ff327230 */ /* 0x100fe20000004100 */
[----:B------:R-:W-:Y:S01]  /*10b0*/  MOV R27, UR15 ;  /* 0x0000000f001b7c02 */ /* 0x000fe20008000f00 */
[----:B------:R-:W-:Y:S01]  /*10c0*/  HADD2.F32 R52, -RZ, R6.H1_H1 ;  /* 0x30000006ff347230 */ /* 0x000fe20000004100 */
[----:B------:R-:W-:Y:S01]  /*10d0*/  CS2R R12, SRZ ;  /* 0x00000000000c7805 */ /* 0x000fe2000001ff00 */
[--C-:B------:R-:W-:Y:S01]  /*10e0*/  HADD2.F32 R51, -RZ, R7.reuse.H0_H0 ;  /* 0x20000007ff337230 */ /* 0x100fe20000004100 */
[----:B------:R-:W-:Y:S01]  /*10f0*/  CS2R R14, SRZ ;  /* 0x00000000000e7805 */ /* 0x000fe2000001ff00 */
[----:B------:R-:W-:Y:S01]  /*1100*/  HADD2.F32 R56, -RZ, R7.H1_H1 ;  /* 0x30000007ff387230 */ /* 0x000fe20000004100 */
[----:B------:R-:W-:Y:S01]  /*1110*/  CS2R R4, SRZ ;  /* 0x0000000000047805 */ /* 0x000fe2000001ff00 */
[--C-:B------:R-:W-:Y:S01]  /*1120*/  HADD2.F32 R53, -RZ, R16.reuse.H0_H0 ;  /* 0x20000010ff357230 */ /* 0x100fe20000004100 */
[----:B------:R-:W-:Y:S01]  /*1130*/  CS2R R6, SRZ ;  /* 0x0000000000067805 */ /* 0x000fe2000001ff00 */
[----:B------:R-:W-:Y:S01]  /*1140*/  HADD2.F32 R57, -RZ, R16.H1_H1 ;  /* 0x30000010ff397230 */ /* 0x000fe20000004100 */
[----:B------:R-:W-:Y:S01]  /*1150*/  SHF.R.S32.HI R29, RZ, 0x1f, R28 ;  /* 0x0000001fff1d7819 */ /* 0x000fe2000001141c */
[----:B------:R-:W-:-:S02]  /*1160*/  HADD2.F32 R58, -RZ, R17.H0_H0 ;  /* 0x20000011ff3a7230 */ /* 0x000fc40000004100 */
[----:B------:R-:W-:Y:S02]  /*1170*/  HADD2.F32 R59, -RZ, R17.H1_H1 ;  /* 0x30000011ff3b7230 */ /* 0x000fe40000004100 */
[--C-:B------:R-:W-:Y:S02]  /*1180*/  HADD2.F32 R60, -RZ, R18.reuse.H0_H0 ;  /* 0x20000012ff3c7230 */ /* 0x100fe40000004100 */
[----:B------:R-:W-:Y:S01]  /*1190*/  HADD2.F32 R62, -RZ, R18.H1_H1 ;  /* 0x30000012ff3e7230 */ /* 0x000fe20000004100 */
[----:B------:R-:W-:Y:S05]  /*11a0*/  @P0 BRA `(.L_x_1132) ;  /* 0x000001b000000947 */ /* 0x000fea0003800000 */
[----:B------:R-:W-:Y:S01]  /*11b0*/  IMAD.SHL.U32 R22, R42, 0x8, RZ ;  /* 0x000000082a167824 */ /* 0x000fe200078e00ff */
[----:B------:R-:W-:Y:S01]  /*11c0*/  ULDC.64 UR6, c[0x0][0x180] ;  /* 0x0000600000067ab9 */ /* 0x000fe20000000a00 */
[----:B------:R-:W-:Y:S01]  /*11d0*/  MOV R17, UR15 ;  /* 0x0000000f00117c02 */ /* 0x000fe20008000f00 */
[----:B------:R-:W-:Y:S01]  /*11e0*/  UIMAD UR6, UR16, UR6, URZ ;  /* 0x00000006100672a4 */ /* 0x000fe2000f8e023f */
[----:B------:R-:W-:Y:S01]  /*11f0*/  IMAD.U32 R25, RZ, RZ, UR18 ;  /* 0x00000012ff197e24 */ /* 0x000fe2000f8e00ff */
[--C-:B------:R-:W-:Y:S01]  /*1200*/  SHF.R.S32.HI R23, RZ, 0x1f, R22.reuse ;  /* 0x0000001fff177819 */ /* 0x100fe20000011416 */
[----:B------:R-:W-:Y:S01]  /*1210*/  ULDC.64 UR20, c[0x0][0x188] ;  /* 0x0000620000147ab9 */ /* 0x000fe20000000a00 */
[C---:B------:R-:W-:Y:S01]  /*1220*/  IADD3 R24, R22.reuse, 0x80, RZ ;  /* 0x0000008016187810 */ /* 0x040fe20007ffe0ff */
[----:B------:R-:W-:Y:S01]  /*1230*/  UIMAD UR6, UR15, UR7, UR6 ;  /* 0x000000070f0672a4 */ /* 0x000fe2000f8e0206 */
[----:B------:R-:W-:Y:S01]  /*1240*/  ISETP.GE.AND P4, PT, R22, c[0x0][0x16c], PT ;  /* 0x00005b0016007a0c */ /* 0x000fe20003f86270 */
[----:B------:R-:W-:Y:S01]  /*1250*/  IMAD.WIDE.U32 R16, R17, c[0x0][0x180], R22 ;  /* 0x0000600011107a25 */ /* 0x000fe200078e0016 */
[----:B------:R-:W-:-:S02]  /*1260*/  IADD3 R23, P3, R2, 0x30, RZ ;  /* 0x0000003002177810 */ /* 0x000fc40007f7e0ff */
[----:B------:R-:W-:Y:S02]  /*1270*/  ISETP.GE.AND P5, PT, R24, c[0x0][0x16c], PT ;  /* 0x00005b0018007a0c */ /* 0x000fe40003fa6270 */
        /* <DEDUP_REMOVED lines=14> */
.L_x_1132:
[----:B------:R-:W-:Y:S05]  /*1360*/  BSYNC B0 ;  /* 0x0000000000007941 */ /* 0x000fea0003800000 */
.L_x_1131:
[----:B------:R-:W-:Y:S01]  /*1370*/  ULDC.64 UR6, c[0x0][0x1a0] ;  /* 0x0000680000067ab9 */ /* 0x000fe20000000a00 */
[----:B------:R-:W-:Y:S01]  /*1380*/  IMAD.WIDE.U32 R16, R27, c[0x0][0x1a0], R28 ;  /* 0x000068001b107a25 */ /* 0x000fe200078e001c */
[----:B------:R-:W-:Y:S01]  /*1390*/  UIMAD UR6, UR16, UR6, URZ ;  /* 0x00000006100672a4 */ /* 0x000fe2000f8e023f */
[----:B------:R-:W-:Y:S01]  /*13a0*/  MOV R31, UR18 ;  /* 0x00000012001f7c02 */ /* 0x000fe20008000f00 */
[----:B------:R-:W-:Y:S01]  /*13b0*/  BSSY B0, `(.L_x_1133) ;  /* 0x0000024000007945 */ /* 0x000fe20003800000 */
[--C-:B------:R-:W-:Y:S01]  /*13c0*/  HADD2.F32 R61, -RZ, R19.reuse.H0_H0 ;  /* 0x20000013ff3d7230 */ /* 0x100fe20000004100 */
[----:B------:R-:W-:Y:S01]  /*13d0*/  UIMAD UR6, UR15, UR7, UR6 ;  /* 0x000000070f0672a4 */ /* 0x000fe2000f8e0206 */
[----:B------:R-:W-:Y:S01]  /*13e0*/  HADD2.F32 R64, -RZ, R19.H1_H1 ;  /* 0x30000013ff407230 */ /* 0x000fe20000004100 */
[----:B------:R-:W-:Y:S01]  /*13f0*/  LEA.HI.SX32 R21, R21, 0x10, 0x1c ;  /* 0x0000001015157811 */ /* 0x000fe200078fe2ff */
[--C-:B------:R-:W-:Y:S01]  /*1400*/  HADD2.F32 R63, -RZ, R8.reuse.H0_H0 ;  /* 0x20000008ff3f7230 */ /* 0x100fe20000004100 */
[----:B------:R-:W-:Y:S01]  /*1410*/  CS2R R18, SRZ ;  /* 0x0000000000127805 */ /* 0x000fe2000001ff00 */
[----:B------:R-:W-:Y:S01]  /*1420*/  HADD2.F32 R66, -RZ, R8.H1_H1 ;  /* 0x30000008ff427230 */ /* 0x000fe20000004100 */
[----:B------:R-:W-:Y:S01]  /*1430*/  IADD3 R17, R17, UR6, RZ ;  /* 0x0000000611117c10 */ /* 0x000fe2000fffe0ff */
[----:B------:R-:W-:Y:S01]  /*1440*/  ULDC.64 UR6, c[0x0][0x1a8] ;  /* 0x00006a0000067ab9 */ /* 0x000fe20000000a00 */
[--C-:B------:R-:W-:Y:S01]  /*1450*/  HADD2.F32 R65, -RZ, R9.reuse.H0_H0 ;  /* 0x20000009ff417230 */ /* 0x100fe20000004100 */
[----:B------:R-:W-:Y:S01]  /*1460*/  UIMAD UR6, UR5, UR6, URZ ;  /* 0x00000006050672a4 */ /* 0x000fe2000f8e023f */
[----:B------:R-:W-:Y:S01]  /*1470*/  HADD2.F32 R68, -RZ, R9.H1_H1 ;  /* 0x30000009ff447230 */ /* 0x000fe20000004100 */
[----:B------:R-:W-:Y:S01]  /*1480*/  IMAD.WIDE.U32 R30, R31, c[0x0][0x1a8], R16 ;  /* 0x00006a001f1e7a25 */ /* 0x000fe200078e0010 */
[--C-:B------:R-:W-:Y:S01]  /*1490*/  HADD2.F32 R67, -RZ, R10.reuse.H0_H0 ;  /* 0x2000000aff437230 */ /* 0x100fe20000004100 */
[----:B------:R-:W-:Y:S01]  /*14a0*/  UIMAD UR6, UR18, UR7, UR6 ;  /* 0x00000007120672a4 */ /* 0x000fe2000f8e0206 */
[----:B------:R-:W-:Y:S01]  /*14b0*/  HADD2.F32 R70, -RZ, R10.H1_H1 ;  /* 0x3000000aff467230 */ /* 0x000fe20000004100 */
[----:B------:R-:W-:Y:S01]  /*14c0*/  CS2R R16, SRZ ;  /* 0x0000000000107805 */ /* 0x000fe2000001ff00 */
[--C-:B------:R-:W-:Y:S01]  /*14d0*/  HADD2.F32 R69, -RZ, R11.reuse.H0_H0 ;  /* 0x2000000bff457230 */ /* 0x100fe20000004100 */
[----:B------:R-:W-:Y:S01]  /*14e0*/  CS2R R8, SRZ ;  /* 0x0000000000087805 */ /* 0x000fe2000001ff00 */
[----:B------:R-:W-:Y:S01]  /*14f0*/  HADD2.F32 R72, -RZ, R11.H1_H1 ;  /* 0x3000000bff487230 */ /* 0x000fe20000004100 */
[----:B------:R-:W-:Y:S01]  /*1500*/  IADD3 R33, R31, UR6, RZ ;  /* 0x000000061f217c10 */ /* 0x000fe2000fffe0ff */
[----:B------:R-:W-:Y:S01]  /*1510*/  CS2R R10, SRZ ;  /* 0x00000000000a7805 */ /* 0x000fe2000001ff00 */
[----:B------:R-:W-:Y:S05]  /*1520*/  @P1 BRA `(.L_x_1134) ;  /* 0x000000c000001947 */ /* 0x000fea0003800000 */
[----:B------:R-:W-:Y:S01]  /*1530*/  IMAD R25, R3, c[0x0][0x198], RZ ;  /* 0x0000660003197a24 */ /* 0x000fe200078e02ff */
[C---:B------:R-:W-:Y:S01]  /*1540*/  IADD3 R24, R28.reuse, 0x80, RZ ;  /* 0x000000801c187810 */ /* 0x040fe20007ffe0ff */
[----:B------:R-:W-:Y:S01]  /*1550*/  IMAD.MOV.U32 R32, RZ, RZ, R30 ;  /* 0x000000ffff207224 */ /* 0x000fe200078e001e */
[----:B------:R-:W-:Y:S01]  /*1560*/  ISETP.GE.AND P3, PT, R28, c[0x0][0x16c], PT ;  /* 0x00005b001c007a0c */ /* 0x000fe20003f66270 */
[----:B------:R-:W-:Y:S01]  /*1570*/  IMAD R25, R2, c[0x0][0x19c], R25 ;  /* 0x0000670002197a24 */ /* 0x000fe200078e0219 */
[----:B------:R-:W-:Y:S01]  /*1580*/  ISETP.GE.AND P4, PT, R24, c[0x0][0x16c], PT ;  /* 0x00005b0018007a0c */ /* 0x000fe20003f86270 */
[----:B0-----:R-:W-:-:S05]  /*1590*/  IMAD.WIDE.U32 R22, R2, c[0x0][0x198], R32 ;  /* 0x0000660002167a25 */ /* 0x001fca00078e0020 */
[----:B------:R-:W-:Y:S02]  /*15a0*/  IADD3 R23, R23, R25, RZ ;  /* 0x0000001917177210 */ /* 0x000fe40007ffe0ff */
[----:B------:R-:W-:-:S04]  /*15b0*/  LEA R24, P1, R22, c[0x0][0x190], 0x1 ;  /* 0x0000640016187a11 */ /* 0x000fc800078208ff */
[----:B------:R-:W-:-:S05]  /*15c0*/  LEA.HI.X R25, R22, c[0x0][0x194], R23, 0x1, P1 ;  /* 0x0000650016197a11 */ /* 0x000fca00008f0c17 */
[----:B------:R0:W5:Y:S04]  /*15d0*/  @!P3 LDG.E.128 R16, [R24.64] ;  /* 0x0000000a1810b981 */ /* 0x000168000c1e1d00 */
[----:B------:R0:W5:Y:S02]  /*15e0*/  @!P4 LDG.E.128 R8, [R24.64+0x100] ;  /* 0x0001000a1808c981 */ /* 0x000164000c1e1d00 */
.L_x_1134:
[----:B------:R-:W-:Y:S05]  /*15f0*/  BSYNC B0 ;  /* 0x0000000000007941 */ /* 0x000fea0003800000 */
.L_x_1133:
[----:B------:R-:W-:Y:S01]  /*1600*/  ISETP.GE.AND P1, PT, R21, UR19, PT ;  /* 0x0000001315007c0c */ /* 0x000fe2000bf26270 */
[----:B-----5:R-:W-:Y:S01]  /*1610*/  IMAD.MOV.U32 R71, RZ, RZ, R12 ;  /* 0x000000ffff477224 */ /* 0x020fe200078e000c */
[----:B------:R-:W-:Y:S01]  /*1620*/  HADD2.F32 R12, -RZ, R20.H1_H1 ;  /* 0x30000014ff0c7230 */ /* 0x000fe20000004100 */
[----:B------:R-:W-:Y:S01]  /*1630*/  MOV R78, R13 ;  /* 0x0000000d004e7202 */ /* 0x000fe20000000f00 */
[----:B------:R-:W-:Y:S01]  /*1640*/  HADD2.F32 R21, -RZ, R16.H1_H1 ;  /* 0x30000010ff157230 */ /* 0x000fe20000004100 */
[----:B------:R-:W-:Y:S01]  /*1650*/  BSSY B0, `(.L_x_1135) ;  /* 0x0000029000007945 */ /* 0x000fe20003800000 */
[----:B------:R-:W-:Y:S01]  /*1660*/  HADD2.F32 R20, -RZ, R20.H0_H0 ;  /* 0x20000014ff147230 */ /* 0x000fe20000004100 */
[----:B------:R-:W-:Y:S01]  /*1670*/  IMAD.MOV.U32 R75, RZ, RZ, R14 ;  /* 0x000000ffff4b7224 */ /* 0x000fe200078e000e */
[----:B------:R-:W-:Y:S01]  /*1680*/  HADD2.F32 R13, -RZ, R16.H0_H0 ;  /* 0x20000010ff0d7230 */ /* 0x000fe20000004100 */
[----:B------:R-:W-:Y:S01]  /*1690*/  FMUL.FTZ R12, R12, R21 ;  /* 0x000000150c0c7220 */ /* 0x000fe20000410000 */
[----:B------:R-:W-:Y:S01]  /*16a0*/  MOV R79, R15 ;  /* 0x0000000f004f7202 */ /* 0x000fe20000000f00 */
[----:B------:R-:W-:Y:S01]  /*16b0*/  IMAD.MOV.U32 R87, RZ, RZ, R17 ;  /* 0x000000ffff577224 */ /* 0x000fe200078e0011 */
[----:B------:R-:W-:Y:S01]  /*16c0*/  MOV R82, R18 ;  /* 0x0000001200527202 */ /* 0x000fe20000000f00 */
[----:B------:R-:W-:Y:S01]  /*16d0*/  IMAD.MOV.U32 R83, RZ, RZ, R19 ;  /* 0x000000ffff537224 */ /* 0x000fe200078e0013 */
[----:B------:R-:W-:Y:S01]  /*16e0*/  HADD2.F32 R54, -RZ, R73.H0_H0 ;  /* 0x20000049ff367230 */ /* 0x000fe20000004100 */
[----:B------:R-:W-:Y:S01]  /*16f0*/  FFMA.FTZ R55, R20, R13, R12 ;  /* 0x0000000d14377223 */ /* 0x000fe2000001000c */
[----:B------:R-:W-:Y:S01]  /*1700*/  CS2R R16, SRZ ;  /* 0x0000000000107805 */ /* 0x000fe2000001ff00 */
[----:B------:R-:W-:Y:S01]  /*1710*/  CS2R R18, SRZ ;  /* 0x0000000000127805 */ /* 0x000fe2000001ff00 */
[----:B------:R-:W-:Y:S01]  /*1720*/  CS2R R12, SRZ ;  /* 0x00000000000c7805 */ /* 0x000fe2000001ff00 */
[----:B------:R-:W-:Y:S01]  /*1730*/  CS2R R14, SRZ ;  /* 0x00000000000e7805 */ /* 0x000fe2000001ff00 */
[----:B------:R-:W-:Y:S05]  /*1740*/  @P1 BRA `(.L_x_1136) ;  /* 0x0000019000001947 */ /* 0x000fea0003800000 */
[----:B------:R-:W-:Y:S02]  /*1750*/  ISETP.GE.AND P3, PT, R28, c[0x0][0x16c], PT ;  /* 0x00005b001c007a0c */ /* 0x000fe40003f66270 */
[----:B------:R-:W-:-:S04]  /*1760*/  LEA R20, R42, 0x80, 0x3 ;  /* 0x000000802a147811 */ /* 0x000fc800078e18ff */
[----:B------:R-:W-:-:S07]  /*1770*/  ISETP.GE.AND P1, PT, R20, c[0x0][0x16c], PT ;  /* 0x00005b0014007a0c */ /* 0x000fce0003f26270 */
[C---:B0-----:R-:W-:Y:S01]  /*1780*/  @!P3 IADD3 R25, P4, R2.reuse, 0x10, RZ ;  /* 0x000000100219b810 */ /* 0x041fe20007f9e0ff */
        /* <DEDUP_REMOVED lines=12> */
[----:B------:R-:W-:-:S04]  /*1850*/  @!P1 IMAD.WIDE.U32 R22, R27, c[0x0][0x198], R22 ;  /* 0x000066001b169a25 */ /* 0x000fc800078e0016 */
[----:B------:R-:W-:Y:S01]  /*1860*/  @!P1 IMAD R27, R27, c[0x0][0x19c], R24 ;  /* 0x000067001b1b9a24 */ /* 0x000fe200078e0218 */
[----:B------:R-:W-:Y:S02]  /*1870*/  @!P3 LEA R24, P4, R20, c[0x0][0x190], 0x1 ;  /* 0x000064001418ba11 */ /* 0x000fe400078808ff */
[----:B------:R-:W-:Y:S01]  /*1880*/  @!P1 LEA R26, P5, R22, c[0x0][0x190], 0x1 ;  /* 0x00006400161a9a11 */ /* 0x000fe200078a08ff */
[----:B------:R-:W-:Y:S01]  /*1890*/  @!P1 IMAD.IADD R27, R23, 0x1, R27 ;  /* 0x00000001171b9824 */ /* 0x000fe200078e021b */
[----:B------:R-:W-:-:S04]  /*18a0*/  @!P3 LEA.HI.X R25, R20, c[0x0][0x194], R21, 0x1, P4 ;  /* 0x000065001419ba11 */ /* 0x000fc800020f0c15 */
[----:B------:R-:W-:Y:S01]  /*18b0*/  @!P1 LEA.HI.X R27, R22, c[0x0][0x194], R27, 0x1, P5 ;  /* 0x00006500161b9a11 */ /* 0x000fe200028f0c1b */
[----:B------:R0:W5:Y:S04]  /*18c0*/  @!P3 LDG.E.128 R16, [R24.64] ;  /* 0x0000000a1810b981 */ /* 0x000168000c1e1d00 */
[----:B------:R0:W5:Y:S02]  /*18d0*/  @!P1 LDG.E.128 R12, [R26.64+0x100] ;  /* 0x0001000a1a0c9981 */ /* 0x000164000c1e1d00 */
.L_x_1136:
[----:B------:R-:W-:Y:S05]  /*18e0*/  BSYNC B0 ;  /* 0x0000000000007941 */ /* 0x000fea0003800000 */
.L_x_1135:
[----:B------:R-:W-:Y:S01]  /*18f0*/  HADD2.F32 R21, -RZ, R87.H0_H0 ;  /* 0x20000057ff157230 */ /* 0x000fe20000004100 */
[----:B------:R-:W-:Y:S01]  /*1900*/  BSSY B0, `(.L_x_1137) ;  /* 0x0000024000007945 */ /* 0x000fe20003800000 */
[----:B-----5:R-:W-:Y:S01]  /*1910*/  MOV R89, R16 ;  /* 0x0000001000597202 */ /* 0x020fe20000000f00 */
[----:B------:R-:W-:Y:S01]  /*1920*/  IMAD.MOV.U32 R84, RZ, RZ, R17 ;  /* 0x000000ffff547224 */ /* 0x000fe200078e0011 */
[----:B------:R-:W-:Y:S01]  /*1930*/  MOV R85, R18 ;  /* 0x0000001200557202 */ /* 0x000fe20000000f00 */
[----:B------:R-:W-:Y:S01]  /*1940*/  IMAD.MOV.U32 R86, RZ, RZ, R19 ;  /* 0x000000ffff567224 */ /* 0x000fe200078e0013 */
[----:B0-----:R-:W-:Y:S01]  /*1950*/  CS2R R22, SRZ ;  /* 0x0000000000167805 */ /* 0x001fe2000001ff00 */
[----:B------:R-:W-:Y:S01]  /*1960*/  FFMA.FTZ R88, R54, R21, R55 ;  /* 0x0000001536587223 */ /* 0x000fe20000010037 */
[----:B------:R-:W-:Y:S01]  /*1970*/  CS2R R16, SRZ ;  /* 0x0000000000107805 */ /* 0x000fe2000001ff00 */
[----:B------:R-:W-:Y:S01]  /*1980*/  CS2R R20, SRZ ;  /* 0x0000000000147805 */ /* 0x000fe2000001ff00 */
[----:B------:R-:W-:Y:S01]  /*1990*/  CS2R R18, SRZ ;  /* 0x0000000000127805 */ /* 0x000fe2000001ff00 */
[----:B------:R-:W-:Y:S05]  /*19a0*/  @P2 BRA `(.L_x_1138) ;  /* 0x0000019000002947 */ /* 0x000fea0003800000 */
[----:B------:R-:W-:Y:S02]  /*19b0*/  ISETP.GE.AND P2, PT, R28, c[0x0][0x16c], PT ;  /* 0x00005b001c007a0c */ /* 0x000fe40003f46270 */
[----:B------:R-:W-:-:S04]  /*19c0*/  LEA R24, R42, 0x80, 0x3 ;  /* 0x000000802a187811 */ /* 0x000fc800078e18ff */
        /* <DEDUP_REMOVED lines=23> */
.L_x_1138:
[----:B------:R-:W-:Y:S05]  /*1b40*/  BSYNC B0 ;  /* 0x0000000000007941 */ /* 0x000fea0003800000 */
.L_x_1137:
        /* <DEDUP_REMOVED lines=10> */
[----:B------:R-:W-:Y:S01]  /*1bf0*/  IMAD.MOV.U32 R55, RZ, RZ, R23 ;  /* 0x000000ffff377224 */ /* 0x000fe200078e0017 */
[----:B------:R-:W-:Y:S01]  /*1c00*/  HADD2.F32 R21, -RZ, R89.H0_H0 ;  /* 0x20000059ff157230 */ /* 0x000fe20000004100 */
[----:B------:R-:W-:Y:S01]  /*1c10*/  CS2R R22, SRZ ;  /* 0x0000000000167805 */ /* 0x000fe2000001ff00 */
[----:B------:R-:W-:Y:S01]  /*1c20*/  CS2R R26, SRZ ;  /* 0x00000000001a7805 */ /* 0x000fe2000001ff00 */
[----:B------:R-:W-:Y:S01]  /*1c30*/  FFMA.FTZ R91, R73, R24, R88 ;  /* 0x00000018495b7223 */ /* 0x000fe20000010058 */
[----:B------:R-:W-:Y:S01]  /*1c40*/  HADD2.F32 R88, -RZ, R41.H0_H0 ;  /* 0x20000029ff587230 */ /* 0x000fe20000004100 */
[----:B------:R-:W-:Y:S01]  /*1c50*/  FFMA.FTZ R92, R74, R21, R20 ;  /* 0x000000154a5c7223 */ /* 0x000fe20000010014 */
[----:B------:R-:W-:Y:S01]  /*1c60*/  HADD2.F32 R74, -RZ, R40.H0_H0 ;  /* 0x20000028ff4a7230 */ /* 0x000fe20000004100 */
[----:B------:R-:W-:Y:S01]  /*1c70*/  CS2R R20, SRZ ;  /* 0x0000000000147805 */ /* 0x000fe2000001ff00 */
[----:B------:R-:W-:Y:S01]  /*1c80*/  CS2R R24, SRZ ;  /* 0x0000000000187805 */ /* 0x000fe2000001ff00 */
[----:B------:R-:W-:-:S02]  /*1c90*/  HADD2.F32 R73, -RZ, R36.H1_H1 ;  /* 0x30000024ff497230 */ /* 0x000fc40000004100 */
[----:B------:R-:W-:Y:S02]  /*1ca0*/  HADD2.F32 R89, -RZ, R82.H0_H0 ;  /* 0x20000052ff597230 */ /* 0x000fe40000004100 */
[----:B------:R-:W-:Y:S02]  /*1cb0*/  HADD2.F32 R87, -RZ, R84.H0_H0 ;  /* 0x20000054ff577230 */ /* 0x000fe40000004100 */
[----:B------:R-:W-:Y:S01]  /*1cc0*/  HADD2.F32 R90, -RZ, R81.H1_H1 ;  /* 0x30000051ff5a7230 */ /* 0x000fe20000004100 */
[----:B------:R-:W-:Y:S05]  /*1cd0*/  @P0 BRA `(.L_x_1140) ;  /* 0x000000f000000947 */ /* 0x000fea0003800000 */
[----:B------:R-:W-:Y:S01]  /*1ce0*/  IADD3 R31, P0, R2, 0x30, RZ ;  /* 0x00000030021f7810 */ /* 0x000fe20007f1e0ff */
[----:B------:R-:W-:Y:S01]  /*1cf0*/  IMAD.MOV.U32 R2, RZ, RZ, R30 ;  /* 0x000000ffff027224 */ /* 0x000fe200078e001e */
[----:B------:R-:W-:Y:S02]  /*1d00*/  LEA R30, R42, 0x80, 0x3 ;  /* 0x000000802a1e7811 */ /* 0x000fe400078e18ff */
[----:B------:R-:W-:Y:S02]  /*1d10*/  IADD3.X R29, RZ, R3, RZ, P0, !PT ;  /* 0x00000003ff1d7210 */ /* 0x000fe400007fe4ff */
        /* <DEDUP_REMOVED lines=11> */
.L_x_1140:
[----:B------:R-:W-:Y:S05]  /*1dd0*/  BSYNC B0 ;  /* 0x0000000000007941 */ /* 0x000fea0003800000 */
.L_x_1139:
[----:B------:R-:W-:Y:S01]  /*1de0*/  HADD2.F32 R36, -RZ, R36.H0_H0 ;  /* 0x20000024ff247230 */ /* 0x000fe20000004100 */
[----:B------:R-:W-:Y:S01]  /*1df0*/  FMUL.FTZ R90, R73, R90 ;  /* 0x0000005a495a7220 */ /* 0x000fe20000410000 */
[----:B------:R-:W-:Y:S01]  /*1e00*/  HADD2.F32 R81, -RZ, R81.H0_H0 ;  /* 0x20000051ff517230 */ /* 0x000fe20000004100 */
[----:B------:R-:W-:Y:S01]  /*1e10*/  FFMA.FTZ R2, R74, R89, R91 ;  /* 0x000000594a027223 */ /* 0x000fe2000001005b */
[----:B------:R-:W-:Y:S01]  /*1e20*/  HADD2.F32 R89, -RZ, R37.H0_H0 ;  /* 0x20000025ff597230 */ /* 0x000fe20000004100 */
[----:B------:R-:W-:Y:S01]  /*1e30*/  FFMA.FTZ R88, R88, R87, R92 ;  /* 0x0000005758587223 */ /* 0x000fe2000001005c */
[----:B------:R-:W-:Y:S01]  /*1e40*/  HADD2.F32 R93, -RZ, R84.H1_H1 ;  /* 0x30000054ff5d7230 */ /* 0x000fe20000004100 */
[----:B------:R-:W-:Y:S01]  /*1e50*/  FFMA.FTZ R91, R36, R81, R90 ;  /* 0x00000051245b7223 */ /* 0x000fe2000001005a */
[--C-:B------:R-:W-:Y:S01]  /*1e60*/  HADD2.F32 R90, -RZ, R80.reuse.H0_H0 ;  /* 0x20000050ff5a7230 */ /* 0x100fe20000004100 */
[----:B------:R-:W-:Y:S01]  /*1e70*/  ISETP.NE.AND P0, PT, R42, RZ, PT ;  /* 0x000000ff2a00720c */ /* 0x000fe20003f05270 */
[----:B------:R-:W-:Y:S01]  /*1e80*/  HADD2.F32 R95, -RZ, R80.H1_H1 ;  /* 0x30000050ff5f7230 */ /* 0x000fe20000004100 */
[----:B------:R-:W-:Y:S01]  /*1e90*/  BSSY B0, `(.L_x_1141) ;  /* 0x00000c7000007945 */ /* 0x000fe20003800000 */
[----:B-----5:R-:W-:Y:S01]  /*1ea0*/  HADD2.F32 R92, -RZ, R20.H1_H1 ;  /* 0x30000014ff5c7230 */ /* 0x020fe20000004100 */
[----:B------:R-:W-:Y:S01]  /*1eb0*/  FFMA.FTZ R94, R89, R90, R91 ;  /* 0x0000005a595e7223 */ /* 0x000fe2000001005b */
[----:B------:R-:W-:-:S02]  /*1ec0*/  HADD2.F32 R91, -RZ, R41.H1_H1 ;  /* 0x30000029ff5b7230 */ /* 0x000fc40000004100 */
[----:B------:R-:W-:Y:S02]  /*1ed0*/  HADD2.F32 R90, -RZ, R37.H1_H1 ;  /* 0x30000025ff5a7230 */ /* 0x000fe40000004100 */
[----:B------:R-:W-:Y:S01]  /*1ee0*/  HADD2.F32 R89, -RZ, R71.H1_H1 ;  /* 0x30000047ff597230 */ /* 0x000fe20000004100 */
[----:B------:R-:W-:Y:S01]  /*1ef0*/  FFMA.FTZ R98, R91, R93, R88 ;  /* 0x0000005d5b627223 */ /* 0x000fe20000010058 */
[----:B------:R-:W-:Y:S01]  /*1f00*/  HADD2.F32 R93, -RZ, R38.H0_H0 ;  /* 0x20000026ff5d7230 */ /* 0x000fe20000004100 */
[----:B------:R-:W-:Y:S01]  /*1f10*/  FFMA.FTZ R99, R90, R95, R94 ;  /* 0x0000005f5a637223 */ /* 0x000fe2000001005e */
[----:B------:R-:W-:Y:S01]  /*1f20*/  HADD2.F32 R96, -RZ, R85.H0_H0 ;  /* 0x20000055ff607230 */ /* 0x000fe20000004100 */
[----:B------:R-:W-:Y:S01]  /*1f30*/  FMUL.FTZ R100, R89, R92 ;  /* 0x0000005c59647220 */ /* 0x000fe20000410000 */
[----:B------:R-:W-:Y:S02]  /*1f40*/  HADD2.F32 R92, -RZ, R71.H0_H0 ;  /* 0x20000047ff5c7230 */ /* 0x000fe40000004100 */
[----:B------:R-:W-:Y:S01]  /*1f50*/  HADD2.F32 R95, -RZ, R20.H0_H0 ;  /* 0x20000014ff5f7230 */ /* 0x000fe20000004100 */
[----:B------:R-:W-:Y:S01]  /*1f60*/  FFMA.FTZ R96, R93, R96, R98 ;  /* 0x000000605d607223 */ /* 0x000fe20000010062 */
[----:B------:R-:W-:-:S02]  /*1f70*/  HADD2.F32 R90, -RZ, R26.H0_H0 ;  /* 0x2000001aff5a7230 */ /* 0x000fc40000004100 */
[----:B------:R-:W-:Y:S01]  /*1f80*/  HADD2.F32 R91, -RZ, R26.H1_H1 ;  /* 0x3000001aff5b7230 */ /* 0x000fe20000004100 */
[----:B------:R-:W-:Y:S01]  /*1f90*/  FFMA.FTZ R92, R92, R95, R100 ;  /* 0x0000005f5c5c7223 */ /* 0x000fe20000010064 */
[----:B------:R-:W-:Y:S02]  /*1fa0*/  HADD2.F32 R26, -RZ, R78.H0_H0 ;  /* 0x2000004eff1a7230 */ /* 0x000fe40000004100 */
[----:B------:R-:W-:Y:S02]  /*1fb0*/  HADD2.F32 R93, -RZ, R21.H0_H0 ;  /* 0x20000015ff5d7230 */ /* 0x000fe40000004100 */
[--C-:B------:R-:W-:Y:S02]  /*1fc0*/  HADD2.F32 R89, -RZ, R27.reuse.H0_H0 ;  /* 0x2000001bff597230 */ /* 0x100fe40000004100 */
[----:B------:R-:W-:Y:S01]  /*1fd0*/  HADD2.F32 R20, -RZ, R27.H1_H1 ;  /* 0x3000001bff147230 */ /* 0x000fe20000004100 */
[----:B------:R-:W-:Y:S01]  /*1fe0*/  FFMA.FTZ R26, R26, R93, R92 ;  /* 0x0000005d1a1a7223 */ /* 0x000fe2000001005c */
[----:B------:R-:W-:-:S02]  /*1ff0*/  HADD2.F32 R94, -RZ, R34.H0_H0 ;  /* 0x20000022ff5e7230 */ /* 0x000fc40000004100 */
[----:B------:R-:W-:Y:S02]  /*2000*/  HADD2.F32 R97, -RZ, R54.H0_H0 ;  /* 0x20000036ff617230 */ /* 0x000fe40000004100 */
[----:B------:R-:W-:Y:S02]  /*2010*/  HADD2.F32 R27, -RZ, R40.H1_H1 ;  /* 0x30000028ff1b7230 */ /* 0x000fe40000004100 */
[----:B------:R-:W-:Y:S01]  /*2020*/  HADD2.F32 R38, -RZ, R38.H1_H1 ;  /* 0x30000026ff267230 */ /* 0x000fe20000004100 */
[----:B------:R-:W-:Y:S01]  /*2030*/  FFMA.FTZ R94, R94, R97, R99 ;  /* 0x000000615e5e7223 */ /* 0x000fe20000010063 */
[----:B------:R-:W-:Y:S02]  /*2040*/  HADD2.F32 R82, -RZ, R82.H1_H1 ;  /* 0x30000052ff527230 */ /* 0x000fe40000004100 */
[----:B------:R-:W-:Y:S02]  /*2050*/  HADD2.F32 R85, -RZ, R85.H1_H1 ;  /* 0x30000055ff557230 */ /* 0x000fe40000004100 */
[----:B------:R-:W-:Y:S01]  /*2060*/  HADD2.F32 R78, -RZ, R78.H1_H1 ;  /* 0x3000004eff4e7230 */ /* 0x000fe20000004100 */
[----:B------:R-:W-:Y:S01]  /*2070*/  FFMA.FTZ R82, R27, R82, R2 ;  /* 0x000000521b527223 */ /* 0x000fe20000010002 */
        /* <DEDUP_REMOVED lines=8> */
[----:B------:R-:W-:Y:S02]  /*2100*/  HADD2.F32 R21, -RZ, R43.H0_H0 ;  /* 0x2000002bff157230 */ /* 0x000fe40000004100 */
[----:B------:R-:W-:Y:S01]  /*2110*/  HADD2.F32 R75, -RZ, R75.H1_H1 ;  /* 0x3000004bff4b7230 */ /* 0x000fe20000004100 */
[----:B------:R-:W-:Y:S01]  /*2120*/  FFMA.FTZ R2, R2, R85, R78 ;  /* 0x0000005502027223 */ /* 0x000fe2000001004e */
[----:B------:R-:W-:-:S02]  /*2130*/  HADD2.F32 R34, -RZ, R83.H0_H0 ;  /* 0x20000053ff227230 */ /* 0x000fc40000004100 */
[----:B------:R-:W-:Y:S02]  /*2140*/  HADD2.F32 R22, -RZ, R22.H1_H1 ;  /* 0x30000016ff167230 */ /* 0x000fe40000004100 */
[----:B------:R-:W-:Y:S01]  /*2150*/  HADD2.F32 R26, -RZ, R39.H0_H0 ;  /* 0x20000027ff1a7230 */ /* 0x000fe20000004100 */
[----:B------:R-:W-:Y:S01]  /*2160*/  FFMA.FTZ R82, R21, R34, R82 ;  /* 0x0000002215527223 */ /* 0x000fe20000010052 */
[----:B------:R-:W-:Y:S01]  /*2170*/  HADD2.F32 R93, -RZ, R86.H0_H0 ;  /* 0x20000056ff5d7230 */ /* 0x000fe20000004100 */
[----:B------:R-:W-:Y:S01]  /*2180*/  FFMA.FTZ R75, R75, R22, R2 ;  /* 0x000000164b4b7223 */ /* 0x000fe20000010002 */
[----:B------:R-:W-:Y:S02]  /*2190*/  HADD2.F32 R27, -RZ, R35.H0_H0 ;  /* 0x20000023ff1b7230 */ /* 0x000fe40000004100 */
        /* <DEDUP_REMOVED lines=9> */
[----:B------:R-:W-:Y:S02]  /*2230*/  HADD2.F32 R79, -RZ, R79.H1_H1 ;  /* 0x3000004fff4f7230 */ /* 0x000fe40000004100 */
[----:B------:R-:W-:-:S02]  /*2240*/  HADD2.F32 R22, -RZ, R83.H1_H1 ;  /* 0x30000053ff167230 */ /* 0x000fc40000004100 */
        /* <DEDUP_REMOVED lines=20> */
[----:B------:R-:W-:Y:S01]  /*2390*/  HADD2.F32 R41, -RZ, R4.H1_H1 ;  /* 0x30000004ff297230 */ /* 0x000fe20000004100 */
[----:B------:R-:W-:Y:S01]  /*23a0*/  FFMA.FTZ R12, R57, R12, R30 ;  /* 0x0000000c390c7223 */ /* 0x000fe2000001001e */
[----:B------:R-:W-:Y:S01]  /*23b0*/  HADD2.F32 R24, -RZ, R24.H1_H1 ;  /* 0x30000018ff187230 */ /* 0x000fe20000004100 */
[----:B------:R-:W-:Y:S01]  /*23c0*/  FFMA.FTZ R26, R66, R81, R26 ;  /* 0x00000051421a7223 */ /* 0x000fe2000001001a */
[----:B0-----:R-:W-:Y:S02]  /*23d0*/  HADD2.F32 R29, -RZ, R9.H0_H0 ;  /* 0x20000009ff1d7230 */ /* 0x001fe40000004100 */
        /* <DEDUP_REMOVED lines=71> */
[----:B-1----:R-:W-:Y:S02]  /*2850*/  FADD.FTZ R7, R6, R7 ;  /* 0x0000000706077221 */ /* 0x002fe40000010000 */
        /* <DEDUP_REMOVED lines=11> */
[----:B------:R-:W-:Y:S01]  /*2910*/  USHF.R.S32.HI UR7, URZ, 0x1f, UR4 ;  /* 0x0000001f3f077899 */ /* 0x000fe20008011404 */
[C---:B------:R-:W-:Y:S01]  /*2920*/  IADD3 R5, R45.reuse, 0x20, RZ ;  /* 0x000000202d057810 */ /* 0x040fe20007ffe0ff */
[----:B------:R-:W-:Y:S01]  /*2930*/  UIADD3 UR6, UP0, UR17, UR4, URZ ;  /* 0x0000000411067290 */ /* 0x000fe2000ff1e03f */
[C---:B------:R-:W-:Y:S01]  /*2940*/  IADD3 R7, R45.reuse, 0x30, RZ ;  /* 0x000000302d077810 */ /* 0x040fe20007ffe0ff */
[----:B------:R-:W-:Y:S01]  /*2950*/  ULDC.64 UR20, c[0x0][0x1c8] ;  /* 0x0000720000147ab9 */ /* 0x000fe20000000a00 */
[----:B------:R-:W-:Y:S01]  /*2960*/  ISETP.GE.AND P2, PT, R76, UR19, PT ;  /* 0x000000134c007c0c */ /* 0x000fe2000bf46270 */
[----:B------:R-:W-:Y:S01]  /*2970*/  ULEA.HI.X.SX32 UR7, UR17, UR7, 0x1, UP0 ;  /* 0x0000000711077291 */ /* 0x000fe200080f0e3f */
        /* <DEDUP_REMOVED lines=20> */
[----:B------:R0:W-:Y:S04]  /*2ac0*/  STG.E [R2.64], R5 ;  /* 0x0000000502007986 */ /* 0x0001e8000c10190a */
[----:B------:R0:W-:Y:S04]  /*2ad0*/  STG.E [R2.64+0x40], R7 ;  /* 0x0000400702007986 */ /* 0x0001e8000c10190a */
[----:B------:R0:W-:Y:S04]  /*2ae0*/  STG.E [R2.64+0x80], R9 ;  /* 0x0000800902007986 */ /* 0x0001e8000c10190a */
[----:B------:R0:W-:Y:S02]  /*2af0*/  STG.E [R2.64+0xc0], R11 ;  /* 0x0000c00b02007986 */ /* 0x0001e4000c10190a */
.L_x_1142:
[----:B------:R-:W-:Y:S05]  /*2b00*/  BSYNC B0 ;  /* 0x0000000000007941 */ /* 0x000fea0003800000 */
.L_x_1141:
[----:B------:R-:W-:Y:S01]  /*2b10*/  UIADD3 UR8, UR8, 0x3f, URZ ;  /* 0x0000003f08087890 */ /* 0x000fe2000fffe03f */
[----:B------:R-:W-:Y:S03]  /*2b20*/  BSSY B0, `(.L_x_1143) ;  /* 0x0000022000007945 */ /* 0x000fe60003800000 */
[----:B------:R-:W-:-:S02]  /*2b30*/  USHF.R.S32.HI UR6, URZ, 0x1f, UR8 ;  /* 0x0000001f3f067899 */ /* 0x000fc40008011408 */
[----:B------:R-:W-:Y:S02]  /*2b40*/  UIMAD UR7, UR14, -0x40, UR8 ;  /* 0xffffffc00e0778a4 */ /* 0x000fe4000f8e0208 */
[----:B------:R-:W-:-:S04]  /*2b50*/  ULEA.HI UR6, UR6, UR8, URZ, 0x6 ;  /* 0x0000000806067291 */ /* 0x000fc8000f8f303f */
[----:B------:R-:W-:-:S04]  /*2b60*/  ULOP3.LUT UR6, UR6, 0xffffffc0, URZ, 0xc0, !UPT ;  /* 0xffffffc006067892 */ /* 0x000fc8000f8ec03f */
[----:B------:R-:W-:-:S06]  /*2b70*/  UIADD3 UR6, UR7, UR6, -UR8 ;  /* 0x0000000607067290 */ /* 0x000fcc000fffe808 */
[----:B------:R-:W-:-:S04]  /*2b80*/  ISETP.GE.AND P0, PT, R46, UR6, PT ;  /* 0x000000062e007c0c */ /* 0x000fc8000bf06270 */
[----:B------:R-:W-:-:S13]  /*2b90*/  ISETP.GT.OR P0, PT, R46, 0x3f, P0 ;  /* 0x0000003f2e00780c */ /* 0x000fda0000704670 */
[----:B------:R-:W-:Y:S05]  /*2ba0*/  @P0 BRA `(.L_x_1144) ;  /* 0x0000019000000947 */ /* 0x000fea0003800000 */
[----:B------:R-:W-:Y:S01]  /*2bb0*/  USHF.R.S32.HI UR6, URZ, 0x1f, UR17 ;  /* 0x0000001f3f067899 */ /* 0x000fe20008011411 */
[----:B0-----:R-:W-:Y:S01]  /*2bc0*/  IMAD.U32 R3, RZ, RZ, UR4 ;  /* 0x00000004ff037e24 */ /* 0x001fe2000f8e00ff */
[----:B------:R-:W-:Y:S01]  /*2bd0*/  USHF.R.S32.HI UR8, URZ, 0x1f, UR4 ;  /* 0x0000001f3f087899 */ /* 0x000fe20008011404 */
[--C-:B------:R-:W-:Y:S01]  /*2be0*/  SHF.R.S32.HI R0, RZ, 0x1f, R46.reuse ;  /* 0x0000001fff007819 */ /* 0x100fe2000001142e */
[----:B------:R-:W-:Y:S02]  /*2bf0*/  IMAD.U32 R5, RZ, RZ, UR15 ;  /* 0x0000000fff057e24 */ /* 0x000fe4000f8e00ff */
[----:B------:R-:W-:Y:S02]  /*2c00*/  IADD3 R2, P0, P1, R3, UR17, R46 ;  /* 0x0000001103027c10 */ /* 0x000fe4000f91e02e */
[----:B------:R-:W-:Y:S01]  /*2c10*/  MOV R3, UR6 ;  /* 0x0000000600037c02 */ /* 0x000fe20008000f00 */
[----:B------:R-:W-:Y:S02]  /*2c20*/  ULDC.64 UR6, c[0x0][0x1f8] ;  /* 0x00007e0000067ab9 */ /* 0x000fe40000000a00 */
[----:B------:R-:W-:Y:S01]  /*2c30*/  UIMAD UR6, UR16, UR6, URZ ;  /* 0x00000006100672a4 */ /* 0x000fe2000f8e023f */
[----:B------:R-:W-:Y:S01]  /*2c40*/  IADD3.X R3, R3, UR8, R0, P0, P1 ;  /* 0x0000000803037c10 */ /* 0x000fe200087e2400 */
[----:B------:R-:W-:Y:S01]  /*2c50*/  ULDC.64 UR8, c[0x0][0x200] ;  /* 0x0000800000087ab9 */ /* 0x000fe20000000a00 */
[C---:B------:R-:W-:Y:S01]  /*2c60*/  FMUL.FTZ R0, R77.reuse, 1.4426950216293334961 ;  /* 0x3fb8aa3b4d007820 */ /* 0x040fe20000410000 */
[----:B------:R-:W-:Y:S01]  /*2c70*/  UIMAD UR6, UR15, UR7, UR6 ;  /* 0x000000070f0672a4 */ /* 0x000fe2000f8e0206 */
[----:B------:R-:W-:Y:S01]  /*2c80*/  FSETP.NEU.FTZ.AND P0, PT, R77, -INF , PT ;  /* 0xff8000004d00780b */ /* 0x000fe20003f1d000 */
        /* <DEDUP_REMOVED lines=11> */
.L_x_1144:
[----:B------:R-:W-:Y:S05]  /*2d40*/  BSYNC B0 ;  /* 0x0000000000007941 */ /* 0x000fea0003800000 */
.L_x_1143:
[----:B------:R-:W-:Y:S01]  /*2d50*/  USHF.L.U32 UR7, UR14, 0xe, URZ ;  /* 0x0000000e0e077899 */ /* 0x000fe2000800063f */
[----:B------:R-:W-:Y:S01]  /*2d60*/  IMAD.SHL.U32 R0, R46, 0x4, RZ ;  /* 0x000000042e007824 */ /* 0x000fe200078e00ff */
[----:B------:R-:W-:Y:S01]  /*2d70*/  USHF.L.U32 UR6, UR4, 0x8, URZ ;  /* 0x0000000804067899 */ /* 0x000fe2000800063f */
[----:B0-----:R-:W-:Y:S01]  /*2d80*/  MOV R5, UR15 ;  /* 0x0000000f00057c02 */ /* 0x001fe20008000f00 */
[----:B------:R-:W-:Y:S02]  /*2d90*/  USHF.R.S32.HI UR9, URZ, 0x1f, UR7 ;  /* 0x0000001f3f097899 */ /* 0x000fe40008011407 */
[----:B------:R-:W-:Y:S01]  /*2da0*/  MOV R3, UR7 ;  /* 0x0000000700037c02 */ /* 0x000fe20008000f00 */
[----:B------:R-:W-:-:S03]  /*2db0*/  USHF.R.S32.HI UR8, URZ, 0x1f, UR6 ;  /* 0x0000001f3f087899 */ /* 0x000fc60008011406 */
[----:B------:R-:W-:Y:S01]  /*2dc0*/  IADD3 R2, P0, P1, R0, UR6, R3 ;  /* 0x0000000600027c10 */ /* 0x000fe2000f91e003 */
[----:B------:R-:W-:Y:S01]  /*2dd0*/  IMAD.U32 R3, RZ, RZ, UR9 ;  /* 0x00000009ff037e24 */ /* 0x000fe2000f8e00ff */
[----:B------:R-:W-:Y:S01]  /*2de0*/  SHF.R.S32.HI R0, RZ, 0x1f, R0 ;  /* 0x0000001fff007819 */ /* 0x000fe20000011400 */
[----:B------:R-:W-:Y:S02]  /*2df0*/  ULDC.64 UR6, c[0x0][0x220] ;  /* 0x0000880000067ab9 */ /* 0x000fe40000000a00 */
[----:B------:R-:W-:Y:S01]  /*2e00*/  UIMAD UR6, UR16, UR6, URZ ;  /* 0x00000006100672a4 */ /* 0x000fe2000f8e023f */
[----:B------:R-:W-:Y:S01]  /*2e10*/  IADD3.X R3, R0, UR8, R3, P0, P1 ;  /* 0x0000000800037c10 */ /* 0x000fe200087e2403 */
[----:B------:R-:W-:Y:S01]  /*2e20*/  ULDC.64 UR8, c[0x0][0x228] ;  /* 0x00008a0000087ab9 */ /* 0x000fe20000000a00 */
[----:B------:R-:W-:Y:S01]  /*2e30*/  ISETP.NE.U32.AND P0, PT, RZ, c[0x0][0x238], PT ;  /* 0x00008e00ff007a0c */ /* 0x000fe20003f05070 */
[----:B------:R-:W-:Y:S02]  /*2e40*/  UIMAD UR6, UR15, UR7, UR6 ;  /* 0x000000070f0672a4 */ /* 0x000fe4000f8e0206 */
[----:B------:R-:W-:Y:S01]  /*2e50*/  IMAD.WIDE.U32 R2, R5, c[0x0][0x220], R2 ;  /* 0x0000880005027a25 */ /* 0x000fe200078e0002 */
[----:B------:R-:W-:Y:S01]  /*2e60*/  UIMAD UR7, UR5, UR8, URZ ;  /* 0x00000008050772a4 */ /* 0x000fe2000f8e023f */
[----:B------:R-:W-:-:S02]  /*2e70*/  ISETP.NE.AND.EX P0, PT, RZ, c[0x0][0x23c], PT, P0 ;  /* 0x00008f00ff007a0c */ /* 0x000fc40003f05300 */
        /* <DEDUP_REMOVED lines=28> */
[----:B------:R-:W-:-:S03]  /*3040*/  UIMAD UR6, UR4, UR6, UR15 ;  /* 0x00000006040672a4 */ /* 0x000fc6000f8e020f */
[----:B------:R-:W-:Y:S02]  /*3050*/  ULDC.64 UR4, c[0x0][0x238] ;  /* 0x00008e0000047ab9 */ /* 0x000fe40000000a00 */
[----:B------:R-:W-:-:S06]  /*3060*/  UIMAD.WIDE UR4, UR6, UR13, UR4 ;  /* 0x0000000d060472a5 */ /* 0x000fcc000f8e0204 */
[----:B------:R-:W-:Y:S02]  /*3070*/  MOV R2, UR4 ;  /* 0x0000000400027c02 */ /* 0x000fe40008000f00 */
[----:B------:R-:W-:-:S05]  /*3080*/  MOV R3, UR5 ;  /* 0x0000000500037c02 */ /* 0x000fca0008000f00 */
[----:B------:R-:W-:Y:S01]  /*3090*/  STG.E [R2.64], RZ ;  /* 0x000000ff02007986 */ /* 0x000fe2000c10190a */
[----:B------:R-:W-:Y:S05]  /*30a0*/  EXIT ;  /* 0x000000000000794d */ /* 0x000fea0003800000 */
.L_x_1145:
        /* <DEDUP_REMOVED lines=13> */
.L_x_1175:


//--------------------- .nv.shared._ZN7cutlass13device_kernelIN5flash19enable_sm80_to_sm89INS1_16FlashAttnBwdSm80INS1_25CollectiveMainloopBwdSm80ILi1ELi1EN4cute5tupleIJNS5_1CILi32EEENS7_ILi64EEENS7_ILi256EEEEEENS_6half_tEfNS_4arch4Sm80ELb0ELb0ELb1ELb0ELb0ELb0ELb0ELb0ELi2ELi2ELi2ELi1ELb1EEENS1_21CollectiveEpilogueBwdISB_SC_SE_Li256ELb0ELb0ELi4EEENS1_19SingleTileSchedulerILb0ELb0ELb0ELi64EEEEEEEEEvNT_6ParamsE --------------------------
	.section	.nv.shared._ZN7cutlass13device_kernelIN5flash19enable_sm80_to_sm89INS1_16FlashAttnBwdSm80INS1_25CollectiveMainloopBwdSm80ILi1ELi1EN4cute5tupleIJNS5_1CILi32EEENS7_ILi64EEENS7_ILi256EEEEEENS_6half_tEfNS_4arch4Sm80ELb0ELb0ELb1ELb0ELb0ELb0ELb0ELb0ELi2ELi2ELi2ELi1ELb1EEENS1_21CollectiveEpilogueBwdISB_SC_SE_Li256ELb0ELb0ELi4EEENS1_19SingleTileSchedulerILb0ELb0ELb0ELi64EEEEEEEEEvNT_6ParamsE,"aw",@nobits
	.sectionflags	@""
	.align	16


//--------------------- .nv.global                --------------------------
	.section	.nv.global,"aw",@nobits
.nv.global:
	.type		_ZN74_INTERNAL_47d7184e_38_flash_bwd_hdim256_fp16_softcap_sm80_cu_8e232a79_30204cute1_E,@object
	.size		_ZN74_INTERNAL_47d7184e_38_flash_bwd_hdim256_fp16_softcap_sm80_cu_8e232a79_30204cute1_E,(_ZN74_INTERNAL_47d7184e_38_flash_bwd_hdim256_fp16_softcap_sm80_cu_8e232a79_30204cuda3std3__45__cpo6cbeginE - _ZN74_INTERNAL_47d7184e_38_flash_bwd_hdim256_fp16_softcap_sm80_cu_8e232a79_30204cute1_E)
_ZN74_INTERNAL_47d7184e_38_flash_bwd_hdim256_fp16_softcap_sm80_cu_8e232a79_30204cute1_E:
	.zero		1
	.type		_ZN74_INTERNAL_47d7184e_38_flash_bwd_hdim256_fp16_softcap_sm80_cu_8e232a79_30204cuda3std3__45__cpo6cbeginE,@object
	.size		_ZN74_INTERNAL_47d7184e_38_flash_bwd_hdim256_fp16_softcap_sm80_cu_8e232a79_30204cuda3std3__45__cpo6cbeginE,(_ZN74_INTERNAL_47d7184e_38_flash_bwd_hdim256_fp16_softcap_sm80_cu_8e232a79_30204cuda3std3__48in_placeE - _ZN74_INTERNAL_47d7184e_38_flash_bwd_hdim256_fp16_softcap_sm80_cu_8e232a79_30204cuda3std3__45__cpo6cbeginE)
_ZN74_INTERNAL_47d7184e_38_flash_bwd_hdim256_fp16_softcap_sm80_cu_8e232a79_30204cuda3std3__45__cpo6cbeginE:
	.zero		1
	.type		_ZN74_INTERNAL_47d7184e_38_flash_bwd_hdim256_fp16_softcap_sm80_cu_8e232a79_30204cuda3std3__48in_placeE,@object
	.size		_ZN74_INTERNAL_47d7184e_38_flash_bwd_hdim256_fp16_softcap_sm80_cu_8e232a79_30204cuda3std3__48in_placeE,(_ZN74_INTERNAL_47d7184e_38_flash_bwd_hdim256_fp16_softcap_sm80_cu_8e232a79_30204cuda3std6ranges3__45__cpo9iter_moveE - _ZN74_INTERNAL_47d7184e_38_flash_bwd_hdim256_fp16_softcap_sm80_cu_8e232a79_30204cuda3std3__48in_placeE)
_ZN74_INTERNAL_47d7184e_38_flash_bwd_hdim256_fp16_softcap_sm80_cu_8e232a79_30204cuda3std3__48in_placeE:
	.zero		1
	.type		_ZN74_INTERNAL_47d7184e_38_flash_bwd_hdim256_fp16_softcap_sm80_cu_8e232a79_30204cuda3std6ranges3__45__cpo9iter_moveE,@object
	.size		_ZN74_INTERNAL_47d7184e_38_flash_bwd_hdim256_fp16_softcap_sm80_cu_8e232a79_30204cuda3std6ranges3__45__cpo9iter_moveE,(_ZN74_INTERNAL_47d7184e_38_flash_bwd_hdim256_fp16_softcap_sm80_cu_8e232a79_30204cuda3std3__45__cpo5beginE - _ZN74_INTERNAL_47d7184e_38_flash_bwd_hdim256_fp16_softcap_sm80_cu_8e232a79_30204cuda3std6ranges3__45__cpo9iter_moveE)
_ZN74_INTERNAL_47d7184e_38_flash_bwd_hdim256_fp16_softcap_sm80_cu_8e232a79_30204cuda3std6ranges3__45__cpo9iter_moveE:
	.zero		1
	.type		_ZN74_INTERNAL_47d7184e_38_flash_bwd_hdim256_fp16_softcap_sm80_cu_8e232a79_30204cuda3std3__45__cpo5beginE,@object
	.size		_ZN74_INTERNAL_47d7184e_38_flash_bwd_hdim256_fp16_softcap_sm80_cu_8e232a79_30204cuda3std3__45__cpo5beginE,(_ZN74_INTERNAL_47d7184e_38_flash_bwd_hdim256_fp16_softcap_sm80_cu_8e232a79_30204cuda3std3__476_GLOBAL__N__47d7184e_38_flash_bwd_hdim256_fp16_softcap_sm80_cu_8e232a79_30206ignoreE - _ZN74_INTERNAL_47d7184e_38_flash_bwd_hdim256_fp16_softcap_sm80_cu_8e232a79_30204cuda3std3__45__cpo5beginE)
_ZN74_INTERNAL_47d7184e_38_flash_bwd_hdim256_fp16_softcap_sm80_cu_8e232a79_30204cuda3std3__45__cpo5beginE:
	.zero		1
	.type		_ZN74_INTERNAL_47d7184e_38_flash_bwd_hdim256_fp16_softcap_sm80_cu_8e232a79_30204cuda3std3__476_GLOBAL__N__47d7184e_38_flash_bwd_hdim256_fp16_softcap_sm80_cu_8e232a79_30206ignoreE,@object
	.size		_ZN74_INTERNAL_47d7184e_38_flash_bwd_hdim256_fp16_softcap_sm80_cu_8e232a79_30204cuda3std3__476_GLOBAL__N__47d7184e_38_flash_bwd_hdim256_fp16_softcap_sm80_cu_8e232a79_30206ignoreE,(_ZN74_INTERNAL_47d7184e_38_flash_bwd_hdim256_fp16_softcap_sm80_cu_8e232a79_30204cute7productE - _ZN74_INTERNAL_47d7184e_38_flash_bwd_hdim256_fp16_softcap_sm80_cu_8e232a79_30204cuda3std3__476_GLOBAL__N__47d7184e_38_flash_bwd_hdim256_fp16_softcap_sm80_cu_8e232a79_30206ignoreE)
_ZN74_INTERNAL_47d7184e_38_flash_bwd_hdim256_fp16_softcap_sm80_cu_8e232a79_30204cuda3std3__476_GLOBAL__N__47d7184e_38_flash_bwd_hdim256_fp16_softcap_sm80_cu_8e232a79_30206ignoreE:
	.zero		1
	.type		_ZN74_INTERNAL_47d7184e_38_flash_bwd_hdim256_fp16_softcap_sm80_cu_8e232a79_30204cute7productE,@object
	.size		_ZN74_INTERNAL_47d7184e_38_flash_bwd_hdim256_fp16_softcap_sm80_cu_8e232a79_30204cute7productE,(_ZN74_INTERNAL_47d7184e_38_flash_bwd_hdim256_fp16_softcap_sm80_cu_8e232a79_30204cuda3std3__45__cpo3endE - _ZN74_INTERNAL_47d7184e_38_flash_bwd_hdim256_fp16_softcap_sm80_cu_8e232a79_30204cute7productE)
_ZN74_INTERNAL_47d7184e_38_flash_bwd_hdim256_fp16_softcap_sm80_cu_8e232a79_30204cute7productE:
	.zero		1
	.type		_ZN74_INTERNAL_47d7184e_38_flash_bwd_hdim256_fp16_softcap_sm80_cu_8e232a79_30204cuda3std3__45__cpo3endE,@object
	.size		_ZN74_INTERNAL_47d7184e_38_flash_bwd_hdim256_fp16_softcap_sm80_cu_8e232a79_30204cuda3std3__45__cpo3endE,(_ZN74_INTERNAL_47d7184e_38_flash_bwd_hdim256_fp16_softcap_sm80_cu_8e232a79_30204cuda3std3__419piecewise_constructE - _ZN74_INTERNAL_47d7184e_38_flash_bwd_hdim256_fp16_softcap_sm80_cu_8e232a79_30204cuda3std3__45__cpo3endE)
_ZN74_INTERNAL_47d7184e_38_flash_bwd_hdim256_fp16_softcap_sm80_cu_8e232a79_30204cuda3std3__45__cpo3endE:
	.zero		1
	.type		_ZN74_INTERNAL_47d7184e_38_flash_bwd_hdim256_fp16_softcap_sm80_cu_8e232a79_30204cuda3std3__419piecewise_constructE,@object
	.size		_ZN74_INTERNAL_47d7184e_38_flash_bwd_hdim256_fp16_softcap_sm80_cu_8e232a79_30204cuda3std3__419piecewise_constructE,(_ZN74_INTERNAL_47d7184e_38_flash_bwd_hdim256_fp16_softcap_sm80_cu_8e232a79_30204cuda3std3__45__cpo4cendE - _ZN74_INTERNAL_47d7184e_38_flash_bwd_hdim256_fp16_softcap_sm80_cu_8e232a79_30204cuda3std3__419piecewise_constructE)
_ZN74_INTERNAL_47d7184e_38_flash_bwd_hdim256_fp16_softcap_sm80_cu_8e232a79_30204cuda3std3__419piecewise_constructE:
	.zero		1
	.type		_ZN74_INTERNAL_47d7184e_38_flash_bwd_hdim256_fp16_softcap_sm80_cu_8e232a79_30204cuda3std3__45__cpo4cendE,@object
	.size		_ZN74_INTERNAL_47d7184e_38_flash_bwd_hdim256_fp16_softcap_sm80_cu_8e232a79_30204cuda3std3__45__cpo4cendE,(_ZN74_INTERNAL_47d7184e_38_flash_bwd_hdim256_fp16_softcap_sm80_cu_8e232a79_30204cuda3std6ranges3__45__cpo4swapE - _ZN74_INTERNAL_47d7184e_38_flash_bwd_hdim256_fp16_softcap_sm80_cu_8e232a79_30204cuda3std3__45__cpo4cendE)
_ZN74_INTERNAL_47d7184e_38_flash_bwd_hdim256_fp16_softcap_sm80_cu_8e232a79_30204cuda3std3__45__cpo4cendE:
	.zero		1
	.type		_ZN74_INTERNAL_47d7184e_38_flash_bwd_hdim256_fp16_softcap_sm80_cu_8e232a79_30204cuda3std6ranges3__45__cpo4swapE,@object
	.size		_ZN74_INTERNAL_47d7184e_38_flash_bwd_hdim256_fp16_softcap_sm80_cu_8e232a79_30204cuda3std6ranges3__45__cpo4swapE,(.L_7 - _ZN74_INTERNAL_47d7184e_38_flash_bwd_hdim256_fp16_softcap_sm80_cu_8e232a79_30204cuda3std6ranges3__45__cpo4swapE)
_ZN74_INTERNAL_47d7184e_38_flash_bwd_hdim256_fp16_softcap_sm80_cu_8e232a79_30204cuda3std6ranges3__45__cpo4swapE:
	.zero		1
.L_7:


//--------------------- .nv.shared._ZN7cutlass13device_kernelIN5flash19enable_sm80_to_sm89INS1_16FlashAttnBwdSm80INS1_25CollectiveMainloopBwdSm80ILi1ELi1EN4cute5tupleIJNS5_1CILi32EEENS7_ILi64EEENS7_ILi256EEEEEENS_6half_tEfNS_4arch4Sm80ELb0ELb0ELb1ELb0ELb0ELb0ELb0ELb0ELi2ELi2ELi2ELi1ELb1EEENS1_24CollectiveEpilogueBwdGQAISB_fSE_Li256ELb0ELb0EEENS1_19SingleTileSchedulerILb0ELb0ELb0ELi64EEEEEEEEEvNT_6ParamsE --------------------------
	.section	.nv.shared._ZN7cutlass13device_kernelIN5flash19enable_sm80_to_sm89INS1_16FlashAttnBwdSm80INS1_25CollectiveMainloopBwdSm80ILi1ELi1EN4cute5tupleIJNS5_1CILi32EEENS7_ILi64EEENS7_ILi256EEEEEENS_6half_tEfNS_4arch4Sm80ELb0ELb0ELb1ELb0ELb0ELb0ELb0ELb0ELi2ELi2ELi2ELi1ELb1EEENS1_24CollectiveEpilogueBwdGQAISB_fSE_Li256ELb0ELb0EEENS1_19SingleTileSchedulerILb0ELb0ELb0ELi64EEEEEEEEEvNT_6ParamsE,"aw",@nobits
	.sectionflags	@""
	.align	16


//--------------------- .nv.shared._ZN7cutlass13device_kernelIN5flash19enable_sm80_to_sm89INS1_16FlashAttnBwdSm80INS1_25CollectiveMainloopBwdSm80ILi1ELi1EN4cute5tupleIJNS5_1CILi32EEENS7_ILi64EEENS7_ILi256EEEEEENS_6half_tEfNS_4arch4Sm80ELb0ELb0ELb1ELb1ELb0ELb0ELb0ELb0ELi2ELi2ELi2ELi1ELb1EEENS1_21CollectiveEpilogueBwdISB_SC_SE_Li256ELb1ELb0ELi4EEENS1_19SingleTileSchedulerILb1ELb0ELb0ELi64EEEEEEEEEvNT_6ParamsE --------------------------
	.section	.nv.shared._ZN7cutlass13device_kernelIN5flash19enable_sm80_to_sm89INS1_16FlashAttnBwdSm80INS1_25CollectiveMainloopBwdSm80ILi1ELi1EN4cute5tupleIJNS5_1CILi32EEENS7_ILi64EEENS7_ILi256EEEEEENS_6half_tEfNS_4arch4Sm80ELb0ELb0ELb1ELb1ELb0ELb0ELb0ELb0ELi2ELi2ELi2ELi1ELb1EEENS1_21CollectiveEpilogueBwdISB_SC_SE_Li256ELb1ELb0ELi4EEENS1_19SingleTileSchedulerILb1ELb0ELb0ELi64EEEEEEEEEvNT_6ParamsE,"aw",@nobits
	.sectionflags	@""
	.align	16


//--------------------- .nv.shared._ZN7cutlass13device_kernelIN5flash19enable_sm80_to_sm89INS1_16FlashAttnBwdSm80INS1_25CollectiveMainloopBwdSm80ILi1ELi1EN4cute5tupleIJNS5_1CILi32EEENS7_ILi64EEENS7_ILi256EEEEEENS_6half_tEfNS_4arch4Sm80ELb0ELb0ELb1ELb1ELb0ELb0ELb0ELb0ELi2ELi2ELi2ELi1ELb1EEENS1_24CollectiveEpilogueBwdGQAISB_fSE_Li256ELb1ELb0EEENS1_19SingleTileSchedulerILb1ELb0ELb0ELi64EEEEEEEEEvNT_6ParamsE --------------------------
	.section	.nv.shared._ZN7cutlass13device_kernelIN5flash19enable_sm80_to_sm89INS1_16FlashAttnBwdSm80INS1_25CollectiveMainloopBwdSm80ILi1ELi1EN4cute5tupleIJNS5_1CILi32EEENS7_ILi64EEENS7_ILi256EEEEEENS_6half_tEfNS_4arch4Sm80ELb0ELb0ELb1ELb1ELb0ELb0ELb0ELb0ELi2ELi2ELi2ELi1ELb1EEENS1_24CollectiveEpilogueBwdGQAISB_fSE_Li256ELb1ELb0EEENS1_19SingleTileSchedulerILb1ELb0ELb0ELi64EEEEEEEEEvNT_6ParamsE,"aw",@nobits
	.sectionflags	@""
	.align	16


//--------------------- .nv.shared._ZN7cutlass13device_kernelIN5flash19enable_sm80_to_sm89INS1_16FlashAttnBwdSm80INS1_25CollectiveMainloopBwdSm80ILi1ELi1EN4cute5tupleIJNS5_1CILi32EEENS7_ILi64EEENS7_ILi256EEEEEENS_6half_tEfNS_4arch4Sm80ELb0ELb1ELb1ELb0ELb0ELb0ELb0ELb0ELi2ELi2ELi2ELi1ELb1EEENS1_21CollectiveEpilogueBwdISB_SC_SE_Li256ELb0ELb0ELi4EEENS1_19SingleTileSchedulerILb0ELb0ELb0ELi64EEEEEEEEEvNT_6ParamsE --------------------------
	.section	.nv.shared._ZN7cutlass13device_kernelIN5flash19enable_sm80_to_sm89INS1_16FlashAttnBwdSm80INS1_25CollectiveMainloopBwdSm80ILi1ELi1EN4cute5tupleIJNS5_1CILi32EEENS7_ILi64EEENS7_ILi256EEEEEENS_6half_tEfNS_4arch4Sm80ELb0ELb1ELb1ELb0ELb0ELb0ELb0ELb0ELi2ELi2ELi2ELi1ELb1EEENS1_21CollectiveEpilogueBwdISB_SC_SE_Li256ELb0ELb0ELi4EEENS1_19SingleTileSchedulerILb0ELb0ELb0ELi64EEEEEEEEEvNT_6ParamsE,"aw",@nobits
	.sectionflags	@""
	.align	16


//--------------------- .nv.shared._ZN7cutlass13device_kernelIN5flash19enable_sm80_to_sm89INS1_16FlashAttnBwdSm80INS1_25CollectiveMainloopBwdSm80ILi1ELi1EN4cute5tupleIJNS5_1CILi32EEENS7_ILi64EEENS7_ILi256EEEEEENS_6half_tEfNS_4arch4Sm80ELb0ELb1ELb1ELb0ELb0ELb0ELb0ELb0ELi2ELi2ELi2ELi1ELb1EEENS1_24CollectiveEpilogueBwdGQAISB_fSE_Li256ELb0ELb0EEENS1_19SingleTileSchedulerILb0ELb0ELb0ELi64EEEEEEEEEvNT_6ParamsE --------------------------
	.section	.nv.shared._ZN7cutlass13device_kernelIN5flash19enable_sm80_to_sm89INS1_16FlashAttnBwdSm80INS1_25CollectiveMainloopBwdSm80ILi1ELi1EN4cute5tupleIJNS5_1CILi32EEENS7_ILi64EEENS7_ILi256EEEEEENS_6half_tEfNS_4arch4Sm80ELb0ELb1ELb1ELb0ELb0ELb0ELb0ELb0ELi2ELi2ELi2ELi1ELb1EEENS1_24CollectiveEpilogueBwdGQAISB_fSE_Li256ELb0ELb0EEENS1_19SingleTileSchedulerILb0ELb0ELb0ELi64EEEEEEEEEvNT_6ParamsE,"aw",@nobits
	.sectionflags	@""
	.align	16


//--------------------- .nv.shared._ZN7cutlass13device_kernelIN5flash19enable_sm80_to_sm89INS1_16FlashAttnBwdSm80INS1_25CollectiveMainloopBwdSm80ILi1ELi1EN4cute5tupleIJNS5_1CILi32EEENS7_ILi64EEENS7_ILi256EEEEEENS_6half_tEfNS_4arch4Sm80ELb0ELb1ELb1ELb1ELb0ELb0ELb0ELb0ELi2ELi2ELi2ELi1ELb1EEENS1_21CollectiveEpilogueBwdISB_SC_SE_Li256ELb1ELb0ELi4EEENS1_19SingleTileSchedulerILb1ELb0ELb0ELi64EEEEEEEEEvNT_6ParamsE --------------------------
	.section	.nv.shared._ZN7cutlass13device_kernelIN5flash19enable_sm80_to_sm89INS1_16FlashAttnBwdSm80INS1_25CollectiveMainloopBwdSm80ILi1ELi1EN4cute5tupleIJNS5_1CILi32EEENS7_ILi64EEENS7_ILi256EEEEEENS_6half_tEfNS_4arch4Sm80ELb0ELb1ELb1ELb1ELb0ELb0ELb0ELb0ELi2ELi2ELi2ELi1ELb1EEENS1_21CollectiveEpilogueBwdISB_SC_SE_Li256ELb1ELb0ELi4EEENS1_19SingleTileSchedulerILb1ELb0ELb0ELi64EEEEEEEEEvNT_6ParamsE,"aw",@nobits
	.sectionflags	@""
	.align	16


//--------------------- .nv.shared._ZN7cutlass13device_kernelIN5flash19enable_sm80_to_sm89INS1_16FlashAttnBwdSm80INS1_25CollectiveMainloopBwdSm80ILi1ELi1EN4cute5tupleIJNS5_1CILi32EEENS7_ILi64EEENS7_ILi256EEEEEENS_6half_tEfNS_4arch4Sm80ELb0ELb1ELb1ELb1ELb0ELb0ELb0ELb0ELi2ELi2ELi2ELi1ELb1EEENS1_24CollectiveEpilogueBwdGQAISB_fSE_Li256ELb1ELb0EEENS1_19SingleTileSchedulerILb1ELb0ELb0ELi64EEEEEEEEEvNT_6ParamsE --------------------------
	.section	.nv.shared._ZN7cutlass13device_kernelIN5flash19enable_sm80_to_sm89INS1_16FlashAttnBwdSm80INS1_25CollectiveMainloopBwdSm80ILi1ELi1EN4cute5tupleIJNS5_1CILi32EEENS7_ILi64EEENS7_ILi256EEEEEENS_6half_tEfNS_4arch4Sm80ELb0ELb1ELb1ELb1ELb0ELb0ELb0ELb0ELi2ELi2ELi2ELi1ELb1EEENS1_24CollectiveEpilogueBwdGQAISB_fSE_Li256ELb1ELb0EEENS1_19SingleTileSchedulerILb1ELb0ELb0ELi64EEEEEEEEEvNT_6ParamsE,"aw",@nobits
	.sectionflags	@""
	.align	16


//--------------------- .nv.shared._ZN7cutlass13device_kernelIN5flash19enable_sm80_to_sm89INS1_16FlashAttnBwdSm80INS1_25CollectiveMainloopBwdSm80ILi1ELi1EN4cute5tupleIJNS5_1CILi32EEENS7_ILi64EEENS7_ILi256EEEEEENS_6half_tEfNS_4arch4Sm80ELb1ELb0ELb1ELb0ELb0ELb0ELb0ELb0ELi2ELi2ELi2ELi1ELb1EEENS1_21CollectiveEpilogueBwdISB_SC_SE_Li256ELb0ELb0ELi4EEENS1_25SingleTileBwdLPTSchedulerILb0ELi64ELb0EEEEEEEEEvNT_6ParamsE --------------------------
	.section	.nv.shared._ZN7cutlass13device_kernelIN5flash19enable_sm80_to_sm89INS1_16FlashAttnBwdSm80INS1_25CollectiveMainloopBwdSm80ILi1ELi1EN4cute5tupleIJNS5_1CILi32EEENS7_ILi64EEENS7_ILi256EEEEEENS_6half_tEfNS_4arch4Sm80ELb1ELb0ELb1ELb0ELb0ELb0ELb0ELb0ELi2ELi2ELi2ELi1ELb1EEENS1_21CollectiveEpilogueBwdISB_SC_SE_Li256ELb0ELb0ELi4EEENS1_25SingleTileBwdLPTSchedulerILb0ELi64ELb0EEEEEEEEEvNT_6ParamsE,"aw",@nobits
	.sectionflags	@""
	.align	16


//--------------------- .nv.shared._ZN7cutlass13device_kernelIN5flash19enable_sm80_to_sm89INS1_16FlashAttnBwdSm80INS1_25CollectiveMainloopBwdSm80ILi1ELi1EN4cute5tupleIJNS5_1CILi32EEENS7_ILi64EEENS7_ILi256EEEEEENS_6half_tEfNS_4arch4Sm80ELb1ELb0ELb1ELb0ELb0ELb0ELb0ELb0ELi2ELi2ELi2ELi1ELb1EEENS1_24CollectiveEpilogueBwdGQAISB_fSE_Li256ELb0ELb0EEENS1_25SingleTileBwdLPTSchedulerILb0ELi64ELb0EEEEEEEEEvNT_6ParamsE --------------------------
	.section	.nv.shared._ZN7cutlass13device_kernelIN5flash19enable_sm80_to_sm89INS1_16FlashAttnBwdSm80INS1_25CollectiveMainloopBwdSm80ILi1ELi1EN4cute5tupleIJNS5_1CILi32EEENS7_ILi64EEENS7_ILi256EEEEEENS_6half_tEfNS_4arch4Sm80ELb1ELb0ELb1ELb0ELb0ELb0ELb0ELb0ELi2ELi2ELi2ELi1ELb1EEENS1_24CollectiveEpilogueBwdGQAISB_fSE_Li256ELb0ELb0EEENS1_25SingleTileBwdLPTSchedulerILb0ELi64ELb0EEEEEEEEEvNT_6ParamsE,"aw",@nobits
	.sectionflags	@""
	.align	16


//--------------------- .nv.shared._ZN7cutlass13device_kernelIN5flash22FlashAttnBwdPreprocessIN4cute5tupleIJNS3_1CILi32EEENS5_ILi256EEEEEENS_6half_tEfNS_4arch4Sm80ELb1ELb0EEEEEvNT_6ParamsE --------------------------
	.section	.nv.shared._ZN7cutlass13device_kernelIN5flash22FlashAttnBwdPreprocessIN4cute5tupleIJNS3_1CILi32EEENS5_ILi256EEEEEENS_6half_tEfNS_4arch4Sm80ELb1ELb0EEEEEvNT_6ParamsE,"aw",@nobits
	.sectionflags	@""
	.align	16


//--------------------- .nv.shared._ZN7cutlass13device_kernelIN5flash19enable_sm80_to_sm89INS1_16FlashAttnBwdSm80INS1_25CollectiveMainloopBwdSm80ILi1ELi1EN4cute5tupleIJNS5_1CILi32EEENS7_ILi64EEENS7_ILi256EEEEEENS_6half_tEfNS_4arch4Sm80ELb1ELb0ELb1ELb1ELb0ELb0ELb0ELb0ELi2ELi2ELi2ELi1ELb1EEENS1_21CollectiveEpilogueBwdISB_SC_SE_Li256ELb1ELb0ELi4EEENS1_25SingleTileBwdLPTSchedulerILb1ELi64ELb0EEEEEEEEEvNT_6ParamsE --------------------------
	.section	.nv.shared._ZN7cutlass13device_kernelIN5flash19enable_sm80_to_sm89INS1_16FlashAttnBwdSm80INS1_25CollectiveMainloopBwdSm80ILi1ELi1EN4cute5tupleIJNS5_1CILi32EEENS7_ILi64EEENS7_ILi256EEEEEENS_6half_tEfNS_4arch4Sm80ELb1ELb0ELb1ELb1ELb0ELb0ELb0ELb0ELi2ELi2ELi2ELi1ELb1EEENS1_21CollectiveEpilogueBwdISB_SC_SE_Li256ELb1ELb0ELi4EEENS1_25SingleTileBwdLPTSchedulerILb1ELi64ELb0EEEEEEEEEvNT_6ParamsE,"aw",@nobits
	.sectionflags	@""
	.align	16


//--------------------- .nv.shared._ZN7cutlass13device_kernelIN5flash32FlashAttnBwdPostprocessConvertdQIN4cute5tupleIJNS3_1CILi32EEENS5_ILi256EEEEEENS_6half_tEfNS_4arch4Sm80ELi256ENS3_8TiledMMAINS3_8MMA_AtomIJNS3_28SM80_16x8x16_F32F16F16F32_TNEEEENS3_6LayoutINS4_IJNS5_ILi1EEENS5_ILi8EEESH_EEENS4_IJNS5_ILi0EEESH_SK_EEEEENS4_IJNS5_ILi16EEENS5_ILi128EEESN_EEEEELb0EEEEEvNT_6ParamsE --------------------------
	.section	.nv.shared._ZN7cutlass13device_kernelIN5flash32FlashAttnBwdPostprocessConvertdQIN4cute5tupleIJNS3_1CILi32EEENS5_ILi256EEEEEENS_6half_tEfNS_4arch4Sm80ELi256ENS3_8TiledMMAINS3_8MMA_AtomIJNS3_28SM80_16x8x16_F32F16F16F32_TNEEEENS3_6LayoutINS4_IJNS5_ILi1EEENS5_ILi8EEESH_EEENS4_IJNS5_ILi0EEESH_SK_EEEEENS4_IJNS5_ILi16EEENS5_ILi128EEESN_EEEEELb0EEEEEvNT_6ParamsE,"aw",@nobits
	.sectionflags	@""
	.align	16


//--------------------- .nv.shared._ZN7cutlass13device_kernelIN5flash19enable_sm80_to_sm89INS1_16FlashAttnBwdSm80INS1_25CollectiveMainloopBwdSm80ILi1ELi1EN4cute5tupleIJNS5_1CILi32EEENS7_ILi64EEENS7_ILi256EEEEEENS_6half_tEfNS_4arch4Sm80ELb1ELb0ELb1ELb1ELb0ELb0ELb0ELb0ELi2ELi2ELi2ELi1ELb1EEENS1_24CollectiveEpilogueBwdGQAISB_fSE_Li256ELb1ELb0EEENS1_25SingleTileBwdLPTSchedulerILb1ELi64ELb0EEEEEEEEEvNT_6ParamsE --------------------------
	.section	.nv.shared._ZN7cutlass13device_kernelIN5flash19enable_sm80_to_sm89INS1_16FlashAttnBwdSm80INS1_25CollectiveMainloopBwdSm80ILi1ELi1EN4cute5tupleIJNS5_1CILi32EEENS7_ILi64EEENS7_ILi256EEEEEENS_6half_tEfNS_4arch4Sm80ELb1ELb0ELb1ELb1ELb0ELb0ELb0ELb0ELi2ELi2ELi2ELi1ELb1EEENS1_24CollectiveEpilogueBwdGQAISB_fSE_Li256ELb1ELb0EEENS1_25SingleTileBwdLPTSchedulerILb1ELi64ELb0EEEEEEEEEvNT_6ParamsE,"aw",@nobits
	.sectionflags	@""
	.align	16


//--------------------- .nv.shared._ZN7cutlass13device_kernelIN5flash22FlashAttnBwdPreprocessIN4cute5tupleIJNS3_1CILi32EEENS5_ILi256EEEEEENS_6half_tEfNS_4arch4Sm80ELb1ELb1EEEEEvNT_6ParamsE --------------------------
	.section	.nv.shared._ZN7cutlass13device_kernelIN5flash22FlashAttnBwdPreprocessIN4cute5tupleIJNS3_1CILi32EEENS5_ILi256EEEEEENS_6half_tEfNS_4arch4Sm80ELb1ELb1EEEEEvNT_6ParamsE,"aw",@nobits
	.sectionflags	@""
	.align	16


//--------------------- .nv.shared._ZN7cutlass13device_kernelIN5flash19enable_sm80_to_sm89INS1_16FlashAttnBwdSm80INS1_25CollectiveMainloopBwdSm80ILi1ELi1EN4cute5tupleIJNS5_1CILi64EEES8_NS7_ILi256EEEEEENS_6half_tEfNS_4arch4Sm80ELb0ELb0ELb1ELb0ELb0ELb0ELb0ELb0ELi2ELi4ELi2ELi2ELb0EEENS1_21CollectiveEpilogueBwdISA_SB_SD_Li256ELb0ELb0ELi4EEENS1_19SingleTileSchedulerILb0ELb0ELb0ELi64EEEEEEEEEvNT_6ParamsE --------------------------
	.section	.nv.shared._ZN7cutlass13device_kernelIN5flash19enable_sm80_to_sm89INS1_16FlashAttnBwdSm80INS1_25CollectiveMainloopBwdSm80ILi1ELi1EN4cute5tupleIJNS5_1CILi64EEES8_NS7_ILi256EEEEEENS_6half_tEfNS_4arch4Sm80ELb0ELb0ELb1ELb0ELb0ELb0ELb0ELb0ELi2ELi4ELi2ELi2ELb0EEENS1_21CollectiveEpilogueBwdISA_SB_SD_Li256ELb0ELb0ELi4EEENS1_19SingleTileSchedulerILb0ELb0ELb0ELi64EEEEEEEEEvNT_6ParamsE,"aw",@nobits
	.sectionflags	@""
	.align	16


//--------------------- .nv.shared._ZN7cutlass13device_kernelIN5flash19enable_sm80_to_sm89INS1_16FlashAttnBwdSm80INS1_25CollectiveMainloopBwdSm80ILi1ELi1EN4cute5tupleIJNS5_1CILi64EEES8_NS7_ILi256EEEEEENS_6half_tEfNS_4arch4Sm80ELb0ELb0ELb1ELb0ELb0ELb0ELb0ELb0ELi2ELi4ELi2ELi2ELb0EEENS1_24CollectiveEpilogueBwdGQAISA_fSD_Li256ELb0ELb0EEENS1_19SingleTileSchedulerILb0ELb0ELb0ELi64EEEEEEEEEvNT_6ParamsE --------------------------
	.section	.nv.shared._ZN7cutlass13device_kernelIN5flash19enable_sm80_to_sm89INS1_16FlashAttnBwdSm80INS1_25CollectiveMainloopBwdSm80ILi1ELi1EN4cute5tupleIJNS5_1CILi64EEES8_NS7_ILi256EEEEEENS_6half_tEfNS_4arch4Sm80ELb0ELb0ELb1ELb0ELb0ELb0ELb0ELb0ELi2ELi4ELi2ELi2ELb0EEENS1_24CollectiveEpilogueBwdGQAISA_fSD_Li256ELb0ELb0EEENS1_19SingleTileSchedulerILb0ELb0ELb0ELi64EEEEEEEEEvNT_6ParamsE,"aw",@nobits
	.sectionflags	@""
	.align	16


//--------------------- .nv.shared._ZN7cutlass13device_kernelIN5flash19enable_sm80_to_sm89INS1_16FlashAttnBwdSm80INS1_25CollectiveMainloopBwdSm80ILi1ELi1EN4cute5tupleIJNS5_1CILi64EEES8_NS7_ILi256EEEEEENS_6half_tEfNS_4arch4Sm80ELb0ELb0ELb1ELb1ELb0ELb0ELb0ELb0ELi2ELi4ELi2ELi2ELb0EEENS1_21CollectiveEpilogueBwdISA_SB_SD_Li256ELb1ELb0ELi4EEENS1_19SingleTileSchedulerILb1ELb0ELb0ELi64EEEEEEEEEvNT_6ParamsE --------------------------
	.section	.nv.shared._ZN7cutlass13device_kernelIN5flash19enable_sm80_to_sm89INS1_16FlashAttnBwdSm80INS1_25CollectiveMainloopBwdSm80ILi1ELi1EN4cute5tupleIJNS5_1CILi64EEES8_NS7_ILi256EEEEEENS_6half_tEfNS_4arch4Sm80ELb0ELb0ELb1ELb1ELb0ELb0ELb0ELb0ELi2ELi4ELi2ELi2ELb0EEENS1_21CollectiveEpilogueBwdISA_SB_SD_Li256ELb1ELb0ELi4EEENS1_19SingleTileSchedulerILb1ELb0ELb0ELi64EEEEEEEEEvNT_6ParamsE,"aw",@nobits
	.sectionflags	@""
	.align	16


//--------------------- .nv.shared._ZN7cutlass13device_kernelIN5flash19enable_sm80_to_sm89INS1_16FlashAttnBwdSm80INS1_25CollectiveMainloopBwdSm80ILi1ELi1EN4cute5tupleIJNS5_1CILi64EEES8_NS7_ILi256EEEEEENS_6half_tEfNS_4arch4Sm80ELb0ELb0ELb1ELb1ELb0ELb0ELb0ELb0ELi2ELi4ELi2ELi2ELb0EEENS1_24CollectiveEpilogueBwdGQAISA_fSD_Li256ELb1ELb0EEENS1_19SingleTileSchedulerILb1ELb0ELb0ELi64EEEEEEEEEvNT_6ParamsE --------------------------
	.section	.nv.shared._ZN7cutlass13device_kernelIN5flash19enable_sm80_to_sm89INS1_16FlashAttnBwdSm80INS1_25CollectiveMainloopBwdSm80ILi1ELi1EN4cute5tupleIJNS5_1CILi64EEES8_NS7_ILi256EEEEEENS_6half_tEfNS_4arch4Sm80ELb0ELb0ELb1ELb1ELb0ELb0ELb0ELb0ELi2ELi4ELi2ELi2ELb0EEENS1_24CollectiveEpilogueBwdGQAISA_fSD_Li256ELb1ELb0EEENS1_19SingleTileSchedulerILb1ELb0ELb0ELi64EEEEEEEEEvNT_6ParamsE,"aw",@nobits
	.sectionflags	@""
	.align	16


//--------------------- .nv.shared._ZN7cutlass13device_kernelIN5flash19enable_sm80_to_sm89INS1_16FlashAttnBwdSm80INS1_25CollectiveMainloopBwdSm80ILi1ELi1EN4cute5tupleIJNS5_1CILi64EEES8_NS7_ILi256EEEEEENS_6half_tEfNS_4arch4Sm80ELb0ELb1ELb1ELb0ELb0ELb0ELb0ELb0ELi2ELi4ELi2ELi2ELb0EEENS1_21CollectiveEpilogueBwdISA_SB_SD_Li256ELb0ELb0ELi4EEENS1_19SingleTileSchedulerILb0ELb0ELb0ELi64EEEEEEEEEvNT_6ParamsE --------------------------
	.section	.nv.shared._ZN7cutlass13device_kernelIN5flash19enable_sm80_to_sm89INS1_16FlashAttnBwdSm80INS1_25CollectiveMainloopBwdSm80ILi1ELi1EN4cute5tupleIJNS5_1CILi64EEES8_NS7_ILi256EEEEEENS_6half_tEfNS_4arch4Sm80ELb0ELb1ELb1ELb0ELb0ELb0ELb0ELb0ELi2ELi4ELi2ELi2ELb0EEENS1_21CollectiveEpilogueBwdISA_SB_SD_Li256ELb0ELb0ELi4EEENS1_19SingleTileSchedulerILb0ELb0ELb0ELi64EEEEEEEEEvNT_6ParamsE,"aw",@nobits
	.sectionflags	@""
	.align	16


//--------------------- .nv.shared._ZN7cutlass13device_kernelIN5flash19enable_sm80_to_sm89INS1_16FlashAttnBwdSm80INS1_25CollectiveMainloopBwdSm80ILi1ELi1EN4cute5tupleIJNS5_1CILi64EEES8_NS7_ILi256EEEEEENS_6half_tEfNS_4arch4Sm80ELb0ELb1ELb1ELb0ELb0ELb0ELb0ELb0ELi2ELi4ELi2ELi2ELb0EEENS1_24CollectiveEpilogueBwdGQAISA_fSD_Li256ELb0ELb0EEENS1_19SingleTileSchedulerILb0ELb0ELb0ELi64EEEEEEEEEvNT_6ParamsE --------------------------
	.section	.nv.shared._ZN7cutlass13device_kernelIN5flash19enable_sm80_to_sm89INS1_16FlashAttnBwdSm80INS1_25CollectiveMainloopBwdSm80ILi1ELi1EN4cute5tupleIJNS5_1CILi64EEES8_NS7_ILi256EEEEEENS_6half_tEfNS_4arch4Sm80ELb0ELb1ELb1ELb0ELb0ELb0ELb0ELb0ELi2ELi4ELi2ELi2ELb0EEENS1_24CollectiveEpilogueBwdGQAISA_fSD_Li256ELb0ELb0EEENS1_19SingleTileSchedulerILb0ELb0ELb0ELi64EEEEEEEEEvNT_6ParamsE,"aw",@nobits
	.sectionflags	@""
	.align	16


//--------------------- .nv.shared._ZN7cutlass13device_kernelIN5flash19enable_sm80_to_sm89INS1_16FlashAttnBwdSm80INS1_25CollectiveMainloopBwdSm80ILi1ELi1EN4cute5tupleIJNS5_1CILi64EEES8_NS7_ILi256EEEEEENS_6half_tEfNS_4arch4Sm80ELb0ELb1ELb1ELb1ELb0ELb0ELb0ELb0ELi2ELi4ELi2ELi2ELb0EEENS1_21CollectiveEpilogueBwdISA_SB_SD_Li256ELb1ELb0ELi4EEENS1_19SingleTileSchedulerILb1ELb0ELb0ELi64EEEEEEEEEvNT_6ParamsE --------------------------
	.section	.nv.shared._ZN7cutlass13device_kernelIN5flash19enable_sm80_to_sm89INS1_16FlashAttnBwdSm80INS1_25CollectiveMainloopBwdSm80ILi1ELi1EN4cute5tupleIJNS5_1CILi64EEES8_NS7_ILi256EEEEEENS_6half_tEfNS_4arch4Sm80ELb0ELb1ELb1ELb1ELb0ELb0ELb0ELb0ELi2ELi4ELi2ELi2ELb0EEENS1_21CollectiveEpilogueBwdISA_SB_SD_Li256ELb1ELb0ELi4EEENS1_19SingleTileSchedulerILb1ELb0ELb0ELi64EEEEEEEEEvNT_6ParamsE,"aw",@nobits
	.sectionflags	@""
	.align	16


//--------------------- .nv.shared._ZN7cutlass13device_kernelIN5flash19enable_sm80_to_sm89INS1_16FlashAttnBwdSm80INS1_25CollectiveMainloopBwdSm80ILi1ELi1EN4cute5tupleIJNS5_1CILi64EEES8_NS7_ILi256EEEEEENS_6half_tEfNS_4arch4Sm80ELb0ELb1ELb1ELb1ELb0ELb0ELb0ELb0ELi2ELi4ELi2ELi2ELb0EEENS1_24CollectiveEpilogueBwdGQAISA_fSD_Li256ELb1ELb0EEENS1_19SingleTileSchedulerILb1ELb0ELb0ELi64EEEEEEEEEvNT_6ParamsE --------------------------
	.section	.nv.shared._ZN7cutlass13device_kernelIN5flash19enable_sm80_to_sm89INS1_16FlashAttnBwdSm80INS1_25CollectiveMainloopBwdSm80ILi1ELi1EN4cute5tupleIJNS5_1CILi64EEES8_NS7_ILi256EEEEEENS_6half_tEfNS_4arch4Sm80ELb0ELb1ELb1ELb1ELb0ELb0ELb0ELb0ELi2ELi4ELi2ELi2ELb0EEENS1_24CollectiveEpilogueBwdGQAISA_fSD_Li256ELb1ELb0EEENS1_19SingleTileSchedulerILb1ELb0ELb0ELi64EEEEEEEEEvNT_6ParamsE,"aw",@nobits
	.sectionflags	@""
	.align	16


//--------------------- .nv.shared._ZN7cutlass13device_kernelIN5flash19enable_sm80_to_sm89INS1_16FlashAttnBwdSm80INS1_25CollectiveMainloopBwdSm80ILi1ELi1EN4cute5tupleIJNS5_1CILi64EEES8_NS7_ILi256EEEEEENS_6half_tEfNS_4arch4Sm80ELb1ELb0ELb1ELb0ELb0ELb0ELb0ELb0ELi2ELi4ELi2ELi2ELb0EEENS1_21CollectiveEpilogueBwdISA_SB_SD_Li256ELb0ELb0ELi4EEENS1_25SingleTileBwdLPTSchedulerILb0ELi64ELb0EEEEEEEEEvNT_6ParamsE --------------------------
	.section	.nv.shared._ZN7cutlass13device_kernelIN5flash19enable_sm80_to_sm89INS1_16FlashAttnBwdSm80INS1_25CollectiveMainloopBwdSm80ILi1ELi1EN4cute5tupleIJNS5_1CILi64EEES8_NS7_ILi256EEEEEENS_6half_tEfNS_4arch4Sm80ELb1ELb0ELb1ELb0ELb0ELb0ELb0ELb0ELi2ELi4ELi2ELi2ELb0EEENS1_21CollectiveEpilogueBwdISA_SB_SD_Li256ELb0ELb0ELi4EEENS1_25SingleTileBwdLPTSchedulerILb0ELi64ELb0EEEEEEEEEvNT_6ParamsE,"aw",@nobits
	.sectionflags	@""
	.align	16


//--------------------- .nv.shared._ZN7cutlass13device_kernelIN5flash19enable_sm80_to_sm89INS1_16FlashAttnBwdSm80INS1_25CollectiveMainloopBwdSm80ILi1ELi1EN4cute5tupleIJNS5_1CILi64EEES8_NS7_ILi256EEEEEENS_6half_tEfNS_4arch4Sm80ELb1ELb0ELb1ELb0ELb0ELb0ELb0ELb0ELi2ELi4ELi2ELi2ELb0EEENS1_24CollectiveEpilogueBwdGQAISA_fSD_Li256ELb0ELb0EEENS1_25SingleTileBwdLPTSchedulerILb0ELi64ELb0EEEEEEEEEvNT_6ParamsE --------------------------
	.section	.nv.shared._ZN7cutlass13device_kernelIN5flash19enable_sm80_to_sm89INS1_16FlashAttnBwdSm80INS1_25CollectiveMainloopBwdSm80ILi1ELi1EN4cute5tupleIJNS5_1CILi64EEES8_NS7_ILi256EEEEEENS_6half_tEfNS_4arch4Sm80ELb1ELb0ELb1ELb0ELb0ELb0ELb0ELb0ELi2ELi4ELi2ELi2ELb0EEENS1_24CollectiveEpilogueBwdGQAISA_fSD_Li256ELb0ELb0EEENS1_25SingleTileBwdLPTSchedulerILb0ELi64ELb0EEEEEEEEEvNT_6ParamsE,"aw",@nobits
	.sectionflags	@""
	.align	16


//--------------------- .nv.shared._ZN7cutlass13device_kernelIN5flash22FlashAttnBwdPreprocessIN4cute5tupleIJNS3_1CILi64EEENS5_ILi256EEEEEENS_6half_tEfNS_4arch4Sm80ELb1ELb0EEEEEvNT_6ParamsE --------------------------
	.section	.nv.shared._ZN7cutlass13device_kernelIN5flash22FlashAttnBwdPreprocessIN4cute5tupleIJNS3_1CILi64EEENS5_ILi256EEEEEENS_6half_tEfNS_4arch4Sm80ELb1ELb0EEEEEvNT_6ParamsE,"aw",@nobits
	.sectionflags	@""
	.align	16


//--------------------- .nv.shared._ZN7cutlass13device_kernelIN5flash19enable_sm80_to_sm89INS1_16FlashAttnBwdSm80INS1_25CollectiveMainloopBwdSm80ILi1ELi1EN4cute5tupleIJNS5_1CILi64EEES8_NS7_ILi256EEEEEENS_6half_tEfNS_4arch4Sm80ELb1ELb0ELb1ELb1ELb0ELb0ELb0ELb0ELi2ELi4ELi2ELi2ELb0EEENS1_21CollectiveEpilogueBwdISA_SB_SD_Li256ELb1ELb0ELi4EEENS1_25SingleTileBwdLPTSchedulerILb1ELi64ELb0EEEEEEEEEvNT_6ParamsE --------------------------
	.section	.nv.shared._ZN7cutlass13device_kernelIN5flash19enable_sm80_to_sm89INS1_16FlashAttnBwdSm80INS1_25CollectiveMainloopBwdSm80ILi1ELi1EN4cute5tupleIJNS5_1CILi64EEES8_NS7_ILi256EEEEEENS_6half_tEfNS_4arch4Sm80ELb1ELb0ELb1ELb1ELb0ELb0ELb0ELb0ELi2ELi4ELi2ELi2ELb0EEENS1_21CollectiveEpilogueBwdISA_SB_SD_Li256ELb1ELb0ELi4EEENS1_25SingleTileBwdLPTSchedulerILb1ELi64ELb0EEEEEEEEEvNT_6ParamsE,"aw",@nobits
	.sectionflags	@""
	.align	16


//--------------------- .nv.shared._ZN7cutlass13device_kernelIN5flash32FlashAttnBwdPostprocessConvertdQIN4cute5tupleIJNS3_1CILi64EEENS5_ILi256EEEEEENS_6half_tEfNS_4arch4Sm80ELi256ENS3_8TiledMMAINS3_8MMA_AtomIJNS3_28SM80_16x8x16_F32F16F16F32_TNEEEENS3_6LayoutINS4_IJNS5_ILi2EEENS5_ILi4EEENS5_ILi1EEEEEENS4_IJSJ_SH_NS5_ILi0EEEEEEEENS4_IJNS5_ILi32EEES6_NS5_ILi16EEEEEEEELb0EEEEEvNT_6ParamsE --------------------------
	.section	.nv.shared._ZN7cutlass13device_kernelIN5flash32FlashAttnBwdPostprocessConvertdQIN4cute5tupleIJNS3_1CILi64EEENS5_ILi256EEEEEENS_6half_tEfNS_4arch4Sm80ELi256ENS3_8TiledMMAINS3_8MMA_AtomIJNS3_28SM80_16x8x16_F32F16F16F32_TNEEEENS3_6LayoutINS4_IJNS5_ILi2EEENS5_ILi4EEENS5_ILi1EEEEEENS4_IJSJ_SH_NS5_ILi0EEEEEEEENS4_IJNS5_ILi32EEES6_NS5_ILi16EEEEEEEELb0EEEEEvNT_6ParamsE,"aw",@nobits
	.sectionflags	@""
	.align	16


//--------------------- .nv.shared._ZN7cutlass13device_kernelIN5flash19enable_sm80_to_sm89INS1_16FlashAttnBwdSm80INS1_25CollectiveMainloopBwdSm80ILi1ELi1EN4cute5tupleIJNS5_1CILi64EEES8_NS7_ILi256EEEEEENS_6half_tEfNS_4arch4Sm80ELb1ELb0ELb1ELb1ELb0ELb0ELb0ELb0ELi2ELi4ELi2ELi2ELb0EEENS1_24CollectiveEpilogueBwdGQAISA_fSD_Li256ELb1ELb0EEENS1_25SingleTileBwdLPTSchedulerILb1ELi64ELb0EEEEEEEEEvNT_6ParamsE --------------------------
	.section	.nv.shared._ZN7cutlass13device_kernelIN5flash19enable_sm80_to_sm89INS1_16FlashAttnBwdSm80INS1_25CollectiveMainloopBwdSm80ILi1ELi1EN4cute5tupleIJNS5_1CILi64EEES8_NS7_ILi256EEEEEENS_6half_tEfNS_4arch4Sm80ELb1ELb0ELb1ELb1ELb0ELb0ELb0ELb0ELi2ELi4ELi2ELi2ELb0EEENS1_24CollectiveEpilogueBwdGQAISA_fSD_Li256ELb1ELb0EEENS1_25SingleTileBwdLPTSchedulerILb1ELi64ELb0EEEEEEEEEvNT_6ParamsE,"aw",@nobits
	.sectionflags	@""
	.align	16


//--------------------- .nv.shared._ZN7cutlass13device_kernelIN5flash22FlashAttnBwdPreprocessIN4cute5tupleIJNS3_1CILi64EEENS5_ILi256EEEEEENS_6half_tEfNS_4arch4Sm80ELb1ELb1EEEEEvNT_6ParamsE --------------------------
	.section	.nv.shared._ZN7cutlass13device_kernelIN5flash22FlashAttnBwdPreprocessIN4cute5tupleIJNS3_1CILi64EEENS5_ILi256EEEEEENS_6half_tEfNS_4arch4Sm80ELb1ELb1EEEEEvNT_6ParamsE,"aw",@nobits
	.sectionflags	@""
	.align	16
